// Copyright (c) 2024, Jay Shah, Ganesh Bikshandi, Ying Zhang, Vijay Thakkar, Pradeep Ramani, Tri Dao.
// Splitting the different template instantiations to different files to speed up compilation.
// This file is auto-generated. See "generate_kernels.py"

#include "flash_fwd_launch_template.h"

#ifndef FLASHATTENTION_DISABLE_SM8x
#ifndef FLASHATTENTION_DISABLE_HDIM96
template void run_mha_fwd_<80, cutlass::half_t, 96, 96, false, false, false, true>(Flash_fwd_params &params, cudaStream_t stream);
template void run_mha_fwd_<86, cutlass::half_t, 96, 96, false, false, false, true>(Flash_fwd_params &params, cudaStream_t stream);
#endif
#endif


// ===== COMPILED SASS (sm_80) =====

	.target	sm_80

	.elftype	@"ET_EXEC"


//--------------------- .note.nv.tkinfo           --------------------------
	.section	.note.nv.tkinfo,"",@"SHT_NOTE"
	.sectionflags	@"SHF_NOTE_NV_TKINFO"
	.tkinfo
        /*0018*/ 	.word	0x00000002
        /*0030*/ 	.string	""
        /*0030*/ 	.string	"ptxas"
        /*0030*/ 	.string	"Cuda compilation tools, release 13.0, V13.0.88"
        /*0030*/ 	.string	"Build cuda_13.0.r13.0/compiler.36424714_0"
        /*0030*/ 	.string	"-arch sm_80 -m 64 "



//--------------------- .note.nv.cuinfo           --------------------------
	.section	.note.nv.cuinfo,"",@"SHT_NOTE"
	.sectionflags	@"SHF_NOTE_NV_CUINFO"
        /*0018*/ 	.short	0x0002
        /*001a*/ 	.short	0x0050
        /*001c*/ 	.short	0x0082
	.zero		2


//--------------------- .nv.info                  --------------------------
	.section	.nv.info,"",@"SHT_CUDA_INFO"
	.align	4


	//----- nvinfo : EIATTR_REGCOUNT
	.align		4
        /*0000*/ 	.byte	0x04, 0x2f
        /*0002*/ 	.short	(.L_12 - .L_11)
	.align		4
.L_11:
        /*0004*/ 	.word	index@(_ZN7cutlass13device_kernelIN5flash19enable_sm80_to_sm89INS1_16FlashAttnFwdSm80INS1_25CollectiveMainloopFwdSm80ILi4ELi1ELb0EN4cute5tupleIJNS5_1CILi128EEENS7_ILi64EEENS7_ILi96EEEEEELi96ENS_6half_tEfNS_4arch4Sm80ELb1ELb0ELb0ELb1ELb0ELb1ELb1ELb0EEENS1_21CollectiveEpilogueFwdINS6_IJS8_SA_S9_EEENS6_IJNS7_ILi1EEESI_SI_EEESC_SE_Li128ELb1ELb1ELb0ELb0EEENS1_19SingleTileSchedulerILb1ELb0ELb1ELi128EEEEEEEEEvNT_6ParamsE)
        /*0008*/ 	.word	0x000000ff


	//----- nvinfo : EIATTR_FRAME_SIZE
	.align		4
.L_12:
        /*000c*/ 	.byte	0x04, 0x11
        /*000e*/ 	.short	(.L_14 - .L_13)
	.align		4
.L_13:
        /*0010*/ 	.word	index@(_ZN7cutlass13device_kernelIN5flash19enable_sm80_to_sm89INS1_16FlashAttnFwdSm80INS1_25CollectiveMainloopFwdSm80ILi4ELi1ELb0EN4cute5tupleIJNS5_1CILi128EEENS7_ILi64EEENS7_ILi96EEEEEELi96ENS_6half_tEfNS_4arch4Sm80ELb1ELb0ELb0ELb1ELb0ELb1ELb1ELb0EEENS1_21CollectiveEpilogueFwdINS6_IJS8_SA_S9_EEENS6_IJNS7_ILi1EEESI_SI_EEESC_SE_Li128ELb1ELb1ELb0ELb0EEENS1_19SingleTileSchedulerILb1ELb0ELb1ELi128EEEEEEEEEvNT_6ParamsE)
        /*0014*/ 	.word	0x00000080


	//----- nvinfo : EIATTR_REGCOUNT
	.align		4
.L_14:
        /*0018*/ 	.byte	0x04, 0x2f
        /*001a*/ 	.short	(.L_16 - .L_15)
	.align		4
.L_15:
        /*001c*/ 	.word	index@(_ZN7cutlass13device_kernelIN5flash19enable_sm80_to_sm89INS1_16FlashAttnFwdSm80INS1_25CollectiveMainloopFwdSm80ILi4ELi1ELb0EN4cute5tupleIJNS5_1CILi128EEENS7_ILi64EEENS7_ILi96EEEEEELi96ENS_6half_tEfNS_4arch4Sm80ELb1ELb0ELb0ELb1ELb0ELb0ELb1ELb0EEENS1_21CollectiveEpilogueFwdINS6_IJS8_SA_S9_EEENS6_IJNS7_ILi1EEESI_SI_EEESC_SE_Li128ELb1ELb1ELb0ELb0EEENS1_19SingleTileSchedulerILb1ELb0ELb1ELi128EEEEEEEEEvNT_6ParamsE)
        /*0020*/ 	.word	0x000000ff


	//----- nvinfo : EIATTR_FRAME_SIZE
	.align		4
.L_16:
        /*0024*/ 	.byte	0x04, 0x11
        /*0026*/ 	.short	(.L_18 - .L_17)
	.align		4
.L_17:
        /*0028*/ 	.word	index@(_ZN7cutlass13device_kernelIN5flash19enable_sm80_to_sm89INS1_16FlashAttnFwdSm80INS1_25CollectiveMainloopFwdSm80ILi4ELi1ELb0EN4cute5tupleIJNS5_1CILi128EEENS7_ILi64EEENS7_ILi96EEEEEELi96ENS_6half_tEfNS_4arch4Sm80ELb1ELb0ELb0ELb1ELb0ELb0ELb1ELb0EEENS1_21CollectiveEpilogueFwdINS6_IJS8_SA_S9_EEENS6_IJNS7_ILi1EEESI_SI_EEESC_SE_Li128ELb1ELb1ELb0ELb0EEENS1_19SingleTileSchedulerILb1ELb0ELb1ELi128EEEEEEEEEvNT_6ParamsE)
        /*002c*/ 	.word	0x00000070


	//----- nvinfo : EIATTR_REGCOUNT
	.align		4
.L_18:
        /*0030*/ 	.byte	0x04, 0x2f
        /*0032*/ 	.short	(.L_20 - .L_19)
	.align		4
.L_19:
        /*0034*/ 	.word	index@(_ZN7cutlass13device_kernelIN5flash19enable_sm80_to_sm89INS1_16FlashAttnFwdSm80INS1_25CollectiveMainloopFwdSm80ILi4ELi1ELb0EN4cute5tupleIJNS5_1CILi128EEENS7_ILi64EEENS7_ILi96EEEEEELi96ENS_6half_tEfNS_4arch4Sm80ELb1ELb0ELb0ELb0ELb0ELb0ELb1ELb0EEENS1_21CollectiveEpilogueFwdINS6_IJS8_SA_S9_EEENS6_IJNS7_ILi1EEESI_SI_EEESC_SE_Li128ELb0ELb1ELb0ELb0EEENS1_30DynamicPersistentTileSchedulerILi128ELi128ELb0ELb1ELb0EEEEEEEEEvNT_6ParamsE)
        /*0038*/ 	.word	0x000000ff


	//----- nvinfo : EIATTR_FRAME_SIZE
	.align		4
.L_20:
        /*003c*/ 	.byte	0x04, 0x11
        /*003e*/ 	.short	(.L_22 - .L_21)
	.align		4
.L_21:
        /*0040*/ 	.word	index@($__internal_1_$__cuda_sm70_shflsync_idx_p)
        /*0044*/ 	.word	0x00000000


	//----- nvinfo : EIATTR_FRAME_SIZE
	.align		4
.L_22:
        /*0048*/ 	.byte	0x04, 0x11
        /*004a*/ 	.short	(.L_24 - .L_23)
	.align		4
.L_23:
        /*004c*/ 	.word	index@($__internal_0_$__cuda_sm70_shflsync_bfly_p)
        /*0050*/ 	.word	0x00000000


	//----- nvinfo : EIATTR_FRAME_SIZE
	.align		4
.L_24:
        /*0054*/ 	.byte	0x04, 0x11
        /*0056*/ 	.short	(.L_26 - .L_25)
	.align		4
.L_25:
        /*0058*/ 	.word	index@(_ZN7cutlass13device_kernelIN5flash19enable_sm80_to_sm89INS1_16FlashAttnFwdSm80INS1_25CollectiveMainloopFwdSm80ILi4ELi1ELb0EN4cute5tupleIJNS5_1CILi128EEENS7_ILi64EEENS7_ILi96EEEEEELi96ENS_6half_tEfNS_4arch4Sm80ELb1ELb0ELb0ELb0ELb0ELb0ELb1ELb0EEENS1_21CollectiveEpilogueFwdINS6_IJS8_SA_S9_EEENS6_IJNS7_ILi1EEESI_SI_EEESC_SE_Li128ELb0ELb1ELb0ELb0EEENS1_30DynamicPersistentTileSchedulerILi128ELi128ELb0ELb1ELb0EEEEEEEEEvNT_6ParamsE)
        /*005c*/ 	.word	0x00000080


	//----- nvinfo : EIATTR_REGCOUNT
	.align		4
.L_26:
        /*0060*/ 	.byte	0x04, 0x2f
        /*0062*/ 	.short	(.L_28 - .L_27)
	.align		4
.L_27:
        /*0064*/ 	.word	index@(_ZN7cutlass13device_kernelIN5flash19enable_sm80_to_sm89INS1_16FlashAttnFwdSm80INS1_25CollectiveMainloopFwdSm80ILi4ELi1ELb0EN4cute5tupleIJNS5_1CILi128EEENS7_ILi48EEENS7_ILi96EEEEEELi96ENS_6half_tEfNS_4arch4Sm80ELb0ELb1ELb0ELb1ELb0ELb1ELb1ELb0EEENS1_21CollectiveEpilogueFwdINS6_IJS8_SA_S9_EEENS6_IJNS7_ILi1EEESI_SI_EEESC_SE_Li128ELb1ELb1ELb0ELb0EEENS1_19SingleTileSchedulerILb1ELb0ELb1ELi128EEEEEEEEEvNT_6ParamsE)
        /*0068*/ 	.word	0x000000ff


	//----- nvinfo : EIATTR_FRAME_SIZE
	.align		4
.L_28:
        /*006c*/ 	.byte	0x04, 0x11
        /*006e*/ 	.short	(.L_30 - .L_29)
	.align		4
.L_29:
        /*0070*/ 	.word	index@(_ZN7cutlass13device_kernelIN5flash19enable_sm80_to_sm89INS1_16FlashAttnFwdSm80INS1_25CollectiveMainloopFwdSm80ILi4ELi1ELb0EN4cute5tupleIJNS5_1CILi128EEENS7_ILi48EEENS7_ILi96EEEEEELi96ENS_6half_tEfNS_4arch4Sm80ELb0ELb1ELb0ELb1ELb0ELb1ELb1ELb0EEENS1_21CollectiveEpilogueFwdINS6_IJS8_SA_S9_EEENS6_IJNS7_ILi1EEESI_SI_EEESC_SE_Li128ELb1ELb1ELb0ELb0EEENS1_19SingleTileSchedulerILb1ELb0ELb1ELi128EEEEEEEEEvNT_6ParamsE)
        /*0074*/ 	.word	0x00000000


	//----- nvinfo : EIATTR_REGCOUNT
	.align		4
.L_30:
        /*0078*/ 	.byte	0x04, 0x2f
        /*007a*/ 	.short	(.L_32 - .L_31)
	.align		4
.L_31:
        /*007c*/ 	.word	index@(_ZN7cutlass13device_kernelIN5flash19enable_sm80_to_sm89INS1_16FlashAttnFwdSm80INS1_25CollectiveMainloopFwdSm80ILi4ELi1ELb0EN4cute5tupleIJNS5_1CILi128EEENS7_ILi48EEENS7_ILi96EEEEEELi96ENS_6half_tEfNS_4arch4Sm80ELb0ELb1ELb0ELb1ELb0ELb0ELb1ELb0EEENS1_21CollectiveEpilogueFwdINS6_IJS8_SA_S9_EEENS6_IJNS7_ILi1EEESI_SI_EEESC_SE_Li128ELb1ELb1ELb0ELb0EEENS1_19SingleTileSchedulerILb1ELb0ELb1ELi128EEEEEEEEEvNT_6ParamsE)
        /*0080*/ 	.word	0x000000ff


	//----- nvinfo : EIATTR_FRAME_SIZE
	.align		4
.L_32:
        /*0084*/ 	.byte	0x04, 0x11
        /*0086*/ 	.short	(.L_34 - .L_33)
	.align		4
.L_33:
        /*0088*/ 	.word	index@(_ZN7cutlass13device_kernelIN5flash19enable_sm80_to_sm89INS1_16FlashAttnFwdSm80INS1_25CollectiveMainloopFwdSm80ILi4ELi1ELb0EN4cute5tupleIJNS5_1CILi128EEENS7_ILi48EEENS7_ILi96EEEEEELi96ENS_6half_tEfNS_4arch4Sm80ELb0ELb1ELb0ELb1ELb0ELb0ELb1ELb0EEENS1_21CollectiveEpilogueFwdINS6_IJS8_SA_S9_EEENS6_IJNS7_ILi1EEESI_SI_EEESC_SE_Li128ELb1ELb1ELb0ELb0EEENS1_19SingleTileSchedulerILb1ELb0ELb1ELi128EEEEEEEEEvNT_6ParamsE)
        /*008c*/ 	.word	0x00000000


	//----- nvinfo : EIATTR_REGCOUNT
	.align		4
.L_34:
        /*0090*/ 	.byte	0x04, 0x2f
        /*0092*/ 	.short	(.L_36 - .L_35)
	.align		4
.L_35:
        /*0094*/ 	.word	index@(_ZN7cutlass13device_kernelIN5flash19enable_sm80_to_sm89INS1_16FlashAttnFwdSm80INS1_25CollectiveMainloopFwdSm80ILi4ELi1ELb0EN4cute5tupleIJNS5_1CILi128EEENS7_ILi48EEENS7_ILi96EEEEEELi96ENS_6half_tEfNS_4arch4Sm80ELb0ELb1ELb0ELb0ELb0ELb0ELb1ELb0EEENS1_21CollectiveEpilogueFwdINS6_IJS8_SA_S9_EEENS6_IJNS7_ILi1EEESI_SI_EEESC_SE_Li128ELb0ELb1ELb0ELb0EEENS1_19SingleTileSchedulerILb0ELb0ELb1ELi128EEEEEEEEEvNT_6ParamsE)
        /*0098*/ 	.word	0x000000ff


	//----- nvinfo : EIATTR_FRAME_SIZE
	.align		4
.L_36:
        /*009c*/ 	.byte	0x04, 0x11
        /*009e*/ 	.short	(.L_38 - .L_37)
	.align		4
.L_37:
        /*00a0*/ 	.word	index@(_ZN7cutlass13device_kernelIN5flash19enable_sm80_to_sm89INS1_16FlashAttnFwdSm80INS1_25CollectiveMainloopFwdSm80ILi4ELi1ELb0EN4cute5tupleIJNS5_1CILi128EEENS7_ILi48EEENS7_ILi96EEEEEELi96ENS_6half_tEfNS_4arch4Sm80ELb0ELb1ELb0ELb0ELb0ELb0ELb1ELb0EEENS1_21CollectiveEpilogueFwdINS6_IJS8_SA_S9_EEENS6_IJNS7_ILi1EEESI_SI_EEESC_SE_Li128ELb0ELb1ELb0ELb0EEENS1_19SingleTileSchedulerILb0ELb0ELb1ELi128EEEEEEEEEvNT_6ParamsE)
        /*00a4*/ 	.word	0x00000000


	//----- nvinfo : EIATTR_REGCOUNT
	.align		4
.L_38:
        /*00a8*/ 	.byte	0x04, 0x2f
        /*00aa*/ 	.short	(.L_40 - .L_39)
	.align		4
.L_39:
        /*00ac*/ 	.word	index@(_ZN7cutlass13device_kernelIN5flash19enable_sm80_to_sm89INS1_16FlashAttnFwdSm80INS1_25CollectiveMainloopFwdSm80ILi4ELi1ELb0EN4cute5tupleIJNS5_1CILi128EEENS7_ILi64EEENS7_ILi96EEEEEELi96ENS_6half_tEfNS_4arch4Sm80ELb0ELb0ELb0ELb1ELb0ELb1ELb1ELb0EEENS1_21CollectiveEpilogueFwdINS6_IJS8_SA_S9_EEENS6_IJNS7_ILi1EEESI_SI_EEESC_SE_Li128ELb1ELb1ELb0ELb0EEENS1_19SingleTileSchedulerILb1ELb0ELb1ELi128EEEEEEEEEvNT_6ParamsE)
        /*00b0*/ 	.word	0x000000ff


	//----- nvinfo : EIATTR_FRAME_SIZE
	.align		4
.L_40:
        /*00b4*/ 	.byte	0x04, 0x11
        /*00b6*/ 	.short	(.L_42 - .L_41)
	.align		4
.L_41:
        /*00b8*/ 	.word	index@(_ZN7cutlass13device_kernelIN5flash19enable_sm80_to_sm89INS1_16FlashAttnFwdSm80INS1_25CollectiveMainloopFwdSm80ILi4ELi1ELb0EN4cute5tupleIJNS5_1CILi128EEENS7_ILi64EEENS7_ILi96EEEEEELi96ENS_6half_tEfNS_4arch4Sm80ELb0ELb0ELb0ELb1ELb0ELb1ELb1ELb0EEENS1_21CollectiveEpilogueFwdINS6_IJS8_SA_S9_EEENS6_IJNS7_ILi1EEESI_SI_EEESC_SE_Li128ELb1ELb1ELb0ELb0EEENS1_19SingleTileSchedulerILb1ELb0ELb1ELi128EEEEEEEEEvNT_6ParamsE)
        /*00bc*/ 	.word	0x00000040


	//----- nvinfo : EIATTR_REGCOUNT
	.align		4
.L_42:
        /*00c0*/ 	.byte	0x04, 0x2f
        /*00c2*/ 	.short	(.L_44 - .L_43)
	.align		4
.L_43:
        /*00c4*/ 	.word	index@(_ZN7cutlass13device_kernelIN5flash19enable_sm80_to_sm89INS1_16FlashAttnFwdSm80INS1_25CollectiveMainloopFwdSm80ILi4ELi1ELb0EN4cute5tupleIJNS5_1CILi128EEENS7_ILi64EEENS7_ILi96EEEEEELi96ENS_6half_tEfNS_4arch4Sm80ELb0ELb0ELb0ELb1ELb0ELb0ELb1ELb0EEENS1_21CollectiveEpilogueFwdINS6_IJS8_SA_S9_EEENS6_IJNS7_ILi1EEESI_SI_EEESC_SE_Li128ELb1ELb1ELb0ELb0EEENS1_19SingleTileSchedulerILb1ELb0ELb1ELi128EEEEEEEEEvNT_6ParamsE)
        /*00c8*/ 	.word	0x000000ff


	//----- nvinfo : EIATTR_FRAME_SIZE
	.align		4
.L_44:
        /*00cc*/ 	.byte	0x04, 0x11
        /*00ce*/ 	.short	(.L_46 - .L_45)
	.align		4
.L_45:
        /*00d0*/ 	.word	index@(_ZN7cutlass13device_kernelIN5flash19enable_sm80_to_sm89INS1_16FlashAttnFwdSm80INS1_25CollectiveMainloopFwdSm80ILi4ELi1ELb0EN4cute5tupleIJNS5_1CILi128EEENS7_ILi64EEENS7_ILi96EEEEEELi96ENS_6half_tEfNS_4arch4Sm80ELb0ELb0ELb0ELb1ELb0ELb0ELb1ELb0EEENS1_21CollectiveEpilogueFwdINS6_IJS8_SA_S9_EEENS6_IJNS7_ILi1EEESI_SI_EEESC_SE_Li128ELb1ELb1ELb0ELb0EEENS1_19SingleTileSchedulerILb1ELb0ELb1ELi128EEEEEEEEEvNT_6ParamsE)
        /*00d4*/ 	.word	0x00000040


	//----- nvinfo : EIATTR_REGCOUNT
	.align		4
.L_46:
        /*00d8*/ 	.byte	0x04, 0x2f
        /*00da*/ 	.short	(.L_48 - .L_47)
	.align		4
.L_47:
        /*00dc*/ 	.word	index@(_ZN7cutlass13device_kernelIN5flash19enable_sm80_to_sm89INS1_16FlashAttnFwdSm80INS1_25CollectiveMainloopFwdSm80ILi4ELi1ELb0EN4cute5tupleIJNS5_1CILi128EEENS7_ILi64EEENS7_ILi96EEEEEELi96ENS_6half_tEfNS_4arch4Sm80ELb0ELb0ELb0ELb0ELb0ELb0ELb1ELb0EEENS1_21CollectiveEpilogueFwdINS6_IJS8_SA_S9_EEENS6_IJNS7_ILi1EEESI_SI_EEESC_SE_Li128ELb0ELb1ELb0ELb0EEENS1_19SingleTileSchedulerILb0ELb0ELb1ELi128EEEEEEEEEvNT_6ParamsE)
        /*00e0*/ 	.word	0x000000ff


	//----- nvinfo : EIATTR_FRAME_SIZE
	.align		4
.L_48:
        /*00e4*/ 	.byte	0x04, 0x11
        /*00e6*/ 	.short	(.L_50 - .L_49)
	.align		4
.L_49:
        /*00e8*/ 	.word	index@(_ZN7cutlass13device_kernelIN5flash19enable_sm80_to_sm89INS1_16FlashAttnFwdSm80INS1_25CollectiveMainloopFwdSm80ILi4ELi1ELb0EN4cute5tupleIJNS5_1CILi128EEENS7_ILi64EEENS7_ILi96EEEEEELi96ENS_6half_tEfNS_4arch4Sm80ELb0ELb0ELb0ELb0ELb0ELb0ELb1ELb0EEENS1_21CollectiveEpilogueFwdINS6_IJS8_SA_S9_EEENS6_IJNS7_ILi1EEESI_SI_EEESC_SE_Li128ELb0ELb1ELb0ELb0EEENS1_19SingleTileSchedulerILb0ELb0ELb1ELi128EEEEEEEEEvNT_6ParamsE)
        /*00ec*/ 	.word	0x00000030


	//----- nvinfo : EIATTR_MIN_STACK_SIZE
	.align		4
.L_50:
        /*00f0*/ 	.byte	0x04, 0x12
        /*00f2*/ 	.short	(.L_52 - .L_51)
	.align		4
.L_51:
        /*00f4*/ 	.word	index@(_ZN7cutlass13device_kernelIN5flash19enable_sm80_to_sm89INS1_16FlashAttnFwdSm80INS1_25CollectiveMainloopFwdSm80ILi4ELi1ELb0EN4cute5tupleIJNS5_1CILi128EEENS7_ILi64EEENS7_ILi96EEEEEELi96ENS_6half_tEfNS_4arch4Sm80ELb0ELb0ELb0ELb0ELb0ELb0ELb1ELb0EEENS1_21CollectiveEpilogueFwdINS6_IJS8_SA_S9_EEENS6_IJNS7_ILi1EEESI_SI_EEESC_SE_Li128ELb0ELb1ELb0ELb0EEENS1_19SingleTileSchedulerILb0ELb0ELb1ELi128EEEEEEEEEvNT_6ParamsE)
        /*00f8*/ 	.word	0x00000030


	//----- nvinfo : EIATTR_MIN_STACK_SIZE
	.align		4
.L_52:
        /*00fc*/ 	.byte	0x04, 0x12
        /*00fe*/ 	.short	(.L_54 - .L_53)
	.align		4
.L_53:
        /*0100*/ 	.word	index@(_ZN7cutlass13device_kernelIN5flash19enable_sm80_to_sm89INS1_16FlashAttnFwdSm80INS1_25CollectiveMainloopFwdSm80ILi4ELi1ELb0EN4cute5tupleIJNS5_1CILi128EEENS7_ILi64EEENS7_ILi96EEEEEELi96ENS_6half_tEfNS_4arch4Sm80ELb0ELb0ELb0ELb1ELb0ELb0ELb1ELb0EEENS1_21CollectiveEpilogueFwdINS6_IJS8_SA_S9_EEENS6_IJNS7_ILi1EEESI_SI_EEESC_SE_Li128ELb1ELb1ELb0ELb0EEENS1_19SingleTileSchedulerILb1ELb0ELb1ELi128EEEEEEEEEvNT_6ParamsE)
        /*0104*/ 	.word	0x00000040


	//----- nvinfo : EIATTR_MIN_STACK_SIZE
	.align		4
.L_54:
        /*0108*/ 	.byte	0x04, 0x12
        /*010a*/ 	.short	(.L_56 - .L_55)
	.align		4
.L_55:
        /*010c*/ 	.word	index@(_ZN7cutlass13device_kernelIN5flash19enable_sm80_to_sm89INS1_16FlashAttnFwdSm80INS1_25CollectiveMainloopFwdSm80ILi4ELi1ELb0EN4cute5tupleIJNS5_1CILi128EEENS7_ILi64EEENS7_ILi96EEEEEELi96ENS_6half_tEfNS_4arch4Sm80ELb0ELb0ELb0ELb1ELb0ELb1ELb1ELb0EEENS1_21CollectiveEpilogueFwdINS6_IJS8_SA_S9_EEENS6_IJNS7_ILi1EEESI_SI_EEESC_SE_Li128ELb1ELb1ELb0ELb0EEENS1_19SingleTileSchedulerILb1ELb0ELb1ELi128EEEEEEEEEvNT_6ParamsE)
        /*0110*/ 	.word	0x00000040


	//----- nvinfo : EIATTR_MIN_STACK_SIZE
	.align		4
.L_56:
        /*0114*/ 	.byte	0x04, 0x12
        /*0116*/ 	.short	(.L_58 - .L_57)
	.align		4
.L_57:
        /*0118*/ 	.word	index@(_ZN7cutlass13device_kernelIN5flash19enable_sm80_to_sm89INS1_16FlashAttnFwdSm80INS1_25CollectiveMainloopFwdSm80ILi4ELi1ELb0EN4cute5tupleIJNS5_1CILi128EEENS7_ILi48EEENS7_ILi96EEEEEELi96ENS_6half_tEfNS_4arch4Sm80ELb0ELb1ELb0ELb0ELb0ELb0ELb1ELb0EEENS1_21CollectiveEpilogueFwdINS6_IJS8_SA_S9_EEENS6_IJNS7_ILi1EEESI_SI_EEESC_SE_Li128ELb0ELb1ELb0ELb0EEENS1_19SingleTileSchedulerILb0ELb0ELb1ELi128EEEEEEEEEvNT_6ParamsE)
        /*011c*/ 	.word	0x00000000


	//----- nvinfo : EIATTR_MIN_STACK_SIZE
	.align		4
.L_58:
        /*0120*/ 	.byte	0x04, 0x12
        /*0122*/ 	.short	(.L_60 - .L_59)
	.align		4
.L_59:
        /*0124*/ 	.word	index@(_ZN7cutlass13device_kernelIN5flash19enable_sm80_to_sm89INS1_16FlashAttnFwdSm80INS1_25CollectiveMainloopFwdSm80ILi4ELi1ELb0EN4cute5tupleIJNS5_1CILi128EEENS7_ILi48EEENS7_ILi96EEEEEELi96ENS_6half_tEfNS_4arch4Sm80ELb0ELb1ELb0ELb1ELb0ELb0ELb1ELb0EEENS1_21CollectiveEpilogueFwdINS6_IJS8_SA_S9_EEENS6_IJNS7_ILi1EEESI_SI_EEESC_SE_Li128ELb1ELb1ELb0ELb0EEENS1_19SingleTileSchedulerILb1ELb0ELb1ELi128EEEEEEEEEvNT_6ParamsE)
        /*0128*/ 	.word	0x00000000


	//----- nvinfo : EIATTR_MIN_STACK_SIZE
	.align		4
.L_60:
        /*012c*/ 	.byte	0x04, 0x12
        /*012e*/ 	.short	(.L_62 - .L_61)
	.align		4
.L_61:
        /*0130*/ 	.word	index@(_ZN7cutlass13device_kernelIN5flash19enable_sm80_to_sm89INS1_16FlashAttnFwdSm80INS1_25CollectiveMainloopFwdSm80ILi4ELi1ELb0EN4cute5tupleIJNS5_1CILi128EEENS7_ILi48EEENS7_ILi96EEEEEELi96ENS_6half_tEfNS_4arch4Sm80ELb0ELb1ELb0ELb1ELb0ELb1ELb1ELb0EEENS1_21CollectiveEpilogueFwdINS6_IJS8_SA_S9_EEENS6_IJNS7_ILi1EEESI_SI_EEESC_SE_Li128ELb1ELb1ELb0ELb0EEENS1_19SingleTileSchedulerILb1ELb0ELb1ELi128EEEEEEEEEvNT_6ParamsE)
        /*0134*/ 	.word	0x00000000


	//----- nvinfo : EIATTR_MIN_STACK_SIZE
	.align		4
.L_62:
        /*0138*/ 	.byte	0x04, 0x12
        /*013a*/ 	.short	(.L_64 - .L_63)
	.align		4
.L_63:
        /*013c*/ 	.word	index@(_ZN7cutlass13device_kernelIN5flash19enable_sm80_to_sm89INS1_16FlashAttnFwdSm80INS1_25CollectiveMainloopFwdSm80ILi4ELi1ELb0EN4cute5tupleIJNS5_1CILi128EEENS7_ILi64EEENS7_ILi96EEEEEELi96ENS_6half_tEfNS_4arch4Sm80ELb1ELb0ELb0ELb0ELb0ELb0ELb1ELb0EEENS1_21CollectiveEpilogueFwdINS6_IJS8_SA_S9_EEENS6_IJNS7_ILi1EEESI_SI_EEESC_SE_Li128ELb0ELb1ELb0ELb0EEENS1_30DynamicPersistentTileSchedulerILi128ELi128ELb0ELb1ELb0EEEEEEEEEvNT_6ParamsE)
        /*0140*/ 	.word	0x00000080


	//----- nvinfo : EIATTR_MIN_STACK_SIZE
	.align		4
.L_64:
        /*0144*/ 	.byte	0x04, 0x12
        /*0146*/ 	.short	(.L_66 - .L_65)
	.align		4
.L_65:
        /*0148*/ 	.word	index@(_ZN7cutlass13device_kernelIN5flash19enable_sm80_to_sm89INS1_16FlashAttnFwdSm80INS1_25CollectiveMainloopFwdSm80ILi4ELi1ELb0EN4cute5tupleIJNS5_1CILi128EEENS7_ILi64EEENS7_ILi96EEEEEELi96ENS_6half_tEfNS_4arch4Sm80ELb1ELb0ELb0ELb1ELb0ELb0ELb1ELb0EEENS1_21CollectiveEpilogueFwdINS6_IJS8_SA_S9_EEENS6_IJNS7_ILi1EEESI_SI_EEESC_SE_Li128ELb1ELb1ELb0ELb0EEENS1_19SingleTileSchedulerILb1ELb0ELb1ELi128EEEEEEEEEvNT_6ParamsE)
        /*014c*/ 	.word	0x00000070


	//----- nvinfo : EIATTR_MIN_STACK_SIZE
	.align		4
.L_66:
        /*0150*/ 	.byte	0x04, 0x12
        /*0152*/ 	.short	(.L_68 - .L_67)
	.align		4
.L_67:
        /*0154*/ 	.word	index@(_ZN7cutlass13device_kernelIN5flash19enable_sm80_to_sm89INS1_16FlashAttnFwdSm80INS1_25CollectiveMainloopFwdSm80ILi4ELi1ELb0EN4cute5tupleIJNS5_1CILi128EEENS7_ILi64EEENS7_ILi96EEEEEELi96ENS_6half_tEfNS_4arch4Sm80ELb1ELb0ELb0ELb1ELb0ELb1ELb1ELb0EEENS1_21CollectiveEpilogueFwdINS6_IJS8_SA_S9_EEENS6_IJNS7_ILi1EEESI_SI_EEESC_SE_Li128ELb1ELb1ELb0ELb0EEENS1_19SingleTileSchedulerILb1ELb0ELb1ELi128EEEEEEEEEvNT_6ParamsE)
        /*0158*/ 	.word	0x00000080
.L_68:


//--------------------- .nv.info._ZN7cutlass13device_kernelIN5flash19enable_sm80_to_sm89INS1_16FlashAttnFwdSm80INS1_25CollectiveMainloopFwdSm80ILi4ELi1ELb0EN4cute5tupleIJNS5_1CILi128EEENS7_ILi64EEENS7_ILi96EEEEEELi96ENS_6half_tEfNS_4arch4Sm80ELb0ELb0ELb0ELb0ELb0ELb0ELb1ELb0EEENS1_21CollectiveEpilogueFwdINS6_IJS8_SA_S9_EEENS6_IJNS7_ILi1EEESI_SI_EEESC_SE_Li128ELb0ELb1ELb0ELb0EEENS1_19SingleTileSchedulerILb0ELb0ELb1ELi128EEEEEEEEEvNT_6ParamsE --------------------------
	.section	.nv.info._ZN7cutlass13device_kernelIN5flash19enable_sm80_to_sm89INS1_16FlashAttnFwdSm80INS1_25CollectiveMainloopFwdSm80ILi4ELi1ELb0EN4cute5tupleIJNS5_1CILi128EEENS7_ILi64EEENS7_ILi96EEEEEELi96ENS_6half_tEfNS_4arch4Sm80ELb0ELb0ELb0ELb0ELb0ELb0ELb1ELb0EEENS1_21CollectiveEpilogueFwdINS6_IJS8_SA_S9_EEENS6_IJNS7_ILi1EEESI_SI_EEESC_SE_Li128ELb0ELb1ELb0ELb0EEENS1_19SingleTileSchedulerILb0ELb0ELb1ELi128EEEEEEEEEvNT_6ParamsE,"",@"SHT_CUDA_INFO"
	.sectionflags	@""
	.align	4


	//----- nvinfo : EIATTR_CUDA_API_VERSION
	.align		4
        /*0000*/ 	.byte	0x04, 0x37
        /*0002*/ 	.short	(.L_70 - .L_69)
.L_69:
        /*0004*/ 	.word	0x00000082


	//----- nvinfo : EIATTR_SW2861232_WAR
	.align		4
.L_70:
        /*0008*/ 	.byte	0x01, 0x35
	.zero		2


	//----- nvinfo : EIATTR_PARAM_CBANK
	.align		4
        /*000c*/ 	.byte	0x04, 0x0a
        /*000e*/ 	.short	(.L_72 - .L_71)
	.align		4
.L_71:
        /*0010*/ 	.word	index@(.nv.constant0._ZN7cutlass13device_kernelIN5flash19enable_sm80_to_sm89INS1_16FlashAttnFwdSm80INS1_25CollectiveMainloopFwdSm80ILi4ELi1ELb0EN4cute5tupleIJNS5_1CILi128EEENS7_ILi64EEENS7_ILi96EEEEEELi96ENS_6half_tEfNS_4arch4Sm80ELb0ELb0ELb0ELb0ELb0ELb0ELb1ELb0EEENS1_21CollectiveEpilogueFwdINS6_IJS8_SA_S9_EEENS6_IJNS7_ILi1EEESI_SI_EEESC_SE_Li128ELb0ELb1ELb0ELb0EEENS1_19SingleTileSchedulerILb0ELb0ELb1ELi128EEEEEEEEEvNT_6ParamsE)
        /*0014*/ 	.short	0x0160
        /*0016*/ 	.short	0x0418


	//----- nvinfo : EIATTR_CBANK_PARAM_SIZE
	.align		4
.L_72:
        /*0018*/ 	.byte	0x03, 0x19
        /*001a*/ 	.short	0x0418


	//----- nvinfo : EIATTR_KPARAM_INFO
	.align		4
        /*001c*/ 	.byte	0x04, 0x17
        /*001e*/ 	.short	(.L_74 - .L_73)
.L_73:
        /*0020*/ 	.word	0x00000000
        /*0024*/ 	.short	0x0000
        /*0026*/ 	.short	0x0000
        /*0028*/ 	.byte	0x00, 0xf0, 0x61, 0x10


	//----- nvinfo : EIATTR_MAXREG_COUNT
	.align		4
.L_74:
        /*002c*/ 	.byte	0x03, 0x1b
        /*002e*/ 	.short	0x00ff


	//----- nvinfo : EIATTR_NUM_BARRIERS
	.align		4
        /*0030*/ 	.byte	0x02, 0x4c
        /*0032*/ 	.byte	0x02
	.zero		1


	//----- nvinfo : EIATTR_ANNOTATIONS
	.align		4
        /*0034*/ 	.byte	0x04, 0x55
        /*0036*/ 	.short	(.L_76 - .L_75)


	//   ....[0]....
.L_75:
        /*0038*/ 	.word	0x00000001
        /*003c*/ 	.byte	0x00, 0x03, 0x00, 0x00, 0x01, 0x00, 0x00, 0x00, 0x90, 0x05, 0x00, 0x00, 0x01, 0x00, 0x00, 0x00
        /* <DEDUP_REMOVED lines=9> */
        /*00dc*/ 	.byte	0x50, 0x7e, 0x00, 0x00


	//----- nvinfo : EIATTR_MERCURY_ISA_VERSION
	.align		4
.L_76:
        /*00e0*/ 	.byte	0x03, 0x5f
        /*00e2*/ 	.short	0x0000


	//----- nvinfo : EIATTR_COOP_GROUP_MASK_REGIDS
	.align		4
        /*00e4*/ 	.byte	0x04, 0x29
        /*00e6*/ 	.short	(.L_78 - .L_77)


	//   ....[0]....
.L_77:
        /*00e8*/ 	.word	0xffffffff


	//   ....[1]....
        /*00ec*/ 	.word	0xffffffff


	//   ....[2]....
        /*00f0*/ 	.word	0xffffffff


	//   ....[3]....
        /*00f4*/ 	.word	0xffffffff


	//   ....[4]....
        /*00f8*/ 	.word	0xffffffff


	//   ....[5]....
        /*00fc*/ 	.word	0xffffffff


	//   ....[6]....
        /*0100*/ 	.word	0xffffffff


	//   ....[7]....
        /*0104*/ 	.word	0xffffffff


	//   ....[8]....
        /*0108*/ 	.word	0xffffffff


	//   ....[9]....
        /*010c*/ 	.word	0xffffffff


	//   ....[10]....
        /*0110*/ 	.word	0xffffffff


	//   ....[11]....
        /*0114*/ 	.word	0xffffffff


	//   ....[12]....
        /*0118*/ 	.word	0xffffffff


	//   ....[13]....
        /*011c*/ 	.word	0xffffffff


	//   ....[14]....
        /*0120*/ 	.word	0xffffffff


	//   ....[15]....
        /*0124*/ 	.word	0xffffffff


	//   ....[16]....
        /*0128*/ 	.word	0xffffffff


	//   ....[17]....
        /*012c*/ 	.word	0xffffffff


	//   ....[18]....
        /*0130*/ 	.word	0xffffffff


	//   ....[19]....
        /*0134*/ 	.word	0xffffffff


	//   ....[20]....
        /*0138*/ 	.word	0xffffffff


	//   ....[21]....
        /*013c*/ 	.word	0xffffffff


	//   ....[22]....
        /*0140*/ 	.word	0xffffffff


	//   ....[23]....
        /*0144*/ 	.word	0xffffffff


	//   ....[24]....
        /*0148*/ 	.word	0xffffffff


	//   ....[25]....
        /*014c*/ 	.word	0xffffffff


	//   ....[26]....
        /*0150*/ 	.word	0xffffffff


	//   ....[27]....
        /*0154*/ 	.word	0xffffffff


	//   ....[28]....
        /*0158*/ 	.word	0xffffffff


	//   ....[29]....
        /*015c*/ 	.word	0xffffffff


	//   ....[30]....
        /*0160*/ 	.word	0xffffffff


	//   ....[31]....
        /*0164*/ 	.word	0xffffffff


	//   ....[32]....
        /*0168*/ 	.word	0xffffffff


	//   ....[33]....
        /*016c*/ 	.word	0xffffffff


	//   ....[34]....
        /*0170*/ 	.word	0xffffffff


	//   ....[35]....
        /*0174*/ 	.word	0xffffffff


	//   ....[36]....
        /*0178*/ 	.word	0xffffffff


	//   ....[37]....
        /*017c*/ 	.word	0xffffffff


	//   ....[38]....
        /*0180*/ 	.word	0xffffffff


	//   ....[39]....
        /*0184*/ 	.word	0xffffffff


	//   ....[40]....
        /*0188*/ 	.word	0xffffffff


	//   ....[41]....
        /*018c*/ 	.word	0xffffffff


	//   ....[42]....
        /*0190*/ 	.word	0xffffffff


	//   ....[43]....
        /*0194*/ 	.word	0xffffffff


	//   ....[44]....
        /*0198*/ 	.word	0xffffffff


	//   ....[45]....
        /*019c*/ 	.word	0xffffffff


	//   ....[46]....
        /*01a0*/ 	.word	0xffffffff


	//   ....[47]....
        /*01a4*/ 	.word	0xffffffff


	//----- nvinfo : EIATTR_COOP_GROUP_INSTR_OFFSETS
	.align		4
.L_78:
        /*01a8*/ 	.byte	0x04, 0x28
        /*01aa*/ 	.short	(.L_80 - .L_79)


	//   ....[0]....
.L_79:
        /*01ac*/ 	.word	0x00000630


	//   ....[1]....
        /*01b0*/ 	.word	0x00000660


	//   ....[2]....
        /*01b4*/ 	.word	0x000006c0


	//   ....[3]....
        /*01b8*/ 	.word	0x00000710


	//   ....[4]....
        /*01bc*/ 	.word	0x00000900


	//   ....[5]....
        /*01c0*/ 	.word	0x00000920


	//   ....[6]....
        /*01c4*/ 	.word	0x000009c0


	//   ....[7]....
        /*01c8*/ 	.word	0x00000b10


	//   ....[8]....
        /*01cc*/ 	.word	0x000025e0


	//   ....[9]....
        /*01d0*/ 	.word	0x00002730


	//   ....[10]....
        /*01d4*/ 	.word	0x00002760


	//   ....[11]....
        /*01d8*/ 	.word	0x00002810


	//   ....[12]....
        /*01dc*/ 	.word	0x00002890


	//   ....[13]....
        /*01e0*/ 	.word	0x00002980


	//   ....[14]....
        /*01e4*/ 	.word	0x000029d0


	//   ....[15]....
        /*01e8*/ 	.word	0x00002ac0


	//   ....[16]....
        /*01ec*/ 	.word	0x00005280


	//   ....[17]....
        /*01f0*/ 	.word	0x000052d0


	//   ....[18]....
        /*01f4*/ 	.word	0x00005390


	//   ....[19]....
        /*01f8*/ 	.word	0x000053e0


	//   ....[20]....
        /*01fc*/ 	.word	0x00005420


	//   ....[21]....
        /*0200*/ 	.word	0x00005510


	//   ....[22]....
        /*0204*/ 	.word	0x00005670


	//   ....[23]....
        /*0208*/ 	.word	0x00005bc0


	//   ....[24]....
        /*020c*/ 	.word	0x00007400


	//   ....[25]....
        /*0210*/ 	.word	0x00007410


	//   ....[26]....
        /*0214*/ 	.word	0x00007420


	//   ....[27]....
        /*0218*/ 	.word	0x00007470


	//   ....[28]....
        /*021c*/ 	.word	0x00007490


	//   ....[29]....
        /*0220*/ 	.word	0x000077b0


	//   ....[30]....
        /*0224*/ 	.word	0x00007820


	//   ....[31]....
        /*0228*/ 	.word	0x00007830


	//   ....[32]....
        /*022c*/ 	.word	0x00008a70


	//   ....[33]....
        /*0230*/ 	.word	0x00008a80


	//   ....[34]....
        /*0234*/ 	.word	0x00008aa0


	//   ....[35]....
        /*0238*/ 	.word	0x00008ab0


	//   ....[36]....
        /*023c*/ 	.word	0x00008ac0


	//   ....[37]....
        /*0240*/ 	.word	0x00008ad0


	//   ....[38]....
        /*0244*/ 	.word	0x00008ae0


	//   ....[39]....
        /*0248*/ 	.word	0x00008af0


	//   ....[40]....
        /*024c*/ 	.word	0x00008c20


	//   ....[41]....
        /*0250*/ 	.word	0x00008c40


	//   ....[42]....
        /*0254*/ 	.word	0x00008dc0


	//   ....[43]....
        /*0258*/ 	.word	0x00008df0


	//   ....[44]....
        /*025c*/ 	.word	0x00008f20


	//   ....[45]....
        /*0260*/ 	.word	0x00008f50


	//   ....[46]....
        /*0264*/ 	.word	0x00009080


	//   ....[47]....
        /*0268*/ 	.word	0x000090a0


	//----- nvinfo : EIATTR_EXIT_INSTR_OFFSETS
	.align		4
.L_80:
        /*026c*/ 	.byte	0x04, 0x1c
        /*026e*/ 	.short	(.L_82 - .L_81)


	//   ....[0]....
.L_81:
        /*0270*/ 	.word	0x00000040


	//   ....[1]....
        /*0274*/ 	.word	0x000090b0


	//   ....[2]....
        /*0278*/ 	.word	0x00009160


	//   ....[3]....
        /*027c*/ 	.word	0x000091c0


	//----- nvinfo : EIATTR_CTAIDZ_USED
	.align		4
.L_82:
        /*0280*/ 	.byte	0x01, 0x04
	.zero		2


	//----- nvinfo : EIATTR_MAX_THREADS
	.align		4
        /*0284*/ 	.byte	0x04, 0x05
        /*0286*/ 	.short	(.L_84 - .L_83)
.L_83:
        /*0288*/ 	.word	0x00000080
        /*028c*/ 	.word	0x00000001
        /*0290*/ 	.word	0x00000001


	//----- nvinfo : EIATTR_CRS_STACK_SIZE
	.align		4
.L_84:
        /*0294*/ 	.byte	0x04, 0x1e
        /*0296*/ 	.short	(.L_86 - .L_85)
.L_85:
        /*0298*/ 	.word	0x00000000
.L_86:


//--------------------- .nv.info._ZN7cutlass13device_kernelIN5flash19enable_sm80_to_sm89INS1_16FlashAttnFwdSm80INS1_25CollectiveMainloopFwdSm80ILi4ELi1ELb0EN4cute5tupleIJNS5_1CILi128EEENS7_ILi64EEENS7_ILi96EEEEEELi96ENS_6half_tEfNS_4arch4Sm80ELb0ELb0ELb0ELb1ELb0ELb0ELb1ELb0EEENS1_21CollectiveEpilogueFwdINS6_IJS8_SA_S9_EEENS6_IJNS7_ILi1EEESI_SI_EEESC_SE_Li128ELb1ELb1ELb0ELb0EEENS1_19SingleTileSchedulerILb1ELb0ELb1ELi128EEEEEEEEEvNT_6ParamsE --------------------------
	.section	.nv.info._ZN7cutlass13device_kernelIN5flash19enable_sm80_to_sm89INS1_16FlashAttnFwdSm80INS1_25CollectiveMainloopFwdSm80ILi4ELi1ELb0EN4cute5tupleIJNS5_1CILi128EEENS7_ILi64EEENS7_ILi96EEEEEELi96ENS_6half_tEfNS_4arch4Sm80ELb0ELb0ELb0ELb1ELb0ELb0ELb1ELb0EEENS1_21CollectiveEpilogueFwdINS6_IJS8_SA_S9_EEENS6_IJNS7_ILi1EEESI_SI_EEESC_SE_Li128ELb1ELb1ELb0ELb0EEENS1_19SingleTileSchedulerILb1ELb0ELb1ELi128EEEEEEEEEvNT_6ParamsE,"",@"SHT_CUDA_INFO"
	.sectionflags	@""
	.align	4


	//----- nvinfo : EIATTR_CUDA_API_VERSION
	.align		4
        /*0000*/ 	.byte	0x04, 0x37
        /*0002*/ 	.short	(.L_88 - .L_87)
.L_87:
        /*0004*/ 	.word	0x00000082


	//----- nvinfo : EIATTR_SW2861232_WAR
	.align		4
.L_88:
        /*0008*/ 	.byte	0x01, 0x35
	.zero		2


	//----- nvinfo : EIATTR_PARAM_CBANK
	.align		4
        /*000c*/ 	.byte	0x04, 0x0a
        /*000e*/ 	.short	(.L_90 - .L_89)
	.align		4
.L_89:
        /*0010*/ 	.word	index@(.nv.constant0._ZN7cutlass13device_kernelIN5flash19enable_sm80_to_sm89INS1_16FlashAttnFwdSm80INS1_25CollectiveMainloopFwdSm80ILi4ELi1ELb0EN4cute5tupleIJNS5_1CILi128EEENS7_ILi64EEENS7_ILi96EEEEEELi96ENS_6half_tEfNS_4arch4Sm80ELb0ELb0ELb0ELb1ELb0ELb0ELb1ELb0EEENS1_21CollectiveEpilogueFwdINS6_IJS8_SA_S9_EEENS6_IJNS7_ILi1EEESI_SI_EEESC_SE_Li128ELb1ELb1ELb0ELb0EEENS1_19SingleTileSchedulerILb1ELb0ELb1ELi128EEEEEEEEEvNT_6ParamsE)
        /*0014*/ 	.short	0x0160
        /*0016*/ 	.short	0x0418


	//----- nvinfo : EIATTR_CBANK_PARAM_SIZE
	.align		4
.L_90:
        /*0018*/ 	.byte	0x03, 0x19
        /*001a*/ 	.short	0x0418


	//----- nvinfo : EIATTR_KPARAM_INFO
	.align		4
        /*001c*/ 	.byte	0x04, 0x17
        /*001e*/ 	.short	(.L_92 - .L_91)
.L_91:
        /*0020*/ 	.word	0x00000000
        /*0024*/ 	.short	0x0000
        /*0026*/ 	.short	0x0000
        /*0028*/ 	.byte	0x00, 0xf0, 0x61, 0x10


	//----- nvinfo : EIATTR_MAXREG_COUNT
	.align		4
.L_92:
        /*002c*/ 	.byte	0x03, 0x1b
        /*002e*/ 	.short	0x00ff


	//----- nvinfo : EIATTR_NUM_BARRIERS
	.align		4
        /*0030*/ 	.byte	0x02, 0x4c
        /*0032*/ 	.byte	0x02
	.zero		1


	//----- nvinfo : EIATTR_ANNOTATIONS
	.align		4
        /*0034*/ 	.byte	0x04, 0x55
        /*0036*/ 	.short	(.L_94 - .L_93)


	//   ....[0]....
.L_93:
        /* <DEDUP_REMOVED lines=17> */


	//----- nvinfo : EIATTR_MERCURY_ISA_VERSION
	.align		4
.L_94:
        /*0130*/ 	.byte	0x03, 0x5f
        /*0132*/ 	.short	0x0000


	//----- nvinfo : EIATTR_COOP_GROUP_MASK_REGIDS
	.align		4
        /*0134*/ 	.byte	0x04, 0x29
        /*0136*/ 	.short	(.L_96 - .L_95)


	//   ....[0]....
.L_95:
        /*0138*/ 	.word	0xffffffff


	//   ....[1]....
        /*013c*/ 	.word	0xffffffff


	//   ....[2]....
        /*0140*/ 	.word	0xffffffff


	//   ....[3]....
        /*0144*/ 	.word	0xffffffff


	//   ....[4]....
        /*0148*/ 	.word	0xffffffff


	//   ....[5]....
        /*014c*/ 	.word	0xffffffff


	//   ....[6]....
        /*0150*/ 	.word	0xffffffff


	//   ....[7]....
        /*0154*/ 	.word	0xffffffff


	//   ....[8]....
        /*0158*/ 	.word	0xffffffff


	//   ....[9]....
        /*015c*/ 	.word	0xffffffff


	//   ....[10]....
        /*0160*/ 	.word	0xffffffff


	//   ....[11]....
        /*0164*/ 	.word	0xffffffff


	//   ....[12]....
        /*0168*/ 	.word	0xffffffff


	//   ....[13]....
        /*016c*/ 	.word	0xffffffff


	//   ....[14]....
        /*0170*/ 	.word	0xffffffff


	//   ....[15]....
        /*0174*/ 	.word	0xffffffff


	//   ....[16]....
        /*0178*/ 	.word	0xffffffff


	//   ....[17]....
        /*017c*/ 	.word	0xffffffff


	//   ....[18]....
        /*0180*/ 	.word	0xffffffff


	//   ....[19]....
        /*0184*/ 	.word	0xffffffff


	//   ....[20]....
        /*0188*/ 	.word	0xffffffff


	//   ....[21]....
        /*018c*/ 	.word	0xffffffff


	//   ....[22]....
        /*0190*/ 	.word	0xffffffff


	//   ....[23]....
        /*0194*/ 	.word	0xffffffff


	//   ....[24]....
        /*0198*/ 	.word	0xffffffff


	//   ....[25]....
        /*019c*/ 	.word	0xffffffff


	//   ....[26]....
        /*01a0*/ 	.word	0xffffffff


	//   ....[27]....
        /*01a4*/ 	.word	0xffffffff


	//   ....[28]....
        /*01a8*/ 	.word	0xffffffff


	//   ....[29]....
        /*01ac*/ 	.word	0xffffffff


	//   ....[30]....
        /*01b0*/ 	.word	0xffffffff


	//   ....[31]....
        /*01b4*/ 	.word	0xffffffff


	//   ....[32]....
        /*01b8*/ 	.word	0xffffffff


	//   ....[33]....
        /*01bc*/ 	.word	0xffffffff


	//   ....[34]....
        /*01c0*/ 	.word	0xffffffff


	//   ....[35]....
        /*01c4*/ 	.word	0xffffffff


	//   ....[36]....
        /*01c8*/ 	.word	0xffffffff


	//   ....[37]....
        /*01cc*/ 	.word	0xffffffff


	//   ....[38]....
        /*01d0*/ 	.word	0xffffffff


	//   ....[39]....
        /*01d4*/ 	.word	0xffffffff


	//   ....[40]....
        /*01d8*/ 	.word	0xffffffff


	//   ....[41]....
        /*01dc*/ 	.word	0xffffffff


	//   ....[42]....
        /*01e0*/ 	.word	0xffffffff


	//   ....[43]....
        /*01e4*/ 	.word	0xffffffff


	//   ....[44]....
        /*01e8*/ 	.word	0xffffffff


	//   ....[45]....
        /*01ec*/ 	.word	0xffffffff


	//   ....[46]....
        /*01f0*/ 	.word	0xffffffff


	//   ....[47]....
        /*01f4*/ 	.word	0xffffffff


	//   ....[48]....
        /*01f8*/ 	.word	0xffffffff


	//   ....[49]....
        /*01fc*/ 	.word	0xffffffff


	//   ....[50]....
        /*0200*/ 	.word	0xffffffff


	//   ....[51]....
        /*0204*/ 	.word	0xffffffff


	//   ....[52]....
        /*0208*/ 	.word	0xffffffff


	//   ....[53]....
        /*020c*/ 	.word	0xffffffff


	//   ....[54]....
        /*0210*/ 	.word	0xffffffff


	//   ....[55]....
        /*0214*/ 	.word	0xffffffff


	//   ....[56]....
        /*0218*/ 	.word	0xffffffff


	//----- nvinfo : EIATTR_COOP_GROUP_INSTR_OFFSETS
	.align		4
.L_96:
        /*021c*/ 	.byte	0x04, 0x28
        /*021e*/ 	.short	(.L_98 - .L_97)


	//   ....[0]....
.L_97:
        /*0220*/ 	.word	0x00000090


	//   ....[1]....
        /*0224*/ 	.word	0x00001460


	//   ....[2]....
        /*0228*/ 	.word	0x00001490


	//   ....[3]....
        /*022c*/ 	.word	0x00001660


	//   ....[4]....
        /*0230*/ 	.word	0x00001690


	//   ....[5]....
        /*0234*/ 	.word	0x000017d0


	//   ....[6]....
        /*0238*/ 	.word	0x00001800


	//   ....[7]....
        /*023c*/ 	.word	0x00001930


	//   ....[8]....
        /*0240*/ 	.word	0x00001970


	//   ....[9]....
        /*0244*/ 	.word	0x00002ea0


	//   ....[10]....
        /*0248*/ 	.word	0x00003000


	//   ....[11]....
        /*024c*/ 	.word	0x00003030


	//   ....[12]....
        /*0250*/ 	.word	0x00003160


	//   ....[13]....
        /*0254*/ 	.word	0x000031f0


	//   ....[14]....
        /*0258*/ 	.word	0x000032e0


	//   ....[15]....
        /*025c*/ 	.word	0x00003390


	//   ....[16]....
        /*0260*/ 	.word	0x00003540


	//   ....[17]....
        /*0264*/ 	.word	0x00005b50


	//   ....[18]....
        /*0268*/ 	.word	0x00005ba0


	//   ....[19]....
        /*026c*/ 	.word	0x00005c60


	//   ....[20]....
        /*0270*/ 	.word	0x00005cb0


	//   ....[21]....
        /*0274*/ 	.word	0x00005cf0


	//   ....[22]....
        /*0278*/ 	.word	0x00005e00


	//   ....[23]....
        /*027c*/ 	.word	0x00006060


	//   ....[24]....
        /*0280*/ 	.word	0x00006260


	//   ....[25]....
        /*0284*/ 	.word	0x00007d60


	//   ....[26]....
        /*0288*/ 	.word	0x00007d90


	//   ....[27]....
        /*028c*/ 	.word	0x00007dc0


	//   ....[28]....
        /*0290*/ 	.word	0x00007de0


	//   ....[29]....
        /*0294*/ 	.word	0x00007e10


	//   ....[30]....
        /*0298*/ 	.word	0x00007e30


	//   ....[31]....
        /*029c*/ 	.word	0x00007e50


	//   ....[32]....
        /*02a0*/ 	.word	0x00007e60


	//   ....[33]....
        /*02a4*/ 	.word	0x00009560


	//   ....[34]....
        /*02a8*/ 	.word	0x00009590


	//   ....[35]....
        /*02ac*/ 	.word	0x000095b0


	//   ....[36]....
        /*02b0*/ 	.word	0x000095d0


	//   ....[37]....
        /*02b4*/ 	.word	0x000095e0


	//   ....[38]....
        /*02b8*/ 	.word	0x000095f0


	//   ....[39]....
        /*02bc*/ 	.word	0x00009600


	//   ....[40]....
        /*02c0*/ 	.word	0x00009610


	//   ....[41]....
        /*02c4*/ 	.word	0x00009830


	//   ....[42]....
        /*02c8*/ 	.word	0x00009840


	//   ....[43]....
        /*02cc*/ 	.word	0x000099c0


	//   ....[44]....
        /*02d0*/ 	.word	0x000099f0


	//   ....[45]....
        /*02d4*/ 	.word	0x00009b40


	//   ....[46]....
        /*02d8*/ 	.word	0x00009b70


	//   ....[47]....
        /*02dc*/ 	.word	0x00009cc0


	//   ....[48]....
        /*02e0*/ 	.word	0x00009ce0


	//   ....[49]....
        /*02e4*/ 	.word	0x0000a4e0


	//   ....[50]....
        /*02e8*/ 	.word	0x0000a500


	//   ....[51]....
        /*02ec*/ 	.word	0x0000a650


	//   ....[52]....
        /*02f0*/ 	.word	0x0000a680


	//   ....[53]....
        /*02f4*/ 	.word	0x0000a7b0


	//   ....[54]....
        /*02f8*/ 	.word	0x0000a7e0


	//   ....[55]....
        /*02fc*/ 	.word	0x0000a910


	//   ....[56]....
        /*0300*/ 	.word	0x0000a930


	//----- nvinfo : EIATTR_EXIT_INSTR_OFFSETS
	.align		4
.L_98:
        /*0304*/ 	.byte	0x04, 0x1c
        /*0306*/ 	.short	(.L_100 - .L_99)


	//   ....[0]....
.L_99:
        /*0308*/ 	.word	0x00000350


	//   ....[1]....
        /*030c*/ 	.word	0x00009cf0


	//   ....[2]....
        /*0310*/ 	.word	0x00009dc0


	//   ....[3]....
        /*0314*/ 	.word	0x00009e20


	//   ....[4]....
        /*0318*/ 	.word	0x0000a940


	//   ....[5]....
        /*031c*/ 	.word	0x0000a9f0


	//   ....[6]....
        /*0320*/ 	.word	0x0000aa50


	//----- nvinfo : EIATTR_CTAIDZ_USED
	.align		4
.L_100:
        /*0324*/ 	.byte	0x01, 0x04
	.zero		2


	//----- nvinfo : EIATTR_MAX_THREADS
	.align		4
        /*0328*/ 	.byte	0x04, 0x05
        /*032a*/ 	.short	(.L_102 - .L_101)
.L_101:
        /*032c*/ 	.word	0x00000080
        /*0330*/ 	.word	0x00000001
        /*0334*/ 	.word	0x00000001


	//----- nvinfo : EIATTR_CRS_STACK_SIZE
	.align		4
.L_102:
        /*0338*/ 	.byte	0x04, 0x1e
        /*033a*/ 	.short	(.L_104 - .L_103)
.L_103:
        /*033c*/ 	.word	0x00000000
.L_104:


//--------------------- .nv.info._ZN7cutlass13device_kernelIN5flash19enable_sm80_to_sm89INS1_16FlashAttnFwdSm80INS1_25CollectiveMainloopFwdSm80ILi4ELi1ELb0EN4cute5tupleIJNS5_1CILi128EEENS7_ILi64EEENS7_ILi96EEEEEELi96ENS_6half_tEfNS_4arch4Sm80ELb0ELb0ELb0ELb1ELb0ELb1ELb1ELb0EEENS1_21CollectiveEpilogueFwdINS6_IJS8_SA_S9_EEENS6_IJNS7_ILi1EEESI_SI_EEESC_SE_Li128ELb1ELb1ELb0ELb0EEENS1_19SingleTileSchedulerILb1ELb0ELb1ELi128EEEEEEEEEvNT_6ParamsE --------------------------
	.section	.nv.info._ZN7cutlass13device_kernelIN5flash19enable_sm80_to_sm89INS1_16FlashAttnFwdSm80INS1_25CollectiveMainloopFwdSm80ILi4ELi1ELb0EN4cute5tupleIJNS5_1CILi128EEENS7_ILi64EEENS7_ILi96EEEEEELi96ENS_6half_tEfNS_4arch4Sm80ELb0ELb0ELb0ELb1ELb0ELb1ELb1ELb0EEENS1_21CollectiveEpilogueFwdINS6_IJS8_SA_S9_EEENS6_IJNS7_ILi1EEESI_SI_EEESC_SE_Li128ELb1ELb1ELb0ELb0EEENS1_19SingleTileSchedulerILb1ELb0ELb1ELi128EEEEEEEEEvNT_6ParamsE,"",@"SHT_CUDA_INFO"
	.sectionflags	@""
	.align	4


	//----- nvinfo : EIATTR_CUDA_API_VERSION
	.align		4
        /*0000*/ 	.byte	0x04, 0x37
        /*0002*/ 	.short	(.L_106 - .L_105)
.L_105:
        /*0004*/ 	.word	0x00000082


	//----- nvinfo : EIATTR_SW2861232_WAR
	.align		4
.L_106:
        /*0008*/ 	.byte	0x01, 0x35
	.zero		2


	//----- nvinfo : EIATTR_PARAM_CBANK
	.align		4
        /*000c*/ 	.byte	0x04, 0x0a
        /*000e*/ 	.short	(.L_108 - .L_107)
	.align		4
.L_107:
        /*0010*/ 	.word	index@(.nv.constant0._ZN7cutlass13device_kernelIN5flash19enable_sm80_to_sm89INS1_16FlashAttnFwdSm80INS1_25CollectiveMainloopFwdSm80ILi4ELi1ELb0EN4cute5tupleIJNS5_1CILi128EEENS7_ILi64EEENS7_ILi96EEEEEELi96ENS_6half_tEfNS_4arch4Sm80ELb0ELb0ELb0ELb1ELb0ELb1ELb1ELb0EEENS1_21CollectiveEpilogueFwdINS6_IJS8_SA_S9_EEENS6_IJNS7_ILi1EEESI_SI_EEESC_SE_Li128ELb1ELb1ELb0ELb0EEENS1_19SingleTileSchedulerILb1ELb0ELb1ELi128EEEEEEEEEvNT_6ParamsE)
        /*0014*/ 	.short	0x0160
        /*0016*/ 	.short	0x0418


	//----- nvinfo : EIATTR_CBANK_PARAM_SIZE
	.align		4
.L_108:
        /*0018*/ 	.byte	0x03, 0x19
        /*001a*/ 	.short	0x0418


	//----- nvinfo : EIATTR_KPARAM_INFO
	.align		4
        /*001c*/ 	.byte	0x04, 0x17
        /*001e*/ 	.short	(.L_110 - .L_109)
.L_109:
        /*0020*/ 	.word	0x00000000
        /*0024*/ 	.short	0x0000
        /*0026*/ 	.short	0x0000
        /*0028*/ 	.byte	0x00, 0xf0, 0x61, 0x10


	//----- nvinfo : EIATTR_MAXREG_COUNT
	.align		4
.L_110:
        /*002c*/ 	.byte	0x03, 0x1b
        /*002e*/ 	.short	0x00ff


	//----- nvinfo : EIATTR_NUM_BARRIERS
	.align		4
        /*0030*/ 	.byte	0x02, 0x4c
        /*0032*/ 	.byte	0x02
	.zero		1


	//----- nvinfo : EIATTR_ANNOTATIONS
	.align		4
        /*0034*/ 	.byte	0x04, 0x55
        /*0036*/ 	.short	(.L_112 - .L_111)


	//   ....[0]....
.L_111:
        /* <DEDUP_REMOVED lines=18> */


	//----- nvinfo : EIATTR_MERCURY_ISA_VERSION
	.align		4
.L_112:
        /*0140*/ 	.byte	0x03, 0x5f
        /*0142*/ 	.short	0x0000


	//----- nvinfo : EIATTR_COOP_GROUP_MASK_REGIDS
	.align		4
        /*0144*/ 	.byte	0x04, 0x29
        /*0146*/ 	.short	(.L_114 - .L_113)


	//   ....[0]....
.L_113:
        /*0148*/ 	.word	0xffffffff


	//   ....[1]....
        /*014c*/ 	.word	0xffffffff


	//   ....[2]....
        /*0150*/ 	.word	0xffffffff


	//   ....[3]....
        /*0154*/ 	.word	0xffffffff


	//   ....[4]....
        /*0158*/ 	.word	0xffffffff


	//   ....[5]....
        /*015c*/ 	.word	0xffffffff


	//   ....[6]....
        /*0160*/ 	.word	0xffffffff


	//   ....[7]....
        /*0164*/ 	.word	0xffffffff


	//   ....[8]....
        /*0168*/ 	.word	0xffffffff


	//   ....[9]....
        /*016c*/ 	.word	0xffffffff


	//   ....[10]....
        /*0170*/ 	.word	0xffffffff


	//   ....[11]....
        /*0174*/ 	.word	0xffffffff


	//   ....[12]....
        /*0178*/ 	.word	0xffffffff


	//   ....[13]....
        /*017c*/ 	.word	0xffffffff


	//   ....[14]....
        /*0180*/ 	.word	0xffffffff


	//   ....[15]....
        /*0184*/ 	.word	0xffffffff


	//   ....[16]....
        /*0188*/ 	.word	0xffffffff


	//   ....[17]....
        /*018c*/ 	.word	0xffffffff


	//   ....[18]....
        /*0190*/ 	.word	0xffffffff


	//   ....[19]....
        /*0194*/ 	.word	0xffffffff


	//   ....[20]....
        /*0198*/ 	.word	0xffffffff


	//   ....[21]....
        /*019c*/ 	.word	0xffffffff


	//   ....[22]....
        /*01a0*/ 	.word	0xffffffff


	//   ....[23]....
        /*01a4*/ 	.word	0xffffffff


	//   ....[24]....
        /*01a8*/ 	.word	0xffffffff


	//   ....[25]....
        /*01ac*/ 	.word	0xffffffff


	//   ....[26]....
        /*01b0*/ 	.word	0xffffffff


	//   ....[27]....
        /*01b4*/ 	.word	0xffffffff


	//   ....[28]....
        /*01b8*/ 	.word	0xffffffff


	//   ....[29]....
        /*01bc*/ 	.word	0xffffffff


	//   ....[30]....
        /*01c0*/ 	.word	0xffffffff


	//   ....[31]....
        /*01c4*/ 	.word	0xffffffff


	//   ....[32]....
        /*01c8*/ 	.word	0xffffffff


	//   ....[33]....
        /*01cc*/ 	.word	0xffffffff


	//   ....[34]....
        /*01d0*/ 	.word	0xffffffff


	//   ....[35]....
        /*01d4*/ 	.word	0xffffffff


	//   ....[36]....
        /*01d8*/ 	.word	0xffffffff


	//   ....[37]....
        /*01dc*/ 	.word	0xffffffff


	//   ....[38]....
        /*01e0*/ 	.word	0xffffffff


	//   ....[39]....
        /*01e4*/ 	.word	0xffffffff


	//   ....[40]....
        /*01e8*/ 	.word	0xffffffff


	//   ....[41]....
        /*01ec*/ 	.word	0xffffffff


	//   ....[42]....
        /*01f0*/ 	.word	0xffffffff


	//   ....[43]....
        /*01f4*/ 	.word	0xffffffff


	//   ....[44]....
        /*01f8*/ 	.word	0xffffffff


	//   ....[45]....
        /*01fc*/ 	.word	0xffffffff


	//   ....[46]....
        /*0200*/ 	.word	0xffffffff


	//   ....[47]....
        /*0204*/ 	.word	0xffffffff


	//   ....[48]....
        /*0208*/ 	.word	0xffffffff


	//   ....[49]....
        /*020c*/ 	.word	0xffffffff


	//   ....[50]....
        /*0210*/ 	.word	0xffffffff


	//   ....[51]....
        /*0214*/ 	.word	0xffffffff


	//   ....[52]....
        /*0218*/ 	.word	0xffffffff


	//   ....[53]....
        /*021c*/ 	.word	0xffffffff


	//   ....[54]....
        /*0220*/ 	.word	0xffffffff


	//   ....[55]....
        /*0224*/ 	.word	0xffffffff


	//   ....[56]....
        /*0228*/ 	.word	0xffffffff


	//----- nvinfo : EIATTR_COOP_GROUP_INSTR_OFFSETS
	.align		4
.L_114:
        /*022c*/ 	.byte	0x04, 0x28
        /*022e*/ 	.short	(.L_116 - .L_115)


	//   ....[0]....
.L_115:
        /*0230*/ 	.word	0x00000090


	//   ....[1]....
        /*0234*/ 	.word	0x00006830


	//   ....[2]....
        /*0238*/ 	.word	0x00006860


	//   ....[3]....
        /*023c*/ 	.word	0x00006b10


	//   ....[4]....
        /*0240*/ 	.word	0x00006b40


	//   ....[5]....
        /*0244*/ 	.word	0x00006c80


	//   ....[6]....
        /*0248*/ 	.word	0x00006cb0


	//   ....[7]....
        /*024c*/ 	.word	0x00006e10


	//   ....[8]....
        /*0250*/ 	.word	0x00006e40


	//   ....[9]....
        /*0254*/ 	.word	0x0000e120


	//   ....[10]....
        /*0258*/ 	.word	0x0000e280


	//   ....[11]....
        /*025c*/ 	.word	0x0000e2b0


	//   ....[12]....
        /*0260*/ 	.word	0x0000e3e0


	//   ....[13]....
        /*0264*/ 	.word	0x0000e470


	//   ....[14]....
        /*0268*/ 	.word	0x0000e560


	//   ....[15]....
        /*026c*/ 	.word	0x0000e610


	//   ....[16]....
        /*0270*/ 	.word	0x0000e7c0


	//   ....[17]....
        /*0274*/ 	.word	0x00010d90


	//   ....[18]....
        /*0278*/ 	.word	0x00010de0


	//   ....[19]....
        /*027c*/ 	.word	0x00010ea0


	//   ....[20]....
        /*0280*/ 	.word	0x00010ef0


	//   ....[21]....
        /*0284*/ 	.word	0x00010f30


	//   ....[22]....
        /*0288*/ 	.word	0x00011030


	//   ....[23]....
        /*028c*/ 	.word	0x000112a0


	//   ....[24]....
        /*0290*/ 	.word	0x00011400


	//   ....[25]....
        /*0294*/ 	.word	0x00012fb0


	//   ....[26]....
        /*0298*/ 	.word	0x00012fe0


	//   ....[27]....
        /*029c*/ 	.word	0x00013010


	//   ....[28]....
        /*02a0*/ 	.word	0x00013030


	//   ....[29]....
        /*02a4*/ 	.word	0x00013060


	//   ....[30]....
        /*02a8*/ 	.word	0x00013080


	//   ....[31]....
        /*02ac*/ 	.word	0x000130a0


	//   ....[32]....
        /*02b0*/ 	.word	0x000130b0


	//   ....[33]....
        /*02b4*/ 	.word	0x00014780


	//   ....[34]....
        /*02b8*/ 	.word	0x000147b0


	//   ....[35]....
        /*02bc*/ 	.word	0x000147e0


	//   ....[36]....
        /*02c0*/ 	.word	0x00014800


	//   ....[37]....
        /*02c4*/ 	.word	0x00014810


	//   ....[38]....
        /*02c8*/ 	.word	0x00014820


	//   ....[39]....
        /*02cc*/ 	.word	0x00014830


	//   ....[40]....
        /*02d0*/ 	.word	0x00014840


	//   ....[41]....
        /*02d4*/ 	.word	0x00014a60


	//   ....[42]....
        /*02d8*/ 	.word	0x00014a70


	//   ....[43]....
        /*02dc*/ 	.word	0x00014bf0


	//   ....[44]....
        /*02e0*/ 	.word	0x00014c20


	//   ....[45]....
        /*02e4*/ 	.word	0x00014d70


	//   ....[46]....
        /*02e8*/ 	.word	0x00014da0


	//   ....[47]....
        /*02ec*/ 	.word	0x00014ef0


	//   ....[48]....
        /*02f0*/ 	.word	0x00014f10


	//   ....[49]....
        /*02f4*/ 	.word	0x000156d0


	//   ....[50]....
        /*02f8*/ 	.word	0x000156f0


	//   ....[51]....
        /*02fc*/ 	.word	0x00015840


	//   ....[52]....
        /*0300*/ 	.word	0x00015870


	//   ....[53]....
        /*0304*/ 	.word	0x000159a0


	//   ....[54]....
        /*0308*/ 	.word	0x000159d0


	//   ....[55]....
        /*030c*/ 	.word	0x00015b00


	//   ....[56]....
        /*0310*/ 	.word	0x00015b20


	//----- nvinfo : EIATTR_EXIT_INSTR_OFFSETS
	.align		4
.L_116:
        /*0314*/ 	.byte	0x04, 0x1c
        /*0316*/ 	.short	(.L_118 - .L_117)


	//   ....[0]....
.L_117:
        /*0318*/ 	.word	0x00000350


	//   ....[1]....
        /*031c*/ 	.word	0x00014f20


	//   ....[2]....
        /*0320*/ 	.word	0x00014ff0


	//   ....[3]....
        /*0324*/ 	.word	0x00015050


	//   ....[4]....
        /*0328*/ 	.word	0x00015b30


	//   ....[5]....
        /*032c*/ 	.word	0x00015be0


	//   ....[6]....
        /*0330*/ 	.word	0x00015c40


	//----- nvinfo : EIATTR_CTAIDZ_USED
	.align		4
.L_118:
        /*0334*/ 	.byte	0x01, 0x04
	.zero		2


	//----- nvinfo : EIATTR_MAX_THREADS
	.align		4
        /*0338*/ 	.byte	0x04, 0x05
        /*033a*/ 	.short	(.L_120 - .L_119)
.L_119:
        /*033c*/ 	.word	0x00000080
        /*0340*/ 	.word	0x00000001
        /*0344*/ 	.word	0x00000001


	//----- nvinfo : EIATTR_CRS_STACK_SIZE
	.align		4
.L_120:
        /*0348*/ 	.byte	0x04, 0x1e
        /*034a*/ 	.short	(.L_122 - .L_121)
.L_121:
        /*034c*/ 	.word	0x00000000
.L_122:


//--------------------- .nv.info._ZN7cutlass13device_kernelIN5flash19enable_sm80_to_sm89INS1_16FlashAttnFwdSm80INS1_25CollectiveMainloopFwdSm80ILi4ELi1ELb0EN4cute5tupleIJNS5_1CILi128EEENS7_ILi48EEENS7_ILi96EEEEEELi96ENS_6half_tEfNS_4arch4Sm80ELb0ELb1ELb0ELb0ELb0ELb0ELb1ELb0EEENS1_21CollectiveEpilogueFwdINS6_IJS8_SA_S9_EEENS6_IJNS7_ILi1EEESI_SI_EEESC_SE_Li128ELb0ELb1ELb0ELb0EEENS1_19SingleTileSchedulerILb0ELb0ELb1ELi128EEEEEEEEEvNT_6ParamsE --------------------------
	.section	.nv.info._ZN7cutlass13device_kernelIN5flash19enable_sm80_to_sm89INS1_16FlashAttnFwdSm80INS1_25CollectiveMainloopFwdSm80ILi4ELi1ELb0EN4cute5tupleIJNS5_1CILi128EEENS7_ILi48EEENS7_ILi96EEEEEELi96ENS_6half_tEfNS_4arch4Sm80ELb0ELb1ELb0ELb0ELb0ELb0ELb1ELb0EEENS1_21CollectiveEpilogueFwdINS6_IJS8_SA_S9_EEENS6_IJNS7_ILi1EEESI_SI_EEESC_SE_Li128ELb0ELb1ELb0ELb0EEENS1_19SingleTileSchedulerILb0ELb0ELb1ELi128EEEEEEEEEvNT_6ParamsE,"",@"SHT_CUDA_INFO"
	.sectionflags	@""
	.align	4


	//----- nvinfo : EIATTR_CUDA_API_VERSION
	.align		4
        /*0000*/ 	.byte	0x04, 0x37
        /*0002*/ 	.short	(.L_124 - .L_123)
.L_123:
        /*0004*/ 	.word	0x00000082


	//----- nvinfo : EIATTR_SW2861232_WAR
	.align		4
.L_124:
        /*0008*/ 	.byte	0x01, 0x35
	.zero		2


	//----- nvinfo : EIATTR_PARAM_CBANK
	.align		4
        /*000c*/ 	.byte	0x04, 0x0a
        /*000e*/ 	.short	(.L_126 - .L_125)
	.align		4
.L_125:
        /*0010*/ 	.word	index@(.nv.constant0._ZN7cutlass13device_kernelIN5flash19enable_sm80_to_sm89INS1_16FlashAttnFwdSm80INS1_25CollectiveMainloopFwdSm80ILi4ELi1ELb0EN4cute5tupleIJNS5_1CILi128EEENS7_ILi48EEENS7_ILi96EEEEEELi96ENS_6half_tEfNS_4arch4Sm80ELb0ELb1ELb0ELb0ELb0ELb0ELb1ELb0EEENS1_21CollectiveEpilogueFwdINS6_IJS8_SA_S9_EEENS6_IJNS7_ILi1EEESI_SI_EEESC_SE_Li128ELb0ELb1ELb0ELb0EEENS1_19SingleTileSchedulerILb0ELb0ELb1ELi128EEEEEEEEEvNT_6ParamsE)
        /*0014*/ 	.short	0x0160
        /*0016*/ 	.short	0x0418


	//----- nvinfo : EIATTR_CBANK_PARAM_SIZE
	.align		4
.L_126:
        /*0018*/ 	.byte	0x03, 0x19
        /*001a*/ 	.short	0x0418


	//----- nvinfo : EIATTR_KPARAM_INFO
	.align		4
        /*001c*/ 	.byte	0x04, 0x17
        /*001e*/ 	.short	(.L_128 - .L_127)
.L_127:
        /*0020*/ 	.word	0x00000000
        /*0024*/ 	.short	0x0000
        /*0026*/ 	.short	0x0000
        /*0028*/ 	.byte	0x00, 0xf0, 0x61, 0x10


	//----- nvinfo : EIATTR_MAXREG_COUNT
	.align		4
.L_128:
        /*002c*/ 	.byte	0x03, 0x1b
        /*002e*/ 	.short	0x00ff


	//----- nvinfo : EIATTR_NUM_BARRIERS
	.align		4
        /*0030*/ 	.byte	0x02, 0x4c
        /*0032*/ 	.byte	0x02
	.zero		1


	//----- nvinfo : EIATTR_MERCURY_ISA_VERSION
	.align		4
        /*0034*/ 	.byte	0x03, 0x5f
        /*0036*/ 	.short	0x0000


	//----- nvinfo : EIATTR_COOP_GROUP_MASK_REGIDS
	.align		4
        /*0038*/ 	.byte	0x04, 0x29
        /*003a*/ 	.short	(.L_130 - .L_129)


	//   ....[0]....
.L_129:
        /*003c*/ 	.word	0xffffffff


	//   ....[1]....
        /*0040*/ 	.word	0xffffffff


	//   ....[2]....
        /*0044*/ 	.word	0xffffffff


	//   ....[3]....
        /*0048*/ 	.word	0xffffffff


	//   ....[4]....
        /*004c*/ 	.word	0xffffffff


	//   ....[5]....
        /*0050*/ 	.word	0xffffffff


	//   ....[6]....
        /*0054*/ 	.word	0xffffffff


	//   ....[7]....
        /*0058*/ 	.word	0xffffffff


	//   ....[8]....
        /*005c*/ 	.word	0xffffffff


	//   ....[9]....
        /*0060*/ 	.word	0xffffffff


	//   ....[10]....
        /*0064*/ 	.word	0xffffffff


	//   ....[11]....
        /*0068*/ 	.word	0xffffffff


	//   ....[12]....
        /*006c*/ 	.word	0xffffffff


	//   ....[13]....
        /*0070*/ 	.word	0xffffffff


	//   ....[14]....
        /*0074*/ 	.word	0xffffffff


	//   ....[15]....
        /*0078*/ 	.word	0xffffffff


	//   ....[16]....
        /*007c*/ 	.word	0xffffffff


	//   ....[17]....
        /*0080*/ 	.word	0xffffffff


	//   ....[18]....
        /*0084*/ 	.word	0xffffffff


	//   ....[19]....
        /*0088*/ 	.word	0xffffffff


	//   ....[20]....
        /*008c*/ 	.word	0xffffffff


	//   ....[21]....
        /*0090*/ 	.word	0xffffffff


	//   ....[22]....
        /*0094*/ 	.word	0xffffffff


	//   ....[23]....
        /*0098*/ 	.word	0xffffffff


	//   ....[24]....
        /*009c*/ 	.word	0xffffffff


	//   ....[25]....
        /*00a0*/ 	.word	0xffffffff


	//   ....[26]....
        /*00a4*/ 	.word	0xffffffff


	//   ....[27]....
        /*00a8*/ 	.word	0xffffffff


	//   ....[28]....
        /*00ac*/ 	.word	0xffffffff


	//   ....[29]....
        /*00b0*/ 	.word	0xffffffff


	//   ....[30]....
        /*00b4*/ 	.word	0xffffffff


	//   ....[31]....
        /*00b8*/ 	.word	0xffffffff


	//   ....[32]....
        /*00bc*/ 	.word	0xffffffff


	//   ....[33]....
        /*00c0*/ 	.word	0xffffffff


	//   ....[34]....
        /*00c4*/ 	.word	0xffffffff


	//   ....[35]....
        /*00c8*/ 	.word	0xffffffff


	//   ....[36]....
        /*00cc*/ 	.word	0xffffffff


	//   ....[37]....
        /*00d0*/ 	.word	0xffffffff


	//   ....[38]....
        /*00d4*/ 	.word	0xffffffff


	//   ....[39]....
        /*00d8*/ 	.word	0xffffffff


	//   ....[40]....
        /*00dc*/ 	.word	0xffffffff


	//   ....[41]....
        /*00e0*/ 	.word	0xffffffff


	//   ....[42]....
        /*00e4*/ 	.word	0xffffffff


	//   ....[43]....
        /*00e8*/ 	.word	0xffffffff


	//   ....[44]....
        /*00ec*/ 	.word	0xffffffff


	//   ....[45]....
        /*00f0*/ 	.word	0xffffffff


	//   ....[46]....
        /*00f4*/ 	.word	0xffffffff


	//   ....[47]....
        /*00f8*/ 	.word	0xffffffff


	//   ....[48]....
        /*00fc*/ 	.word	0xffffffff


	//   ....[49]....
        /*0100*/ 	.word	0xffffffff


	//   ....[50]....
        /*0104*/ 	.word	0xffffffff


	//   ....[51]....
        /*0108*/ 	.word	0xffffffff


	//   ....[52]....
        /*010c*/ 	.word	0xffffffff


	//   ....[53]....
        /*0110*/ 	.word	0xffffffff


	//   ....[54]....
        /*0114*/ 	.word	0xffffffff


	//   ....[55]....
        /*0118*/ 	.word	0xffffffff


	//   ....[56]....
        /*011c*/ 	.word	0xffffffff


	//   ....[57]....
        /*0120*/ 	.word	0xffffffff


	//   ....[58]....
        /*0124*/ 	.word	0xffffffff


	//   ....[59]....
        /*0128*/ 	.word	0xffffffff


	//   ....[60]....
        /*012c*/ 	.word	0xffffffff


	//   ....[61]....
        /*0130*/ 	.word	0xffffffff


	//   ....[62]....
        /*0134*/ 	.word	0xffffffff


	//   ....[63]....
        /*0138*/ 	.word	0xffffffff


	//   ....[64]....
        /*013c*/ 	.word	0xffffffff


	//   ....[65]....
        /*0140*/ 	.word	0xffffffff


	//   ....[66]....
        /*0144*/ 	.word	0xffffffff


	//   ....[67]....
        /*0148*/ 	.word	0xffffffff


	//   ....[68]....
        /*014c*/ 	.word	0xffffffff


	//   ....[69]....
        /*0150*/ 	.word	0xffffffff


	//   ....[70]....
        /*0154*/ 	.word	0xffffffff


	//   ....[71]....
        /*0158*/ 	.word	0xffffffff


	//   ....[72]....
        /*015c*/ 	.word	0xffffffff


	//   ....[73]....
        /*0160*/ 	.word	0xffffffff


	//   ....[74]....
        /*0164*/ 	.word	0xffffffff


	//   ....[75]....
        /*0168*/ 	.word	0xffffffff


	//   ....[76]....
        /*016c*/ 	.word	0xffffffff


	//   ....[77]....
        /*0170*/ 	.word	0xffffffff


	//   ....[78]....
        /*0174*/ 	.word	0xffffffff


	//   ....[79]....
        /*0178*/ 	.word	0xffffffff


	//   ....[80]....
        /*017c*/ 	.word	0xffffffff


	//   ....[81]....
        /*0180*/ 	.word	0xffffffff


	//   ....[82]....
        /*0184*/ 	.word	0xffffffff


	//   ....[83]....
        /*0188*/ 	.word	0xffffffff


	//----- nvinfo : EIATTR_COOP_GROUP_INSTR_OFFSETS
	.align		4
.L_130:
        /*018c*/ 	.byte	0x04, 0x28
        /*018e*/ 	.short	(.L_132 - .L_131)


	//   ....[0]....
.L_131:
        /*0190*/ 	.word	0x00000d70


	//   ....[1]....
        /*0194*/ 	.word	0x00000db0


	//   ....[2]....
        /*0198*/ 	.word	0x00000de0


	//   ....[3]....
        /*019c*/ 	.word	0x00000e00


	//   ....[4]....
        /*01a0*/ 	.word	0x00000f30


	//   ....[5]....
        /*01a4*/ 	.word	0x00000fc0


	//   ....[6]....
        /*01a8*/ 	.word	0x00001100


	//   ....[7]....
        /*01ac*/ 	.word	0x00001120


	//   ....[8]....
        /*01b0*/ 	.word	0x000026c0


	//   ....[9]....
        /*01b4*/ 	.word	0x000028e0


	//   ....[10]....
        /*01b8*/ 	.word	0x00002e10


	//   ....[11]....
        /*01bc*/ 	.word	0x000035c0


	//   ....[12]....
        /*01c0*/ 	.word	0x00003c30


	//   ....[13]....
        /*01c4*/ 	.word	0x00003d00


	//   ....[14]....
        /*01c8*/ 	.word	0x00003d40


	//   ....[15]....
        /*01cc*/ 	.word	0x00003e30


	//   ....[16]....
        /*01d0*/ 	.word	0x00004160


	//   ....[17]....
        /*01d4*/ 	.word	0x00004330


	//   ....[18]....
        /*01d8*/ 	.word	0x00004350


	//   ....[19]....
        /*01dc*/ 	.word	0x00004420


	//   ....[20]....
        /*01e0*/ 	.word	0x00005f70


	//   ....[21]....
        /*01e4*/ 	.word	0x00006170


	//   ....[22]....
        /*01e8*/ 	.word	0x00006350


	//   ....[23]....
        /*01ec*/ 	.word	0x00006ba0


	//   ....[24]....
        /*01f0*/ 	.word	0x000071d0


	//   ....[25]....
        /*01f4*/ 	.word	0x000072f0


	//   ....[26]....
        /*01f8*/ 	.word	0x000073f0


	//   ....[27]....
        /*01fc*/ 	.word	0x000074d0


	//   ....[28]....
        /*0200*/ 	.word	0x00007530


	//   ....[29]....
        /*0204*/ 	.word	0x00007630


	//   ....[30]....
        /*0208*/ 	.word	0x000077c0


	//   ....[31]....
        /*020c*/ 	.word	0x00007920


	//   ....[32]....
        /*0210*/ 	.word	0x0000a210


	//   ....[33]....
        /*0214*/ 	.word	0x0000a280


	//   ....[34]....
        /*0218*/ 	.word	0x0000a2c0


	//   ....[35]....
        /*021c*/ 	.word	0x0000a310


	//   ....[36]....
        /*0220*/ 	.word	0x0000a340


	//   ....[37]....
        /*0224*/ 	.word	0x0000a370


	//   ....[38]....
        /*0228*/ 	.word	0x0000a520


	//   ....[39]....
        /*022c*/ 	.word	0x0000a650


	//   ....[40]....
        /*0230*/ 	.word	0x0000c9d0


	//   ....[41]....
        /*0234*/ 	.word	0x0000cbc0


	//   ....[42]....
        /*0238*/ 	.word	0x0000cf00


	//   ....[43]....
        /*023c*/ 	.word	0x0000d6c0


	//   ....[44]....
        /*0240*/ 	.word	0x0000def0


	//   ....[45]....
        /*0244*/ 	.word	0x0000df80


	//   ....[46]....
        /*0248*/ 	.word	0x0000e020


	//   ....[47]....
        /*024c*/ 	.word	0x0000e050


	//   ....[48]....
        /*0250*/ 	.word	0x0000e0b0


	//   ....[49]....
        /*0254*/ 	.word	0x0000e290


	//   ....[50]....
        /*0258*/ 	.word	0x0000e3c0


	//   ....[51]....
        /*025c*/ 	.word	0x0000e4e0


	//   ....[52]....
        /*0260*/ 	.word	0x0000fa30


	//   ....[53]....
        /*0264*/ 	.word	0x0000fa60


	//   ....[54]....
        /*0268*/ 	.word	0x0000fa80


	//   ....[55]....
        /*026c*/ 	.word	0x0000fa90


	//   ....[56]....
        /*0270*/ 	.word	0x0000fac0


	//   ....[57]....
        /*0274*/ 	.word	0x0000fae0


	//   ....[58]....
        /*0278*/ 	.word	0x0000fb00


	//   ....[59]....
        /*027c*/ 	.word	0x0000fb10


	//   ....[60]....
        /*0280*/ 	.word	0x000111c0


	//   ....[61]....
        /*0284*/ 	.word	0x000111d0


	//   ....[62]....
        /*0288*/ 	.word	0x00011200


	//   ....[63]....
        /*028c*/ 	.word	0x00011210


	//   ....[64]....
        /*0290*/ 	.word	0x00011230


	//   ....[65]....
        /*0294*/ 	.word	0x00011240


	//   ....[66]....
        /*0298*/ 	.word	0x00011250


	//   ....[67]....
        /*029c*/ 	.word	0x00011260


	//   ....[68]....
        /*02a0*/ 	.word	0x00011290


	//   ....[69]....
        /*02a4*/ 	.word	0x000112b0


	//   ....[70]....
        /*02a8*/ 	.word	0x000114d0


	//   ....[71]....
        /*02ac*/ 	.word	0x00011500


	//   ....[72]....
        /*02b0*/ 	.word	0x00011650


	//   ....[73]....
        /*02b4*/ 	.word	0x00011680


	//   ....[74]....
        /*02b8*/ 	.word	0x000117d0


	//   ....[75]....
        /*02bc*/ 	.word	0x000117f0


	//   ....[76]....
        /*02c0*/ 	.word	0x00011e80


	//   ....[77]....
        /*02c4*/ 	.word	0x00011ea0


	//   ....[78]....
        /*02c8*/ 	.word	0x00011fd0


	//   ....[79]....
        /*02cc*/ 	.word	0x00012000


	//   ....[80]....
        /*02d0*/ 	.word	0x00012130


	//   ....[81]....
        /*02d4*/ 	.word	0x00012160


	//   ....[82]....
        /*02d8*/ 	.word	0x00012290


	//   ....[83]....
        /*02dc*/ 	.word	0x000122b0


	//----- nvinfo : EIATTR_EXIT_INSTR_OFFSETS
	.align		4
.L_132:
        /*02e0*/ 	.byte	0x04, 0x1c
        /*02e2*/ 	.short	(.L_134 - .L_133)


	//   ....[0]....
.L_133:
        /*02e4*/ 	.word	0x00000030


	//   ....[1]....
        /*02e8*/ 	.word	0x00011800


	//   ....[2]....
        /*02ec*/ 	.word	0x000118d0


	//   ....[3]....
        /*02f0*/ 	.word	0x00011930


	//   ....[4]....
        /*02f4*/ 	.word	0x000122c0


	//   ....[5]....
        /*02f8*/ 	.word	0x00012370


	//   ....[6]....
        /*02fc*/ 	.word	0x000123d0


	//----- nvinfo : EIATTR_CTAIDZ_USED
	.align		4
.L_134:
        /*0300*/ 	.byte	0x01, 0x04
	.zero		2


	//----- nvinfo : EIATTR_MAX_THREADS
	.align		4
        /*0304*/ 	.byte	0x04, 0x05
        /*0306*/ 	.short	(.L_136 - .L_135)
.L_135:
        /*0308*/ 	.word	0x00000080
        /*030c*/ 	.word	0x00000001
        /*0310*/ 	.word	0x00000001


	//----- nvinfo : EIATTR_CRS_STACK_SIZE
	.align		4
.L_136:
        /*0314*/ 	.byte	0x04, 0x1e
        /*0316*/ 	.short	(.L_138 - .L_137)
.L_137:
        /*0318*/ 	.word	0x00000000
.L_138:


//--------------------- .nv.info._ZN7cutlass13device_kernelIN5flash19enable_sm80_to_sm89INS1_16FlashAttnFwdSm80INS1_25CollectiveMainloopFwdSm80ILi4ELi1ELb0EN4cute5tupleIJNS5_1CILi128EEENS7_ILi48EEENS7_ILi96EEEEEELi96ENS_6half_tEfNS_4arch4Sm80ELb0ELb1ELb0ELb1ELb0ELb0ELb1ELb0EEENS1_21CollectiveEpilogueFwdINS6_IJS8_SA_S9_EEENS6_IJNS7_ILi1EEESI_SI_EEESC_SE_Li128ELb1ELb1ELb0ELb0EEENS1_19SingleTileSchedulerILb1ELb0ELb1ELi128EEEEEEEEEvNT_6ParamsE --------------------------
	.section	.nv.info._ZN7cutlass13device_kernelIN5flash19enable_sm80_to_sm89INS1_16FlashAttnFwdSm80INS1_25CollectiveMainloopFwdSm80ILi4ELi1ELb0EN4cute5tupleIJNS5_1CILi128EEENS7_ILi48EEENS7_ILi96EEEEEELi96ENS_6half_tEfNS_4arch4Sm80ELb0ELb1ELb0ELb1ELb0ELb0ELb1ELb0EEENS1_21CollectiveEpilogueFwdINS6_IJS8_SA_S9_EEENS6_IJNS7_ILi1EEESI_SI_EEESC_SE_Li128ELb1ELb1ELb0ELb0EEENS1_19SingleTileSchedulerILb1ELb0ELb1ELi128EEEEEEEEEvNT_6ParamsE,"",@"SHT_CUDA_INFO"
	.sectionflags	@""
	.align	4


	//----- nvinfo : EIATTR_CUDA_API_VERSION
	.align		4
        /*0000*/ 	.byte	0x04, 0x37
        /*0002*/ 	.short	(.L_140 - .L_139)
.L_139:
        /*0004*/ 	.word	0x00000082


	//----- nvinfo : EIATTR_SW2861232_WAR
	.align		4
.L_140:
        /*0008*/ 	.byte	0x01, 0x35
	.zero		2


	//----- nvinfo : EIATTR_PARAM_CBANK
	.align		4
        /*000c*/ 	.byte	0x04, 0x0a
        /*000e*/ 	.short	(.L_142 - .L_141)
	.align		4
.L_141:
        /*0010*/ 	.word	index@(.nv.constant0._ZN7cutlass13device_kernelIN5flash19enable_sm80_to_sm89INS1_16FlashAttnFwdSm80INS1_25CollectiveMainloopFwdSm80ILi4ELi1ELb0EN4cute5tupleIJNS5_1CILi128EEENS7_ILi48EEENS7_ILi96EEEEEELi96ENS_6half_tEfNS_4arch4Sm80ELb0ELb1ELb0ELb1ELb0ELb0ELb1ELb0EEENS1_21CollectiveEpilogueFwdINS6_IJS8_SA_S9_EEENS6_IJNS7_ILi1EEESI_SI_EEESC_SE_Li128ELb1ELb1ELb0ELb0EEENS1_19SingleTileSchedulerILb1ELb0ELb1ELi128EEEEEEEEEvNT_6ParamsE)
        /*0014*/ 	.short	0x0160
        /*0016*/ 	.short	0x0418


	//----- nvinfo : EIATTR_CBANK_PARAM_SIZE
	.align		4
.L_142:
        /*0018*/ 	.byte	0x03, 0x19
        /*001a*/ 	.short	0x0418


	//----- nvinfo : EIATTR_KPARAM_INFO
	.align		4
        /*001c*/ 	.byte	0x04, 0x17
        /*001e*/ 	.short	(.L_144 - .L_143)
.L_143:
        /*0020*/ 	.word	0x00000000
        /*0024*/ 	.short	0x0000
        /*0026*/ 	.short	0x0000
        /*0028*/ 	.byte	0x00, 0xf0, 0x61, 0x10


	//----- nvinfo : EIATTR_MAXREG_COUNT
	.align		4
.L_144:
        /*002c*/ 	.byte	0x03, 0x1b
        /*002e*/ 	.short	0x00ff


	//----- nvinfo : EIATTR_NUM_BARRIERS
	.align		4
        /*0030*/ 	.byte	0x02, 0x4c
        /*0032*/ 	.byte	0x02
	.zero		1


	//----- nvinfo : EIATTR_MERCURY_ISA_VERSION
	.align		4
        /*0034*/ 	.byte	0x03, 0x5f
        /*0036*/ 	.short	0x0000


	//----- nvinfo : EIATTR_COOP_GROUP_MASK_REGIDS
	.align		4
        /*0038*/ 	.byte	0x04, 0x29
        /*003a*/ 	.short	(.L_146 - .L_145)


	//   ....[0]....
.L_145:
        /*003c*/ 	.word	0xffffffff


	//   ....[1]....
        /*0040*/ 	.word	0xffffffff


	//   ....[2]....
        /*0044*/ 	.word	0xffffffff


	//   ....[3]....
        /*0048*/ 	.word	0xffffffff


	//   ....[4]....
        /*004c*/ 	.word	0xffffffff


	//   ....[5]....
        /*0050*/ 	.word	0xffffffff


	//   ....[6]....
        /*0054*/ 	.word	0xffffffff


	//   ....[7]....
        /*0058*/ 	.word	0xffffffff


	//   ....[8]....
        /*005c*/ 	.word	0xffffffff


	//   ....[9]....
        /*0060*/ 	.word	0xffffffff


	//   ....[10]....
        /*0064*/ 	.word	0xffffffff


	//   ....[11]....
        /*0068*/ 	.word	0xffffffff


	//   ....[12]....
        /*006c*/ 	.word	0xffffffff


	//   ....[13]....
        /*0070*/ 	.word	0xffffffff


	//   ....[14]....
        /*0074*/ 	.word	0xffffffff


	//   ....[15]....
        /*0078*/ 	.word	0xffffffff


	//   ....[16]....
        /*007c*/ 	.word	0xffffffff


	//   ....[17]....
        /*0080*/ 	.word	0xffffffff


	//   ....[18]....
        /*0084*/ 	.word	0xffffffff


	//   ....[19]....
        /*0088*/ 	.word	0xffffffff


	//   ....[20]....
        /*008c*/ 	.word	0xffffffff


	//   ....[21]....
        /*0090*/ 	.word	0xffffffff


	//   ....[22]....
        /*0094*/ 	.word	0xffffffff


	//   ....[23]....
        /*0098*/ 	.word	0xffffffff


	//   ....[24]....
        /*009c*/ 	.word	0xffffffff


	//   ....[25]....
        /*00a0*/ 	.word	0xffffffff


	//   ....[26]....
        /*00a4*/ 	.word	0xffffffff


	//   ....[27]....
        /*00a8*/ 	.word	0xffffffff


	//   ....[28]....
        /*00ac*/ 	.word	0xffffffff


	//   ....[29]....
        /*00b0*/ 	.word	0xffffffff


	//   ....[30]....
        /*00b4*/ 	.word	0xffffffff


	//   ....[31]....
        /*00b8*/ 	.word	0xffffffff


	//   ....[32]....
        /*00bc*/ 	.word	0xffffffff


	//   ....[33]....
        /*00c0*/ 	.word	0xffffffff


	//   ....[34]....
        /*00c4*/ 	.word	0xffffffff


	//   ....[35]....
        /*00c8*/ 	.word	0xffffffff


	//   ....[36]....
        /*00cc*/ 	.word	0xffffffff


	//   ....[37]....
        /*00d0*/ 	.word	0xffffffff


	//   ....[38]....
        /*00d4*/ 	.word	0xffffffff


	//   ....[39]....
        /*00d8*/ 	.word	0xffffffff


	//   ....[40]....
        /*00dc*/ 	.word	0xffffffff


	//   ....[41]....
        /*00e0*/ 	.word	0xffffffff


	//   ....[42]....
        /*00e4*/ 	.word	0xffffffff


	//   ....[43]....
        /*00e8*/ 	.word	0xffffffff


	//   ....[44]....
        /*00ec*/ 	.word	0xffffffff


	//   ....[45]....
        /*00f0*/ 	.word	0xffffffff


	//   ....[46]....
        /*00f4*/ 	.word	0xffffffff


	//   ....[47]....
        /*00f8*/ 	.word	0xffffffff


	//   ....[48]....
        /*00fc*/ 	.word	0xffffffff


	//   ....[49]....
        /*0100*/ 	.word	0xffffffff


	//   ....[50]....
        /*0104*/ 	.word	0xffffffff


	//   ....[51]....
        /*0108*/ 	.word	0xffffffff


	//   ....[52]....
        /*010c*/ 	.word	0xffffffff


	//   ....[53]....
        /*0110*/ 	.word	0xffffffff


	//   ....[54]....
        /*0114*/ 	.word	0xffffffff


	//   ....[55]....
        /*0118*/ 	.word	0xffffffff


	//   ....[56]....
        /*011c*/ 	.word	0xffffffff


	//   ....[57]....
        /*0120*/ 	.word	0xffffffff


	//   ....[58]....
        /*0124*/ 	.word	0xffffffff


	//   ....[59]....
        /*0128*/ 	.word	0xffffffff


	//   ....[60]....
        /*012c*/ 	.word	0xffffffff


	//   ....[61]....
        /*0130*/ 	.word	0xffffffff


	//   ....[62]....
        /*0134*/ 	.word	0xffffffff


	//   ....[63]....
        /*0138*/ 	.word	0xffffffff


	//   ....[64]....
        /*013c*/ 	.word	0xffffffff


	//   ....[65]....
        /*0140*/ 	.word	0xffffffff


	//   ....[66]....
        /*0144*/ 	.word	0xffffffff


	//   ....[67]....
        /*0148*/ 	.word	0xffffffff


	//   ....[68]....
        /*014c*/ 	.word	0xffffffff


	//   ....[69]....
        /*0150*/ 	.word	0xffffffff


	//   ....[70]....
        /*0154*/ 	.word	0xffffffff


	//   ....[71]....
        /*0158*/ 	.word	0xffffffff


	//   ....[72]....
        /*015c*/ 	.word	0xffffffff


	//   ....[73]....
        /*0160*/ 	.word	0xffffffff


	//   ....[74]....
        /*0164*/ 	.word	0xffffffff


	//   ....[75]....
        /*0168*/ 	.word	0xffffffff


	//   ....[76]....
        /*016c*/ 	.word	0xffffffff


	//   ....[77]....
        /*0170*/ 	.word	0xffffffff


	//   ....[78]....
        /*0174*/ 	.word	0xffffffff


	//   ....[79]....
        /*0178*/ 	.word	0xffffffff


	//   ....[80]....
        /*017c*/ 	.word	0xffffffff


	//   ....[81]....
        /*0180*/ 	.word	0xffffffff


	//   ....[82]....
        /*0184*/ 	.word	0xffffffff


	//   ....[83]....
        /*0188*/ 	.word	0xffffffff


	//   ....[84]....
        /*018c*/ 	.word	0xffffffff


	//----- nvinfo : EIATTR_COOP_GROUP_INSTR_OFFSETS
	.align		4
.L_146:
        /*0190*/ 	.byte	0x04, 0x28
        /*0192*/ 	.short	(.L_148 - .L_147)


	//   ....[0]....
.L_147:
        /*0194*/ 	.word	0x00000080


	//   ....[1]....
        /*0198*/ 	.word	0x000014c0


	//   ....[2]....
        /*019c*/ 	.word	0x000014e0


	//   ....[3]....
        /*01a0*/ 	.word	0x00001630


	//   ....[4]....
        /*01a4*/ 	.word	0x00001660


	//   ....[5]....
        /*01a8*/ 	.word	0x000017a0


	//   ....[6]....
        /*01ac*/ 	.word	0x000017d0


	//   ....[7]....
        /*01b0*/ 	.word	0x00001910


	//   ....[8]....
        /*01b4*/ 	.word	0x00001950


	//   ....[9]....
        /*01b8*/ 	.word	0x00002ce0


	//   ....[10]....
        /*01bc*/ 	.word	0x00002ef0


	//   ....[11]....
        /*01c0*/ 	.word	0x00003240


	//   ....[12]....
        /*01c4*/ 	.word	0x00003a30


	//   ....[13]....
        /*01c8*/ 	.word	0x00003ff0


	//   ....[14]....
        /*01cc*/ 	.word	0x000040f0


	//   ....[15]....
        /*01d0*/ 	.word	0x00004260


	//   ....[16]....
        /*01d4*/ 	.word	0x00004330


	//   ....[17]....
        /*01d8*/ 	.word	0x000043d0


	//   ....[18]....
        /*01dc*/ 	.word	0x00004610


	//   ....[19]....
        /*01e0*/ 	.word	0x00004670


	//   ....[20]....
        /*01e4*/ 	.word	0x00004760


	//   ....[21]....
        /*01e8*/ 	.word	0x000063c0


	//   ....[22]....
        /*01ec*/ 	.word	0x00006580


	//   ....[23]....
        /*01f0*/ 	.word	0x00006740


	//   ....[24]....
        /*01f4*/ 	.word	0x00006d60


	//   ....[25]....
        /*01f8*/ 	.word	0x00007500


	//   ....[26]....
        /*01fc*/ 	.word	0x00007660


	//   ....[27]....
        /*0200*/ 	.word	0x000076b0


	//   ....[28]....
        /*0204*/ 	.word	0x000077f0


	//   ....[29]....
        /*0208*/ 	.word	0x00007840


	//   ....[30]....
        /*020c*/ 	.word	0x000079d0


	//   ....[31]....
        /*0210*/ 	.word	0x00007b10


	//   ....[32]....
        /*0214*/ 	.word	0x00007c90


	//   ....[33]....
        /*0218*/ 	.word	0x0000a550


	//   ....[34]....
        /*021c*/ 	.word	0x0000a5c0


	//   ....[35]....
        /*0220*/ 	.word	0x0000a600


	//   ....[36]....
        /*0224*/ 	.word	0x0000a650


	//   ....[37]....
        /*0228*/ 	.word	0x0000a680


	//   ....[38]....
        /*022c*/ 	.word	0x0000a6b0


	//   ....[39]....
        /*0230*/ 	.word	0x0000a860


	//   ....[40]....
        /*0234*/ 	.word	0x0000a990


	//   ....[41]....
        /*0238*/ 	.word	0x0000cd50


	//   ....[42]....
        /*023c*/ 	.word	0x0000cf00


	//   ....[43]....
        /*0240*/ 	.word	0x0000d2d0


	//   ....[44]....
        /*0244*/ 	.word	0x0000d7f0


	//   ....[45]....
        /*0248*/ 	.word	0x0000e040


	//   ....[46]....
        /*024c*/ 	.word	0x0000e090


	//   ....[47]....
        /*0250*/ 	.word	0x0000e190


	//   ....[48]....
        /*0254*/ 	.word	0x0000e260


	//   ....[49]....
        /*0258*/ 	.word	0x0000e2c0


	//   ....[50]....
        /*025c*/ 	.word	0x0000e490


	//   ....[51]....
        /*0260*/ 	.word	0x0000e590


	//   ....[52]....
        /*0264*/ 	.word	0x0000e6b0


	//   ....[53]....
        /*0268*/ 	.word	0x0000fbf0


	//   ....[54]....
        /*026c*/ 	.word	0x0000fc20


	//   ....[55]....
        /*0270*/ 	.word	0x0000fc30


	//   ....[56]....
        /*0274*/ 	.word	0x0000fc40


	//   ....[57]....
        /*0278*/ 	.word	0x0000fc70


	//   ....[58]....
        /*027c*/ 	.word	0x0000fc90


	//   ....[59]....
        /*0280*/ 	.word	0x0000fcb0


	//   ....[60]....
        /*0284*/ 	.word	0x0000fcc0


	//   ....[61]....
        /*0288*/ 	.word	0x000113a0


	//   ....[62]....
        /*028c*/ 	.word	0x000113e0


	//   ....[63]....
        /*0290*/ 	.word	0x00011410


	//   ....[64]....
        /*0294*/ 	.word	0x00011440


	//   ....[65]....
        /*0298*/ 	.word	0x00011480


	//   ....[66]....
        /*029c*/ 	.word	0x000114c0


	//   ....[67]....
        /*02a0*/ 	.word	0x00011500


	//   ....[68]....
        /*02a4*/ 	.word	0x00011540


	//   ....[69]....
        /*02a8*/ 	.word	0x00011690


	//   ....[70]....
        /*02ac*/ 	.word	0x000116a0


	//   ....[71]....
        /*02b0*/ 	.word	0x00011820


	//   ....[72]....
        /*02b4*/ 	.word	0x00011850


	//   ....[73]....
        /*02b8*/ 	.word	0x000119a0


	//   ....[74]....
        /*02bc*/ 	.word	0x000119d0


	//   ....[75]....
        /*02c0*/ 	.word	0x00011b20


	//   ....[76]....
        /*02c4*/ 	.word	0x00011b40


	//   ....[77]....
        /*02c8*/ 	.word	0x00012350


	//   ....[78]....
        /*02cc*/ 	.word	0x00012370


	//   ....[79]....
        /*02d0*/ 	.word	0x000124a0


	//   ....[80]....
        /*02d4*/ 	.word	0x000124d0


	//   ....[81]....
        /*02d8*/ 	.word	0x00012600


	//   ....[82]....
        /*02dc*/ 	.word	0x00012630


	//   ....[83]....
        /*02e0*/ 	.word	0x00012760


	//   ....[84]....
        /*02e4*/ 	.word	0x00012780


	//----- nvinfo : EIATTR_EXIT_INSTR_OFFSETS
	.align		4
.L_148:
        /*02e8*/ 	.byte	0x04, 0x1c
        /*02ea*/ 	.short	(.L_150 - .L_149)


	//   ....[0]....
.L_149:
        /*02ec*/ 	.word	0x00000330


	//   ....[1]....
        /*02f0*/ 	.word	0x00011b50


	//   ....[2]....
        /*02f4*/ 	.word	0x00011c20


	//   ....[3]....
        /*02f8*/ 	.word	0x00011c80


	//   ....[4]....
        /*02fc*/ 	.word	0x00012790


	//   ....[5]....
        /*0300*/ 	.word	0x00012840


	//   ....[6]....
        /*0304*/ 	.word	0x000128a0


	//----- nvinfo : EIATTR_CTAIDZ_USED
	.align		4
.L_150:
        /*0308*/ 	.byte	0x01, 0x04
	.zero		2


	//----- nvinfo : EIATTR_MAX_THREADS
	.align		4
        /*030c*/ 	.byte	0x04, 0x05
        /*030e*/ 	.short	(.L_152 - .L_151)
.L_151:
        /*0310*/ 	.word	0x00000080
        /*0314*/ 	.word	0x00000001
        /*0318*/ 	.word	0x00000001


	//----- nvinfo : EIATTR_CRS_STACK_SIZE
	.align		4
.L_152:
        /*031c*/ 	.byte	0x04, 0x1e
        /*031e*/ 	.short	(.L_154 - .L_153)
.L_153:
        /*0320*/ 	.word	0x00000000
.L_154:


//--------------------- .nv.info._ZN7cutlass13device_kernelIN5flash19enable_sm80_to_sm89INS1_16FlashAttnFwdSm80INS1_25CollectiveMainloopFwdSm80ILi4ELi1ELb0EN4cute5tupleIJNS5_1CILi128EEENS7_ILi48EEENS7_ILi96EEEEEELi96ENS_6half_tEfNS_4arch4Sm80ELb0ELb1ELb0ELb1ELb0ELb1ELb1ELb0EEENS1_21CollectiveEpilogueFwdINS6_IJS8_SA_S9_EEENS6_IJNS7_ILi1EEESI_SI_EEESC_SE_Li128ELb1ELb1ELb0ELb0EEENS1_19SingleTileSchedulerILb1ELb0ELb1ELi128EEEEEEEEEvNT_6ParamsE --------------------------
	.section	.nv.info._ZN7cutlass13device_kernelIN5flash19enable_sm80_to_sm89INS1_16FlashAttnFwdSm80INS1_25CollectiveMainloopFwdSm80ILi4ELi1ELb0EN4cute5tupleIJNS5_1CILi128EEENS7_ILi48EEENS7_ILi96EEEEEELi96ENS_6half_tEfNS_4arch4Sm80ELb0ELb1ELb0ELb1ELb0ELb1ELb1ELb0EEENS1_21CollectiveEpilogueFwdINS6_IJS8_SA_S9_EEENS6_IJNS7_ILi1EEESI_SI_EEESC_SE_Li128ELb1ELb1ELb0ELb0EEENS1_19SingleTileSchedulerILb1ELb0ELb1ELi128EEEEEEEEEvNT_6ParamsE,"",@"SHT_CUDA_INFO"
	.sectionflags	@""
	.align	4


	//----- nvinfo : EIATTR_CUDA_API_VERSION
	.align		4
        /*0000*/ 	.byte	0x04, 0x37
        /*0002*/ 	.short	(.L_156 - .L_155)
.L_155:
        /*0004*/ 	.word	0x00000082


	//----- nvinfo : EIATTR_SW2861232_WAR
	.align		4
.L_156:
        /*0008*/ 	.byte	0x01, 0x35
	.zero		2


	//----- nvinfo : EIATTR_PARAM_CBANK
	.align		4
        /*000c*/ 	.byte	0x04, 0x0a
        /*000e*/ 	.short	(.L_158 - .L_157)
	.align		4
.L_157:
        /*0010*/ 	.word	index@(.nv.constant0._ZN7cutlass13device_kernelIN5flash19enable_sm80_to_sm89INS1_16FlashAttnFwdSm80INS1_25CollectiveMainloopFwdSm80ILi4ELi1ELb0EN4cute5tupleIJNS5_1CILi128EEENS7_ILi48EEENS7_ILi96EEEEEELi96ENS_6half_tEfNS_4arch4Sm80ELb0ELb1ELb0ELb1ELb0ELb1ELb1ELb0EEENS1_21CollectiveEpilogueFwdINS6_IJS8_SA_S9_EEENS6_IJNS7_ILi1EEESI_SI_EEESC_SE_Li128ELb1ELb1ELb0ELb0EEENS1_19SingleTileSchedulerILb1ELb0ELb1ELi128EEEEEEEEEvNT_6ParamsE)
        /*0014*/ 	.short	0x0160
        /*0016*/ 	.short	0x0418


	//----- nvinfo : EIATTR_CBANK_PARAM_SIZE
	.align		4
.L_158:
        /*0018*/ 	.byte	0x03, 0x19
        /*001a*/ 	.short	0x0418


	//----- nvinfo : EIATTR_KPARAM_INFO
	.align		4
        /*001c*/ 	.byte	0x04, 0x17
        /*001e*/ 	.short	(.L_160 - .L_159)
.L_159:
        /*0020*/ 	.word	0x00000000
        /*0024*/ 	.short	0x0000
        /*0026*/ 	.short	0x0000
        /*0028*/ 	.byte	0x00, 0xf0, 0x61, 0x10


	//----- nvinfo : EIATTR_MAXREG_COUNT
	.align		4
.L_160:
        /*002c*/ 	.byte	0x03, 0x1b
        /*002e*/ 	.short	0x00ff


	//----- nvinfo : EIATTR_NUM_BARRIERS
	.align		4
        /*0030*/ 	.byte	0x02, 0x4c
        /*0032*/ 	.byte	0x02
	.zero		1


	//----- nvinfo : EIATTR_MERCURY_ISA_VERSION
	.align		4
        /*0034*/ 	.byte	0x03, 0x5f
        /*0036*/ 	.short	0x0000


	//----- nvinfo : EIATTR_COOP_GROUP_MASK_REGIDS
	.align		4
        /*0038*/ 	.byte	0x04, 0x29
        /*003a*/ 	.short	(.L_162 - .L_161)


	//   ....[0]....
.L_161:
        /*003c*/ 	.word	0xffffffff


	//   ....[1]....
        /*0040*/ 	.word	0xffffffff


	//   ....[2]....
        /*0044*/ 	.word	0xffffffff


	//   ....[3]....
        /*0048*/ 	.word	0xffffffff


	//   ....[4]....
        /*004c*/ 	.word	0xffffffff


	//   ....[5]....
        /*0050*/ 	.word	0xffffffff


	//   ....[6]....
        /*0054*/ 	.word	0xffffffff


	//   ....[7]....
        /*0058*/ 	.word	0xffffffff


	//   ....[8]....
        /*005c*/ 	.word	0xffffffff


	//   ....[9]....
        /*0060*/ 	.word	0xffffffff


	//   ....[10]....
        /*0064*/ 	.word	0xffffffff


	//   ....[11]....
        /*0068*/ 	.word	0xffffffff


	//   ....[12]....
        /*006c*/ 	.word	0xffffffff


	//   ....[13]....
        /*0070*/ 	.word	0xffffffff


	//   ....[14]....
        /*0074*/ 	.word	0xffffffff


	//   ....[15]....
        /*0078*/ 	.word	0xffffffff


	//   ....[16]....
        /*007c*/ 	.word	0xffffffff


	//   ....[17]....
        /*0080*/ 	.word	0xffffffff


	//   ....[18]....
        /*0084*/ 	.word	0xffffffff


	//   ....[19]....
        /*0088*/ 	.word	0xffffffff


	//   ....[20]....
        /*008c*/ 	.word	0xffffffff


	//   ....[21]....
        /*0090*/ 	.word	0xffffffff


	//   ....[22]....
        /*0094*/ 	.word	0xffffffff


	//   ....[23]....
        /*0098*/ 	.word	0xffffffff


	//   ....[24]....
        /*009c*/ 	.word	0xffffffff


	//   ....[25]....
        /*00a0*/ 	.word	0xffffffff


	//   ....[26]....
        /*00a4*/ 	.word	0xffffffff


	//   ....[27]....
        /*00a8*/ 	.word	0xffffffff


	//   ....[28]....
        /*00ac*/ 	.word	0xffffffff


	//   ....[29]....
        /*00b0*/ 	.word	0xffffffff


	//   ....[30]....
        /*00b4*/ 	.word	0xffffffff


	//   ....[31]....
        /*00b8*/ 	.word	0xffffffff


	//   ....[32]....
        /*00bc*/ 	.word	0xffffffff


	//   ....[33]....
        /*00c0*/ 	.word	0xffffffff


	//   ....[34]....
        /*00c4*/ 	.word	0xffffffff


	//   ....[35]....
        /*00c8*/ 	.word	0xffffffff


	//   ....[36]....
        /*00cc*/ 	.word	0xffffffff


	//   ....[37]....
        /*00d0*/ 	.word	0xffffffff


	//   ....[38]....
        /*00d4*/ 	.word	0xffffffff


	//   ....[39]....
        /*00d8*/ 	.word	0xffffffff


	//   ....[40]....
        /*00dc*/ 	.word	0xffffffff


	//   ....[41]....
        /*00e0*/ 	.word	0xffffffff


	//   ....[42]....
        /*00e4*/ 	.word	0xffffffff


	//   ....[43]....
        /*00e8*/ 	.word	0xffffffff


	//   ....[44]....
        /*00ec*/ 	.word	0xffffffff


	//   ....[45]....
        /*00f0*/ 	.word	0xffffffff


	//   ....[46]....
        /*00f4*/ 	.word	0xffffffff


	//   ....[47]....
        /*00f8*/ 	.word	0xffffffff


	//   ....[48]....
        /*00fc*/ 	.word	0xffffffff


	//   ....[49]....
        /*0100*/ 	.word	0xffffffff


	//   ....[50]....
        /*0104*/ 	.word	0xffffffff


	//   ....[51]....
        /*0108*/ 	.word	0xffffffff


	//   ....[52]....
        /*010c*/ 	.word	0xffffffff


	//   ....[53]....
        /*0110*/ 	.word	0xffffffff


	//   ....[54]....
        /*0114*/ 	.word	0xffffffff


	//   ....[55]....
        /*0118*/ 	.word	0xffffffff


	//   ....[56]....
        /*011c*/ 	.word	0xffffffff


	//   ....[57]....
        /*0120*/ 	.word	0xffffffff


	//   ....[58]....
        /*0124*/ 	.word	0xffffffff


	//   ....[59]....
        /*0128*/ 	.word	0xffffffff


	//   ....[60]....
        /*012c*/ 	.word	0xffffffff


	//   ....[61]....
        /*0130*/ 	.word	0xffffffff


	//   ....[62]....
        /*0134*/ 	.word	0xffffffff


	//   ....[63]....
        /*0138*/ 	.word	0xffffffff


	//   ....[64]....
        /*013c*/ 	.word	0xffffffff


	//   ....[65]....
        /*0140*/ 	.word	0xffffffff


	//   ....[66]....
        /*0144*/ 	.word	0xffffffff


	//   ....[67]....
        /*0148*/ 	.word	0xffffffff


	//   ....[68]....
        /*014c*/ 	.word	0xffffffff


	//   ....[69]....
        /*0150*/ 	.word	0xffffffff


	//   ....[70]....
        /*0154*/ 	.word	0xffffffff


	//   ....[71]....
        /*0158*/ 	.word	0xffffffff


	//   ....[72]....
        /*015c*/ 	.word	0xffffffff


	//   ....[73]....
        /*0160*/ 	.word	0xffffffff


	//   ....[74]....
        /*0164*/ 	.word	0xffffffff


	//   ....[75]....
        /*0168*/ 	.word	0xffffffff


	//   ....[76]....
        /*016c*/ 	.word	0xffffffff


	//   ....[77]....
        /*0170*/ 	.word	0xffffffff


	//   ....[78]....
        /*0174*/ 	.word	0xffffffff


	//   ....[79]....
        /*0178*/ 	.word	0xffffffff


	//   ....[80]....
        /*017c*/ 	.word	0xffffffff


	//   ....[81]....
        /*0180*/ 	.word	0xffffffff


	//   ....[82]....
        /*0184*/ 	.word	0xffffffff


	//   ....[83]....
        /*0188*/ 	.word	0xffffffff


	//   ....[84]....
        /*018c*/ 	.word	0xffffffff


	//   ....[85]....
        /*0190*/ 	.word	0xffffffff


	//   ....[86]....
        /*0194*/ 	.word	0xffffffff


	//   ....[87]....
        /*0198*/ 	.word	0xffffffff


	//   ....[88]....
        /*019c*/ 	.word	0xffffffff


	//   ....[89]....
        /*01a0*/ 	.word	0xffffffff


	//   ....[90]....
        /*01a4*/ 	.word	0xffffffff


	//   ....[91]....
        /*01a8*/ 	.word	0xffffffff


	//   ....[92]....
        /*01ac*/ 	.word	0xffffffff


	//   ....[93]....
        /*01b0*/ 	.word	0xffffffff


	//   ....[94]....
        /*01b4*/ 	.word	0xffffffff


	//   ....[95]....
        /*01b8*/ 	.word	0xffffffff


	//   ....[96]....
        /*01bc*/ 	.word	0xffffffff


	//   ....[97]....
        /*01c0*/ 	.word	0xffffffff


	//   ....[98]....
        /*01c4*/ 	.word	0xffffffff


	//   ....[99]....
        /*01c8*/ 	.word	0xffffffff


	//   ....[100]....
        /*01cc*/ 	.word	0xffffffff


	//----- nvinfo : EIATTR_COOP_GROUP_INSTR_OFFSETS
	.align		4
.L_162:
        /*01d0*/ 	.byte	0x04, 0x28
        /*01d2*/ 	.short	(.L_164 - .L_163)


	//   ....[0]....
.L_163:
        /*01d4*/ 	.word	0x00000080


	//   ....[1]....
        /*01d8*/ 	.word	0x00006d20


	//   ....[2]....
        /*01dc*/ 	.word	0x00006de0


	//   ....[3]....
        /*01e0*/ 	.word	0x00006fc0


	//   ....[4]....
        /*01e4*/ 	.word	0x00006ff0


	//   ....[5]....
        /*01e8*/ 	.word	0x00007130


	//   ....[6]....
        /*01ec*/ 	.word	0x00007160


	//   ....[7]....
        /*01f0*/ 	.word	0x00007290


	//   ....[8]....
        /*01f4*/ 	.word	0x000072d0


	//   ....[9]....
        /*01f8*/ 	.word	0x00007a20


	//   ....[10]....
        /*01fc*/ 	.word	0x00007a60


	//   ....[11]....
        /*0200*/ 	.word	0x00007a80


	//   ....[12]....
        /*0204*/ 	.word	0x00007a90


	//   ....[13]....
        /*0208*/ 	.word	0x00007ec0


	//   ....[14]....
        /*020c*/ 	.word	0x00007f00


	//   ....[15]....
        /*0210*/ 	.word	0x00008120


	//   ....[16]....
        /*0214*/ 	.word	0x00008160


	//   ....[17]....
        /*0218*/ 	.word	0x0000af60


	//   ....[18]....
        /*021c*/ 	.word	0x0000afa0


	//   ....[19]....
        /*0220*/ 	.word	0x0000afd0


	//   ....[20]....
        /*0224*/ 	.word	0x0000afe0


	//   ....[21]....
        /*0228*/ 	.word	0x0000b260


	//   ....[22]....
        /*022c*/ 	.word	0x0000b2a0


	//   ....[23]....
        /*0230*/ 	.word	0x0000b4c0


	//   ....[24]....
        /*0234*/ 	.word	0x0000b510


	//   ....[25]....
        /*0238*/ 	.word	0x0000f750


	//   ....[26]....
        /*023c*/ 	.word	0x0000f900


	//   ....[27]....
        /*0240*/ 	.word	0x0000fde0


	//   ....[28]....
        /*0244*/ 	.word	0x0000ffa0


	//   ....[29]....
        /*0248*/ 	.word	0x00010ad0


	//   ....[30]....
        /*024c*/ 	.word	0x00010bc0


	//   ....[31]....
        /*0250*/ 	.word	0x00010be0


	//   ....[32]....
        /*0254*/ 	.word	0x00010d80


	//   ....[33]....
        /*0258*/ 	.word	0x00010e00


	//   ....[34]....
        /*025c*/ 	.word	0x00010ef0


	//   ....[35]....
        /*0260*/ 	.word	0x000110f0


	//   ....[36]....
        /*0264*/ 	.word	0x00011280


	//   ....[37]....
        /*0268*/ 	.word	0x00012dd0


	//   ....[38]....
        /*026c*/ 	.word	0x00012f90


	//   ....[39]....
        /*0270*/ 	.word	0x00013150


	//   ....[40]....
        /*0274*/ 	.word	0x00013800


	//   ....[41]....
        /*0278*/ 	.word	0x00013fc0


	//   ....[42]....
        /*027c*/ 	.word	0x000140f0


	//   ....[43]....
        /*0280*/ 	.word	0x00014140


	//   ....[44]....
        /*0284*/ 	.word	0x00014250


	//   ....[45]....
        /*0288*/ 	.word	0x000142b0


	//   ....[46]....
        /*028c*/ 	.word	0x00014400


	//   ....[47]....
        /*0290*/ 	.word	0x000145e0


	//   ....[48]....
        /*0294*/ 	.word	0x00014730


	//   ....[49]....
        /*0298*/ 	.word	0x00016fc0


	//   ....[50]....
        /*029c*/ 	.word	0x00017040


	//   ....[51]....
        /*02a0*/ 	.word	0x00017060


	//   ....[52]....
        /*02a4*/ 	.word	0x000170b0


	//   ....[53]....
        /*02a8*/ 	.word	0x000170e0


	//   ....[54]....
        /*02ac*/ 	.word	0x00017110


	//   ....[55]....
        /*02b0*/ 	.word	0x00017290


	//   ....[56]....
        /*02b4*/ 	.word	0x000173c0


	//   ....[57]....
        /*02b8*/ 	.word	0x000197b0


	//   ....[58]....
        /*02bc*/ 	.word	0x00019960


	//   ....[59]....
        /*02c0*/ 	.word	0x00019da0


	//   ....[60]....
        /*02c4*/ 	.word	0x0001a280


	//   ....[61]....
        /*02c8*/ 	.word	0x0001a9b0


	//   ....[62]....
        /*02cc*/ 	.word	0x0001aaf0


	//   ....[63]....
        /*02d0*/ 	.word	0x0001ab70


	//   ....[64]....
        /*02d4*/ 	.word	0x0001ace0


	//   ....[65]....
        /*02d8*/ 	.word	0x0001ad50


	//   ....[66]....
        /*02dc*/ 	.word	0x0001ae70


	//   ....[67]....
        /*02e0*/ 	.word	0x0001b010


	//   ....[68]....
        /*02e4*/ 	.word	0x0001b150


	//   ....[69]....
        /*02e8*/ 	.word	0x0001c650


	//   ....[70]....
        /*02ec*/ 	.word	0x0001c680


	//   ....[71]....
        /*02f0*/ 	.word	0x0001c6b0


	//   ....[72]....
        /*02f4*/ 	.word	0x0001c6c0


	//   ....[73]....
        /*02f8*/ 	.word	0x0001c6f0


	//   ....[74]....
        /*02fc*/ 	.word	0x0001c710


	//   ....[75]....
        /*0300*/ 	.word	0x0001c730


	//   ....[76]....
        /*0304*/ 	.word	0x0001c740


	//   ....[77]....
        /*0308*/ 	.word	0x0001ddf0


	//   ....[78]....
        /*030c*/ 	.word	0x0001de30


	//   ....[79]....
        /*0310*/ 	.word	0x0001de60


	//   ....[80]....
        /*0314*/ 	.word	0x0001dea0


	//   ....[81]....
        /*0318*/ 	.word	0x0001ded0


	//   ....[82]....
        /*031c*/ 	.word	0x0001df00


	//   ....[83]....
        /*0320*/ 	.word	0x0001df20


	//   ....[84]....
        /*0324*/ 	.word	0x0001df40


	//   ....[85]....
        /*0328*/ 	.word	0x0001e0e0


	//   ....[86]....
        /*032c*/ 	.word	0x0001e0f0


	//   ....[87]....
        /*0330*/ 	.word	0x0001e270


	//   ....[88]....
        /*0334*/ 	.word	0x0001e2a0


	//   ....[89]....
        /*0338*/ 	.word	0x0001e3f0


	//   ....[90]....
        /*033c*/ 	.word	0x0001e420


	//   ....[91]....
        /*0340*/ 	.word	0x0001e570


	//   ....[92]....
        /*0344*/ 	.word	0x0001e590


	//   ....[93]....
        /*0348*/ 	.word	0x0001eda0


	//   ....[94]....
        /*034c*/ 	.word	0x0001edb0


	//   ....[95]....
        /*0350*/ 	.word	0x0001eee0


	//   ....[96]....
        /*0354*/ 	.word	0x0001ef10


	//   ....[97]....
        /*0358*/ 	.word	0x0001f040


	//   ....[98]....
        /*035c*/ 	.word	0x0001f070


	//   ....[99]....
        /*0360*/ 	.word	0x0001f1a0


	//   ....[100]....
        /*0364*/ 	.word	0x0001f1c0


	//----- nvinfo : EIATTR_EXIT_INSTR_OFFSETS
	.align		4
.L_164:
        /*0368*/ 	.byte	0x04, 0x1c
        /*036a*/ 	.short	(.L_166 - .L_165)


	//   ....[0]....
.L_165:
        /*036c*/ 	.word	0x00000330


	//   ....[1]....
        /*0370*/ 	.word	0x0001e5a0


	//   ....[2]....
        /*0374*/ 	.word	0x0001e670


	//   ....[3]....
        /*0378*/ 	.word	0x0001e6d0


	//   ....[4]....
        /*037c*/ 	.word	0x0001f1d0


	//   ....[5]....
        /*0380*/ 	.word	0x0001f280


	//   ....[6]....
        /*0384*/ 	.word	0x0001f2e0


	//----- nvinfo : EIATTR_CTAIDZ_USED
	.align		4
.L_166:
        /*0388*/ 	.byte	0x01, 0x04
	.zero		2


	//----- nvinfo : EIATTR_MAX_THREADS
	.align		4
        /*038c*/ 	.byte	0x04, 0x05
        /*038e*/ 	.short	(.L_168 - .L_167)
.L_167:
        /*0390*/ 	.word	0x00000080
        /*0394*/ 	.word	0x00000001
        /*0398*/ 	.word	0x00000001


	//----- nvinfo : EIATTR_CRS_STACK_SIZE
	.align		4
.L_168:
        /*039c*/ 	.byte	0x04, 0x1e
        /*039e*/ 	.short	(.L_170 - .L_169)
.L_169:
        /*03a0*/ 	.word	0x00000000
.L_170:


//--------------------- .nv.info._ZN7cutlass13device_kernelIN5flash19enable_sm80_to_sm89INS1_16FlashAttnFwdSm80INS1_25CollectiveMainloopFwdSm80ILi4ELi1ELb0EN4cute5tupleIJNS5_1CILi128EEENS7_ILi64EEENS7_ILi96EEEEEELi96ENS_6half_tEfNS_4arch4Sm80ELb1ELb0ELb0ELb0ELb0ELb0ELb1ELb0EEENS1_21CollectiveEpilogueFwdINS6_IJS8_SA_S9_EEENS6_IJNS7_ILi1EEESI_SI_EEESC_SE_Li128ELb0ELb1ELb0ELb0EEENS1_30DynamicPersistentTileSchedulerILi128ELi128ELb0ELb1ELb0EEEEEEEEEvNT_6ParamsE --------------------------
	.section	.nv.info._ZN7cutlass13device_kernelIN5flash19enable_sm80_to_sm89INS1_16FlashAttnFwdSm80INS1_25CollectiveMainloopFwdSm80ILi4ELi1ELb0EN4cute5tupleIJNS5_1CILi128EEENS7_ILi64EEENS7_ILi96EEEEEELi96ENS_6half_tEfNS_4arch4Sm80ELb1ELb0ELb0ELb0ELb0ELb0ELb1ELb0EEENS1_21CollectiveEpilogueFwdINS6_IJS8_SA_S9_EEENS6_IJNS7_ILi1EEESI_SI_EEESC_SE_Li128ELb0ELb1ELb0ELb0EEENS1_30DynamicPersistentTileSchedulerILi128ELi128ELb0ELb1ELb0EEEEEEEEEvNT_6ParamsE,"",@"SHT_CUDA_INFO"
	.sectionflags	@""
	.align	4


	//----- nvinfo : EIATTR_CUDA_API_VERSION
	.align		4
        /*0000*/ 	.byte	0x04, 0x37
        /*0002*/ 	.short	(.L_172 - .L_171)
.L_171:
        /*0004*/ 	.word	0x00000082


	//----- nvinfo : EIATTR_SW2861232_WAR
	.align		4
.L_172:
        /*0008*/ 	.byte	0x01, 0x35
	.zero		2


	//----- nvinfo : EIATTR_PARAM_CBANK
	.align		4
        /*000c*/ 	.byte	0x04, 0x0a
        /*000e*/ 	.short	(.L_174 - .L_173)
	.align		4
.L_173:
        /*0010*/ 	.word	index@(.nv.constant0._ZN7cutlass13device_kernelIN5flash19enable_sm80_to_sm89INS1_16FlashAttnFwdSm80INS1_25CollectiveMainloopFwdSm80ILi4ELi1ELb0EN4cute5tupleIJNS5_1CILi128EEENS7_ILi64EEENS7_ILi96EEEEEELi96ENS_6half_tEfNS_4arch4Sm80ELb1ELb0ELb0ELb0ELb0ELb0ELb1ELb0EEENS1_21CollectiveEpilogueFwdINS6_IJS8_SA_S9_EEENS6_IJNS7_ILi1EEESI_SI_EEESC_SE_Li128ELb0ELb1ELb0ELb0EEENS1_30DynamicPersistentTileSchedulerILi128ELi128ELb0ELb1ELb0EEEEEEEEEvNT_6ParamsE)
        /*0014*/ 	.short	0x0160
        /*0016*/ 	.short	0x0428


	//----- nvinfo : EIATTR_CBANK_PARAM_SIZE
	.align		4
.L_174:
        /*0018*/ 	.byte	0x03, 0x19
        /*001a*/ 	.short	0x0428


	//----- nvinfo : EIATTR_KPARAM_INFO
	.align		4
        /*001c*/ 	.byte	0x04, 0x17
        /*001e*/ 	.short	(.L_176 - .L_175)
.L_175:
        /*0020*/ 	.word	0x00000000
        /*0024*/ 	.short	0x0000
        /*0026*/ 	.short	0x0000
        /*0028*/ 	.byte	0x00, 0xf0, 0xa1, 0x10


	//----- nvinfo : EIATTR_MAXREG_COUNT
	.align		4
.L_176:
        /*002c*/ 	.byte	0x03, 0x1b
        /*002e*/ 	.short	0x00ff


	//----- nvinfo : EIATTR_NUM_BARRIERS
	.align		4
        /*0030*/ 	.byte	0x02, 0x4c
        /*0032*/ 	.byte	0x06
	.zero		1


	//----- nvinfo : EIATTR_ANNOTATIONS
	.align		4
        /*0034*/ 	.byte	0x04, 0x55
        /*0036*/ 	.short	(.L_178 - .L_177)


	//   ....[0]....
.L_177:
        /* <DEDUP_REMOVED lines=76> */
        /*04ec*/ 	.byte	0x00, 0xf7, 0x00, 0x00, 0x01, 0x00, 0x00, 0x00, 0x50, 0xf7, 0x00, 0x00


	//----- nvinfo : EIATTR_MERCURY_ISA_VERSION
	.align		4
.L_178:
        /*04f8*/ 	.byte	0x03, 0x5f
        /*04fa*/ 	.short	0x0000


	//----- nvinfo : EIATTR_INT_WARP_WIDE_INSTR_OFFSETS
	.align		4
        /*04fc*/ 	.byte	0x04, 0x31
        /*04fe*/ 	.short	(.L_180 - .L_179)


	//   ....[0]....
.L_179:
        /*0500*/ 	.word	0x0000d1a0


	//   ....[1]....
        /*0504*/ 	.word	0x0000d220


	//----- nvinfo : EIATTR_COOP_GROUP_MASK_REGIDS
	.align		4
.L_180:
        /*0508*/ 	.byte	0x04, 0x29
        /*050a*/ 	.short	(.L_182 - .L_181)


	//   ....[0]....
.L_181:
        /*050c*/ 	.word	0xffffffff


	//   ....[1]....
        /*0510*/ 	.word	0xffffffff


	//   ....[2]....
        /*0514*/ 	.word	0xffffffff


	//   ....[3]....
        /*0518*/ 	.word	0xffffffff


	//   ....[4]....
        /*051c*/ 	.word	0xffffffff


	//   ....[5]....
        /*0520*/ 	.word	0xffffffff


	//   ....[6]....
        /*0524*/ 	.word	0xffffffff


	//   ....[7]....
        /*0528*/ 	.word	0xffffffff


	//   ....[8]....
        /*052c*/ 	.word	0xffffffff


	//   ....[9]....
        /*0530*/ 	.word	0xffffffff


	//   ....[10]....
        /*0534*/ 	.word	0xffffffff


	//   ....[11]....
        /*0538*/ 	.word	0xffffffff


	//   ....[12]....
        /*053c*/ 	.word	0xffffffff


	//   ....[13]....
        /*0540*/ 	.word	0xffffffff


	//   ....[14]....
        /*0544*/ 	.word	0xffffffff


	//   ....[15]....
        /*0548*/ 	.word	0xffffffff


	//   ....[16]....
        /*054c*/ 	.word	0xffffffff


	//   ....[17]....
        /*0550*/ 	.word	0xffffffff


	//   ....[18]....
        /*0554*/ 	.word	0xffffffff


	//   ....[19]....
        /*0558*/ 	.word	0xffffffff


	//   ....[20]....
        /*055c*/ 	.word	0xffffffff


	//   ....[21]....
        /*0560*/ 	.word	0xffffffff


	//   ....[22]....
        /*0564*/ 	.word	0xffffffff


	//   ....[23]....
        /*0568*/ 	.word	0xffffffff


	//   ....[24]....
        /*056c*/ 	.word	0xffffffff


	//   ....[25]....
        /*0570*/ 	.word	0xffffffff


	//   ....[26]....
        /*0574*/ 	.word	0xffffffff


	//   ....[27]....
        /*0578*/ 	.word	0xffffffff


	//   ....[28]....
        /*057c*/ 	.word	0xffffffff


	//   ....[29]....
        /*0580*/ 	.word	0xffffffff


	//   ....[30]....
        /*0584*/ 	.word	0xffffffff


	//   ....[31]....
        /*0588*/ 	.word	0xffffffff


	//   ....[32]....
        /*058c*/ 	.word	0xffffffff


	//   ....[33]....
        /*0590*/ 	.word	0xffffffff


	//   ....[34]....
        /*0594*/ 	.word	0xffffffff


	//   ....[35]....
        /*0598*/ 	.word	0xffffffff


	//   ....[36]....
        /*059c*/ 	.word	0xffffffff


	//   ....[37]....
        /*05a0*/ 	.word	0xffffffff


	//   ....[38]....
        /*05a4*/ 	.word	0xffffffff


	//   ....[39]....
        /*05a8*/ 	.word	0xffffffff


	//   ....[40]....
        /*05ac*/ 	.word	0xffffffff


	//   ....[41]....
        /*05b0*/ 	.word	0xffffffff


	//   ....[42]....
        /*05b4*/ 	.word	0xffffffff


	//   ....[43]....
        /*05b8*/ 	.word	0xffffffff


	//   ....[44]....
        /*05bc*/ 	.word	0xffffffff


	//   ....[45]....
        /*05c0*/ 	.word	0xffffffff


	//   ....[46]....
        /*05c4*/ 	.word	0xffffffff


	//   ....[47]....
        /*05c8*/ 	.word	0xffffffff


	//   ....[48]....
        /*05cc*/ 	.word	0xffffffff


	//   ....[49]....
        /*05d0*/ 	.word	0xffffffff


	//   ....[50]....
        /*05d4*/ 	.word	0xffffffff


	//   ....[51]....
        /*05d8*/ 	.word	0xffffffff


	//   ....[52]....
        /*05dc*/ 	.word	0xffffffff


	//   ....[53]....
        /*05e0*/ 	.word	0xffffffff


	//   ....[54]....
        /*05e4*/ 	.word	0xffffffff


	//   ....[55]....
        /*05e8*/ 	.word	0xffffffff


	//   ....[56]....
        /*05ec*/ 	.word	0xffffffff


	//   ....[57]....
        /*05f0*/ 	.word	0xffffffff


	//   ....[58]....
        /*05f4*/ 	.word	0xffffffff


	//   ....[59]....
        /*05f8*/ 	.word	0xffffffff


	//   ....[60]....
        /*05fc*/ 	.word	0xffffffff


	//   ....[61]....
        /*0600*/ 	.word	0xffffffff


	//   ....[62]....
        /*0604*/ 	.word	0xffffffff


	//   ....[63]....
        /*0608*/ 	.word	0xffffffff


	//   ....[64]....
        /*060c*/ 	.word	0xffffffff


	//   ....[65]....
        /*0610*/ 	.word	0xffffffff


	//   ....[66]....
        /*0614*/ 	.word	0xffffffff


	//   ....[67]....
        /*0618*/ 	.word	0xffffffff


	//   ....[68]....
        /*061c*/ 	.word	0xffffffff


	//   ....[69]....
        /*0620*/ 	.word	0xffffffff


	//   ....[70]....
        /*0624*/ 	.word	0xffffffff


	//   ....[71]....
        /*0628*/ 	.word	0xffffffff


	//   ....[72]....
        /*062c*/ 	.word	0xffffffff


	//   ....[73]....
        /*0630*/ 	.word	0xffffffff


	//   ....[74]....
        /*0634*/ 	.word	0xffffffff


	//   ....[75]....
        /*0638*/ 	.word	0xffffffff


	//   ....[76]....
        /*063c*/ 	.word	0xffffffff


	//   ....[77]....
        /*0640*/ 	.word	0xffffffff


	//   ....[78]....
        /*0644*/ 	.word	0xffffffff


	//   ....[79]....
        /*0648*/ 	.word	0xffffffff


	//   ....[80]....
        /*064c*/ 	.word	0xffffffff


	//   ....[81]....
        /*0650*/ 	.word	0xffffffff


	//   ....[82]....
        /*0654*/ 	.word	0xffffffff


	//   ....[83]....
        /*0658*/ 	.word	0xffffffff


	//   ....[84]....
        /*065c*/ 	.word	0xffffffff


	//   ....[85]....
        /*0660*/ 	.word	0xffffffff


	//   ....[86]....
        /*0664*/ 	.word	0xffffffff


	//   ....[87]....
        /*0668*/ 	.word	0xffffffff


	//   ....[88]....
        /*066c*/ 	.word	0xffffffff


	//   ....[89]....
        /*0670*/ 	.word	0xffffffff


	//   ....[90]....
        /*0674*/ 	.word	0xffffffff


	//   ....[91]....
        /*0678*/ 	.word	0xffffffff


	//   ....[92]....
        /*067c*/ 	.word	0xffffffff


	//   ....[93]....
        /*0680*/ 	.word	0xffffffff


	//   ....[94]....
        /*0684*/ 	.word	0xffffffff


	//   ....[95]....
        /*0688*/ 	.word	0xffffffff


	//   ....[96]....
        /*068c*/ 	.word	0xffffffff


	//   ....[97]....
        /*0690*/ 	.word	0xffffffff


	//   ....[98]....
        /*0694*/ 	.word	0xffffffff


	//   ....[99]....
        /*0698*/ 	.word	0xffffffff


	//----- nvinfo : EIATTR_COOP_GROUP_INSTR_OFFSETS
	.align		4
.L_182:
        /*069c*/ 	.byte	0x04, 0x28
        /*069e*/ 	.short	(.L_184 - .L_183)


	//   ....[0]....
.L_183:
        /*06a0*/ 	.word	0x00000050


	//   ....[1]....
        /*06a4*/ 	.word	0x000017f0


	//   ....[2]....
        /*06a8*/ 	.word	0x00001810


	//   ....[3]....
        /*06ac*/ 	.word	0x000019e0


	//   ....[4]....
        /*06b0*/ 	.word	0x000019f0


	//   ....[5]....
        /*06b4*/ 	.word	0x00001bb0


	//   ....[6]....
        /*06b8*/ 	.word	0x00001bd0


	//   ....[7]....
        /*06bc*/ 	.word	0x00001d90


	//   ....[8]....
        /*06c0*/ 	.word	0x00001da0


	//   ....[9]....
        /*06c4*/ 	.word	0x00002f20


	//   ....[10]....
        /*06c8*/ 	.word	0x00002f30


	//   ....[11]....
        /*06cc*/ 	.word	0x00003060


	//   ....[12]....
        /*06d0*/ 	.word	0x00003480


	//   ....[13]....
        /*06d4*/ 	.word	0x00003530


	//   ....[14]....
        /*06d8*/ 	.word	0x00003670


	//   ....[15]....
        /*06dc*/ 	.word	0x00003690


	//   ....[16]....
        /*06e0*/ 	.word	0x00003790


	//   ....[17]....
        /*06e4*/ 	.word	0x00003da0


	//   ....[18]....
        /*06e8*/ 	.word	0x00003e90


	//   ....[19]....
        /*06ec*/ 	.word	0x00003ea0


	//   ....[20]....
        /*06f0*/ 	.word	0x00003f10


	//   ....[21]....
        /*06f4*/ 	.word	0x00006150


	//   ....[22]....
        /*06f8*/ 	.word	0x000061a0


	//   ....[23]....
        /*06fc*/ 	.word	0x00006200


	//   ....[24]....
        /*0700*/ 	.word	0x00006240


	//   ....[25]....
        /*0704*/ 	.word	0x00006ab0


	//   ....[26]....
        /*0708*/ 	.word	0x00006bc0


	//   ....[27]....
        /*070c*/ 	.word	0x00006f50


	//   ....[28]....
        /*0710*/ 	.word	0x00007090


	//   ....[29]....
        /*0714*/ 	.word	0x000070e0


	//   ....[30]....
        /*0718*/ 	.word	0x00007200


	//   ....[31]....
        /*071c*/ 	.word	0x00007260


	//   ....[32]....
        /*0720*/ 	.word	0x00007320


	//   ....[33]....
        /*0724*/ 	.word	0x0000a530


	//   ....[34]....
        /*0728*/ 	.word	0x0000a590


	//   ....[35]....
        /*072c*/ 	.word	0x0000a5e0


	//   ....[36]....
        /*0730*/ 	.word	0x0000a620


	//   ....[37]....
        /*0734*/ 	.word	0x0000a640


	//   ....[38]....
        /*0738*/ 	.word	0x0000a670


	//   ....[39]....
        /*073c*/ 	.word	0x0000ac60


	//   ....[40]....
        /*0740*/ 	.word	0x0000ad90


	//   ....[41]....
        /*0744*/ 	.word	0x0000c7a0


	//   ....[42]....
        /*0748*/ 	.word	0x0000c810


	//   ....[43]....
        /*074c*/ 	.word	0x0000c820


	//   ....[44]....
        /*0750*/ 	.word	0x0000c830


	//   ....[45]....
        /*0754*/ 	.word	0x0000c860


	//   ....[46]....
        /*0758*/ 	.word	0x0000c880


	//   ....[47]....
        /*075c*/ 	.word	0x0000c890


	//   ....[48]....
        /*0760*/ 	.word	0x0000c8a0


	//   ....[49]....
        /*0764*/ 	.word	0x0000d9b0


	//   ....[50]....
        /*0768*/ 	.word	0x0000dda0


	//   ....[51]....
        /*076c*/ 	.word	0x0000ddd0


	//   ....[52]....
        /*0770*/ 	.word	0x0000de00


	//   ....[53]....
        /*0774*/ 	.word	0x0000de20


	//   ....[54]....
        /*0778*/ 	.word	0x0000de30


	//   ....[55]....
        /*077c*/ 	.word	0x0000de40


	//   ....[56]....
        /*0780*/ 	.word	0x0000de50


	//   ....[57]....
        /*0784*/ 	.word	0x0000de60


	//   ....[58]....
        /*0788*/ 	.word	0x0000e0e0


	//   ....[59]....
        /*078c*/ 	.word	0x0000e0f0


	//   ....[60]....
        /*0790*/ 	.word	0x0000e220


	//   ....[61]....
        /*0794*/ 	.word	0x0000e250


	//   ....[62]....
        /*0798*/ 	.word	0x0000e350


	//   ....[63]....
        /*079c*/ 	.word	0x0000e380


	//   ....[64]....
        /*07a0*/ 	.word	0x0000e470


	//   ....[65]....
        /*07a4*/ 	.word	0x0000e480


	//   ....[66]....
        /*07a8*/ 	.word	0x0000ea50


	//   ....[67]....
        /*07ac*/ 	.word	0x0000ea70


	//   ....[68]....
        /*07b0*/ 	.word	0x0000ec00


	//   ....[69]....
        /*07b4*/ 	.word	0x0000ec10


	//   ....[70]....
        /*07b8*/ 	.word	0x0000ed90


	//   ....[71]....
        /*07bc*/ 	.word	0x0000edb0


	//   ....[72]....
        /*07c0*/ 	.word	0x0000ef30


	//   ....[73]....
        /*07c4*/ 	.word	0x0000ef40


	//   ....[74]....
        /*07c8*/ 	.word	0x0000f130


	//   ....[75]....
        /*07cc*/ 	.word	0x0000f220


	//   ....[76]....
        /*07d0*/ 	.word	0x0000f290


	//   ....[77]....
        /*07d4*/ 	.word	0x0000f2f0


	//   ....[78]....
        /*07d8*/ 	.word	0x0000f350


	//   ....[79]....
        /*07dc*/ 	.word	0x0000f3b0


	//   ....[80]....
        /*07e0*/ 	.word	0x0000f420


	//   ....[81]....
        /*07e4*/ 	.word	0x0000f480


	//   ....[82]....
        /*07e8*/ 	.word	0x0000f4e0


	//   ....[83]....
        /*07ec*/ 	.word	0x0000f530


	//   ....[84]....
        /*07f0*/ 	.word	0x0000f590


	//   ....[85]....
        /*07f4*/ 	.word	0x0000f5e0


	//   ....[86]....
        /*07f8*/ 	.word	0x0000f640


	//   ....[87]....
        /*07fc*/ 	.word	0x0000f690


	//   ....[88]....
        /*0800*/ 	.word	0x0000f6f0


	//   ....[89]....
        /*0804*/ 	.word	0x0000f740


	//   ....[90]....
        /*0808*/ 	.word	0x0000f7a0


	//   ....[91]....
        /*080c*/ 	.word	0x0000f800


	//   ....[92]....
        /*0810*/ 	.word	0x0000f870


	//   ....[93]....
        /*0814*/ 	.word	0x0000f8d0


	//   ....[94]....
        /*0818*/ 	.word	0x0000f930


	//   ....[95]....
        /*081c*/ 	.word	0x0000f990


	//   ....[96]....
        /*0820*/ 	.word	0x0000fa00


	//   ....[97]....
        /*0824*/ 	.word	0x0000fa60


	//   ....[98]....
        /*0828*/ 	.word	0x0000fac0


	//   ....[99]....
        /*082c*/ 	.word	0x0000fb20


	//----- nvinfo : EIATTR_EXIT_INSTR_OFFSETS
	.align		4
.L_184:
        /*0830*/ 	.byte	0x04, 0x1c
        /*0832*/ 	.short	(.L_186 - .L_185)


	//   ....[0]....
.L_185:
        /*0834*/ 	.word	0x000000a0


	//   ....[1]....
        /*0838*/ 	.word	0x0000f1d0


	//----- nvinfo : EIATTR_MAX_THREADS
	.align		4
.L_186:
        /*083c*/ 	.byte	0x04, 0x05
        /*083e*/ 	.short	(.L_188 - .L_187)
.L_187:
        /*0840*/ 	.word	0x00000080
        /*0844*/ 	.word	0x00000001
        /*0848*/ 	.word	0x00000001


	//----- nvinfo : EIATTR_CRS_STACK_SIZE
	.align		4
.L_188:
        /*084c*/ 	.byte	0x04, 0x1e
        /*084e*/ 	.short	(.L_190 - .L_189)
.L_189:
        /*0850*/ 	.word	0x00000000
.L_190:


//--------------------- .nv.info._ZN7cutlass13device_kernelIN5flash19enable_sm80_to_sm89INS1_16FlashAttnFwdSm80INS1_25CollectiveMainloopFwdSm80ILi4ELi1ELb0EN4cute5tupleIJNS5_1CILi128EEENS7_ILi64EEENS7_ILi96EEEEEELi96ENS_6half_tEfNS_4arch4Sm80ELb1ELb0ELb0ELb1ELb0ELb0ELb1ELb0EEENS1_21CollectiveEpilogueFwdINS6_IJS8_SA_S9_EEENS6_IJNS7_ILi1EEESI_SI_EEESC_SE_Li128ELb1ELb1ELb0ELb0EEENS1_19SingleTileSchedulerILb1ELb0ELb1ELi128EEEEEEEEEvNT_6ParamsE --------------------------
	.section	.nv.info._ZN7cutlass13device_kernelIN5flash19enable_sm80_to_sm89INS1_16FlashAttnFwdSm80INS1_25CollectiveMainloopFwdSm80ILi4ELi1ELb0EN4cute5tupleIJNS5_1CILi128EEENS7_ILi64EEENS7_ILi96EEEEEELi96ENS_6half_tEfNS_4arch4Sm80ELb1ELb0ELb0ELb1ELb0ELb0ELb1ELb0EEENS1_21CollectiveEpilogueFwdINS6_IJS8_SA_S9_EEENS6_IJNS7_ILi1EEESI_SI_EEESC_SE_Li128ELb1ELb1ELb0ELb0EEENS1_19SingleTileSchedulerILb1ELb0ELb1ELi128EEEEEEEEEvNT_6ParamsE,"",@"SHT_CUDA_INFO"
	.sectionflags	@""
	.align	4


	//----- nvinfo : EIATTR_CUDA_API_VERSION
	.align		4
        /*0000*/ 	.byte	0x04, 0x37
        /*0002*/ 	.short	(.L_192 - .L_191)
.L_191:
        /*0004*/ 	.word	0x00000082


	//----- nvinfo : EIATTR_SW2861232_WAR
	.align		4
.L_192:
        /*0008*/ 	.byte	0x01, 0x35
	.zero		2


	//----- nvinfo : EIATTR_PARAM_CBANK
	.align		4
        /*000c*/ 	.byte	0x04, 0x0a
        /*000e*/ 	.short	(.L_194 - .L_193)
	.align		4
.L_193:
        /*0010*/ 	.word	index@(.nv.constant0._ZN7cutlass13device_kernelIN5flash19enable_sm80_to_sm89INS1_16FlashAttnFwdSm80INS1_25CollectiveMainloopFwdSm80ILi4ELi1ELb0EN4cute5tupleIJNS5_1CILi128EEENS7_ILi64EEENS7_ILi96EEEEEELi96ENS_6half_tEfNS_4arch4Sm80ELb1ELb0ELb0ELb1ELb0ELb0ELb1ELb0EEENS1_21CollectiveEpilogueFwdINS6_IJS8_SA_S9_EEENS6_IJNS7_ILi1EEESI_SI_EEESC_SE_Li128ELb1ELb1ELb0ELb0EEENS1_19SingleTileSchedulerILb1ELb0ELb1ELi128EEEEEEEEEvNT_6ParamsE)
        /*0014*/ 	.short	0x0160
        /*0016*/ 	.short	0x0418


	//----- nvinfo : EIATTR_CBANK_PARAM_SIZE
	.align		4
.L_194:
        /*0018*/ 	.byte	0x03, 0x19
        /*001a*/ 	.short	0x0418


	//----- nvinfo : EIATTR_KPARAM_INFO
	.align		4
        /*001c*/ 	.byte	0x04, 0x17
        /*001e*/ 	.short	(.L_196 - .L_195)
.L_195:
        /*0020*/ 	.word	0x00000000
        /*0024*/ 	.short	0x0000
        /*0026*/ 	.short	0x0000
        /*0028*/ 	.byte	0x00, 0xf0, 0x61, 0x10


	//----- nvinfo : EIATTR_MAXREG_COUNT
	.align		4
.L_196:
        /*002c*/ 	.byte	0x03, 0x1b
        /*002e*/ 	.short	0x00ff


	//----- nvinfo : EIATTR_NUM_BARRIERS
	.align		4
        /*0030*/ 	.byte	0x02, 0x4c
        /*0032*/ 	.byte	0x02
	.zero		1


	//----- nvinfo : EIATTR_ANNOTATIONS
	.align		4
        /*0034*/ 	.byte	0x04, 0x55
        /*0036*/ 	.short	(.L_198 - .L_197)


	//   ....[0]....
.L_197:
        /* <DEDUP_REMOVED lines=44> */


	//----- nvinfo : EIATTR_MERCURY_ISA_VERSION
	.align		4
.L_198:
        /*02e0*/ 	.byte	0x03, 0x5f
        /*02e2*/ 	.short	0x0000


	//----- nvinfo : EIATTR_COOP_GROUP_MASK_REGIDS
	.align		4
        /*02e4*/ 	.byte	0x04, 0x29
        /*02e6*/ 	.short	(.L_200 - .L_199)


	//   ....[0]....
.L_199:
        /*02e8*/ 	.word	0xffffffff


	//   ....[1]....
        /*02ec*/ 	.word	0xffffffff


	//   ....[2]....
        /*02f0*/ 	.word	0xffffffff


	//   ....[3]....
        /*02f4*/ 	.word	0xffffffff


	//   ....[4]....
        /*02f8*/ 	.word	0xffffffff


	//   ....[5]....
        /*02fc*/ 	.word	0xffffffff


	//   ....[6]....
        /*0300*/ 	.word	0xffffffff


	//   ....[7]....
        /*0304*/ 	.word	0xffffffff


	//   ....[8]....
        /*0308*/ 	.word	0xffffffff


	//   ....[9]....
        /*030c*/ 	.word	0xffffffff


	//   ....[10]....
        /*0310*/ 	.word	0xffffffff


	//   ....[11]....
        /*0314*/ 	.word	0xffffffff


	//   ....[12]....
        /*0318*/ 	.word	0xffffffff


	//   ....[13]....
        /*031c*/ 	.word	0xffffffff


	//   ....[14]....
        /*0320*/ 	.word	0xffffffff


	//   ....[15]....
        /*0324*/ 	.word	0xffffffff


	//   ....[16]....
        /*0328*/ 	.word	0xffffffff


	//   ....[17]....
        /*032c*/ 	.word	0xffffffff


	//   ....[18]....
        /*0330*/ 	.word	0xffffffff


	//   ....[19]....
        /*0334*/ 	.word	0xffffffff


	//   ....[20]....
        /*0338*/ 	.word	0xffffffff


	//   ....[21]....
        /*033c*/ 	.word	0xffffffff


	//   ....[22]....
        /*0340*/ 	.word	0xffffffff


	//   ....[23]....
        /*0344*/ 	.word	0xffffffff


	//   ....[24]....
        /*0348*/ 	.word	0xffffffff


	//   ....[25]....
        /*034c*/ 	.word	0xffffffff


	//   ....[26]....
        /*0350*/ 	.word	0xffffffff


	//   ....[27]....
        /*0354*/ 	.word	0xffffffff


	//   ....[28]....
        /*0358*/ 	.word	0xffffffff


	//   ....[29]....
        /*035c*/ 	.word	0xffffffff


	//   ....[30]....
        /*0360*/ 	.word	0xffffffff


	//   ....[31]....
        /*0364*/ 	.word	0xffffffff


	//   ....[32]....
        /*0368*/ 	.word	0xffffffff


	//   ....[33]....
        /*036c*/ 	.word	0xffffffff


	//   ....[34]....
        /*0370*/ 	.word	0xffffffff


	//   ....[35]....
        /*0374*/ 	.word	0xffffffff


	//   ....[36]....
        /*0378*/ 	.word	0xffffffff


	//   ....[37]....
        /*037c*/ 	.word	0xffffffff


	//   ....[38]....
        /*0380*/ 	.word	0xffffffff


	//   ....[39]....
        /*0384*/ 	.word	0xffffffff


	//   ....[40]....
        /*0388*/ 	.word	0xffffffff


	//   ....[41]....
        /*038c*/ 	.word	0xffffffff


	//   ....[42]....
        /*0390*/ 	.word	0xffffffff


	//   ....[43]....
        /*0394*/ 	.word	0xffffffff


	//   ....[44]....
        /*0398*/ 	.word	0xffffffff


	//   ....[45]....
        /*039c*/ 	.word	0xffffffff


	//   ....[46]....
        /*03a0*/ 	.word	0xffffffff


	//   ....[47]....
        /*03a4*/ 	.word	0xffffffff


	//   ....[48]....
        /*03a8*/ 	.word	0xffffffff


	//   ....[49]....
        /*03ac*/ 	.word	0xffffffff


	//   ....[50]....
        /*03b0*/ 	.word	0xffffffff


	//   ....[51]....
        /*03b4*/ 	.word	0xffffffff


	//   ....[52]....
        /*03b8*/ 	.word	0xffffffff


	//   ....[53]....
        /*03bc*/ 	.word	0xffffffff


	//   ....[54]....
        /*03c0*/ 	.word	0xffffffff


	//   ....[55]....
        /*03c4*/ 	.word	0xffffffff


	//   ....[56]....
        /*03c8*/ 	.word	0xffffffff


	//   ....[57]....
        /*03cc*/ 	.word	0xffffffff


	//   ....[58]....
        /*03d0*/ 	.word	0xffffffff


	//   ....[59]....
        /*03d4*/ 	.word	0xffffffff


	//   ....[60]....
        /*03d8*/ 	.word	0xffffffff


	//   ....[61]....
        /*03dc*/ 	.word	0xffffffff


	//   ....[62]....
        /*03e0*/ 	.word	0xffffffff


	//   ....[63]....
        /*03e4*/ 	.word	0xffffffff


	//   ....[64]....
        /*03e8*/ 	.word	0xffffffff


	//   ....[65]....
        /*03ec*/ 	.word	0xffffffff


	//   ....[66]....
        /*03f0*/ 	.word	0xffffffff


	//   ....[67]....
        /*03f4*/ 	.word	0xffffffff


	//   ....[68]....
        /*03f8*/ 	.word	0xffffffff


	//   ....[69]....
        /*03fc*/ 	.word	0xffffffff


	//   ....[70]....
        /*0400*/ 	.word	0xffffffff


	//   ....[71]....
        /*0404*/ 	.word	0xffffffff


	//   ....[72]....
        /*0408*/ 	.word	0xffffffff


	//----- nvinfo : EIATTR_COOP_GROUP_INSTR_OFFSETS
	.align		4
.L_200:
        /*040c*/ 	.byte	0x04, 0x28
        /*040e*/ 	.short	(.L_202 - .L_201)


	//   ....[0]....
.L_201:
        /*0410*/ 	.word	0x00000090


	//   ....[1]....
        /*0414*/ 	.word	0x000012a0


	//   ....[2]....
        /*0418*/ 	.word	0x00001390


	//   ....[3]....
        /*041c*/ 	.word	0x000014e0


	//   ....[4]....
        /*0420*/ 	.word	0x00001510


	//   ....[5]....
        /*0424*/ 	.word	0x00001660


	//   ....[6]....
        /*0428*/ 	.word	0x00001690


	//   ....[7]....
        /*042c*/ 	.word	0x000017d0


	//   ....[8]....
        /*0430*/ 	.word	0x00001810


	//   ....[9]....
        /*0434*/ 	.word	0x000029f0


	//   ....[10]....
        /*0438*/ 	.word	0x00002a00


	//   ....[11]....
        /*043c*/ 	.word	0x00002ba0


	//   ....[12]....
        /*0440*/ 	.word	0x00002c10


	//   ....[13]....
        /*0444*/ 	.word	0x000033b0


	//   ....[14]....
        /*0448*/ 	.word	0x00003570


	//   ....[15]....
        /*044c*/ 	.word	0x000035a0


	//   ....[16]....
        /*0450*/ 	.word	0x000037d0


	//   ....[17]....
        /*0454*/ 	.word	0x00003800


	//   ....[18]....
        /*0458*/ 	.word	0x000039a0


	//   ....[19]....
        /*045c*/ 	.word	0x000039c0


	//   ....[20]....
        /*0460*/ 	.word	0x00003bc0


	//   ....[21]....
        /*0464*/ 	.word	0x00005d00


	//   ....[22]....
        /*0468*/ 	.word	0x00005f60


	//   ....[23]....
        /*046c*/ 	.word	0x00005f80


	//   ....[24]....
        /*0470*/ 	.word	0x00005fa0


	//   ....[25]....
        /*0474*/ 	.word	0x00006a20


	//   ....[26]....
        /*0478*/ 	.word	0x00006ba0


	//   ....[27]....
        /*047c*/ 	.word	0x00006f10


	//   ....[28]....
        /*0480*/ 	.word	0x00007050


	//   ....[29]....
        /*0484*/ 	.word	0x000070d0


	//   ....[30]....
        /*0488*/ 	.word	0x00007210


	//   ....[31]....
        /*048c*/ 	.word	0x00007250


	//   ....[32]....
        /*0490*/ 	.word	0x00007350


	//   ....[33]....
        /*0494*/ 	.word	0x0000a6e0


	//   ....[34]....
        /*0498*/ 	.word	0x0000a750


	//   ....[35]....
        /*049c*/ 	.word	0x0000a800


	//   ....[36]....
        /*04a0*/ 	.word	0x0000a860


	//   ....[37]....
        /*04a4*/ 	.word	0x0000a890


	//   ....[38]....
        /*04a8*/ 	.word	0x0000a990


	//   ....[39]....
        /*04ac*/ 	.word	0x0000ac80


	//   ....[40]....
        /*04b0*/ 	.word	0x0000adc0


	//   ....[41]....
        /*04b4*/ 	.word	0x0000c9e0


	//   ....[42]....
        /*04b8*/ 	.word	0x0000c9f0


	//   ....[43]....
        /*04bc*/ 	.word	0x0000ca00


	//   ....[44]....
        /*04c0*/ 	.word	0x0000ca20


	//   ....[45]....
        /*04c4*/ 	.word	0x0000ca40


	//   ....[46]....
        /*04c8*/ 	.word	0x0000ca60


	//   ....[47]....
        /*04cc*/ 	.word	0x0000ca70


	//   ....[48]....
        /*04d0*/ 	.word	0x0000caa0


	//   ....[49]....
        /*04d4*/ 	.word	0x0000e170


	//   ....[50]....
        /*04d8*/ 	.word	0x0000e1b0


	//   ....[51]....
        /*04dc*/ 	.word	0x0000e1e0


	//   ....[52]....
        /*04e0*/ 	.word	0x0000e200


	//   ....[53]....
        /*04e4*/ 	.word	0x0000e210


	//   ....[54]....
        /*04e8*/ 	.word	0x0000e220


	//   ....[55]....
        /*04ec*/ 	.word	0x0000e230


	//   ....[56]....
        /*04f0*/ 	.word	0x0000e240


	//   ....[57]....
        /*04f4*/ 	.word	0x0000e450


	//   ....[58]....
        /*04f8*/ 	.word	0x0000e460


	//   ....[59]....
        /*04fc*/ 	.word	0x0000e5e0


	//   ....[60]....
        /*0500*/ 	.word	0x0000e610


	//   ....[61]....
        /*0504*/ 	.word	0x0000e760


	//   ....[62]....
        /*0508*/ 	.word	0x0000e790


	//   ....[63]....
        /*050c*/ 	.word	0x0000e8e0


	//   ....[64]....
        /*0510*/ 	.word	0x0000e900


	//   ....[65]....
        /*0514*/ 	.word	0x0000f100


	//   ....[66]....
        /*0518*/ 	.word	0x0000f120


	//   ....[67]....
        /*051c*/ 	.word	0x0000f270


	//   ....[68]....
        /*0520*/ 	.word	0x0000f2a0


	//   ....[69]....
        /*0524*/ 	.word	0x0000f3d0


	//   ....[70]....
        /*0528*/ 	.word	0x0000f400


	//   ....[71]....
        /*052c*/ 	.word	0x0000f530


	//   ....[72]....
        /*0530*/ 	.word	0x0000f550


	//----- nvinfo : EIATTR_EXIT_INSTR_OFFSETS
	.align		4
.L_202:
        /*0534*/ 	.byte	0x04, 0x1c
        /*0536*/ 	.short	(.L_204 - .L_203)


	//   ....[0]....
.L_203:
        /*0538*/ 	.word	0x00000370


	//   ....[1]....
        /*053c*/ 	.word	0x0000e910


	//   ....[2]....
        /*0540*/ 	.word	0x0000e9e0


	//   ....[3]....
        /*0544*/ 	.word	0x0000ea40


	//   ....[4]....
        /*0548*/ 	.word	0x0000f560


	//   ....[5]....
        /*054c*/ 	.word	0x0000f610


	//   ....[6]....
        /*0550*/ 	.word	0x0000f670


	//----- nvinfo : EIATTR_CTAIDZ_USED
	.align		4
.L_204:
        /*0554*/ 	.byte	0x01, 0x04
	.zero		2


	//----- nvinfo : EIATTR_MAX_THREADS
	.align		4
        /*0558*/ 	.byte	0x04, 0x05
        /*055a*/ 	.short	(.L_206 - .L_205)
.L_205:
        /*055c*/ 	.word	0x00000080
        /*0560*/ 	.word	0x00000001
        /*0564*/ 	.word	0x00000001


	//----- nvinfo : EIATTR_CRS_STACK_SIZE
	.align		4
.L_206:
        /*0568*/ 	.byte	0x04, 0x1e
        /*056a*/ 	.short	(.L_208 - .L_207)
.L_207:
        /*056c*/ 	.word	0x00000000
.L_208:


//--------------------- .nv.info._ZN7cutlass13device_kernelIN5flash19enable_sm80_to_sm89INS1_16FlashAttnFwdSm80INS1_25CollectiveMainloopFwdSm80ILi4ELi1ELb0EN4cute5tupleIJNS5_1CILi128EEENS7_ILi64EEENS7_ILi96EEEEEELi96ENS_6half_tEfNS_4arch4Sm80ELb1ELb0ELb0ELb1ELb0ELb1ELb1ELb0EEENS1_21CollectiveEpilogueFwdINS6_IJS8_SA_S9_EEENS6_IJNS7_ILi1EEESI_SI_EEESC_SE_Li128ELb1ELb1ELb0ELb0EEENS1_19SingleTileSchedulerILb1ELb0ELb1ELi128EEEEEEEEEvNT_6ParamsE --------------------------
	.section	.nv.info._ZN7cutlass13device_kernelIN5flash19enable_sm80_to_sm89INS1_16FlashAttnFwdSm80INS1_25CollectiveMainloopFwdSm80ILi4ELi1ELb0EN4cute5tupleIJNS5_1CILi128EEENS7_ILi64EEENS7_ILi96EEEEEELi96ENS_6half_tEfNS_4arch4Sm80ELb1ELb0ELb0ELb1ELb0ELb1ELb1ELb0EEENS1_21CollectiveEpilogueFwdINS6_IJS8_SA_S9_EEENS6_IJNS7_ILi1EEESI_SI_EEESC_SE_Li128ELb1ELb1ELb0ELb0EEENS1_19SingleTileSchedulerILb1ELb0ELb1ELi128EEEEEEEEEvNT_6ParamsE,"",@"SHT_CUDA_INFO"
	.sectionflags	@""
	.align	4


	//----- nvinfo : EIATTR_CUDA_API_VERSION
	.align		4
        /*0000*/ 	.byte	0x04, 0x37
        /*0002*/ 	.short	(.L_210 - .L_209)
.L_209:
        /*0004*/ 	.word	0x00000082


	//----- nvinfo : EIATTR_SW2861232_WAR
	.align		4
.L_210:
        /*0008*/ 	.byte	0x01, 0x35
	.zero		2


	//----- nvinfo : EIATTR_PARAM_CBANK
	.align		4
        /*000c*/ 	.byte	0x04, 0x0a
        /*000e*/ 	.short	(.L_212 - .L_211)
	.align		4
.L_211:
        /*0010*/ 	.word	index@(.nv.constant0._ZN7cutlass13device_kernelIN5flash19enable_sm80_to_sm89INS1_16FlashAttnFwdSm80INS1_25CollectiveMainloopFwdSm80ILi4ELi1ELb0EN4cute5tupleIJNS5_1CILi128EEENS7_ILi64EEENS7_ILi96EEEEEELi96ENS_6half_tEfNS_4arch4Sm80ELb1ELb0ELb0ELb1ELb0ELb1ELb1ELb0EEENS1_21CollectiveEpilogueFwdINS6_IJS8_SA_S9_EEENS6_IJNS7_ILi1EEESI_SI_EEESC_SE_Li128ELb1ELb1ELb0ELb0EEENS1_19SingleTileSchedulerILb1ELb0ELb1ELi128EEEEEEEEEvNT_6ParamsE)
        /*0014*/ 	.short	0x0160
        /*0016*/ 	.short	0x0418


	//----- nvinfo : EIATTR_CBANK_PARAM_SIZE
	.align		4
.L_212:
        /*0018*/ 	.byte	0x03, 0x19
        /*001a*/ 	.short	0x0418


	//----- nvinfo : EIATTR_KPARAM_INFO
	.align		4
        /*001c*/ 	.byte	0x04, 0x17
        /*001e*/ 	.short	(.L_214 - .L_213)
.L_213:
        /*0020*/ 	.word	0x00000000
        /*0024*/ 	.short	0x0000
        /*0026*/ 	.short	0x0000
        /*0028*/ 	.byte	0x00, 0xf0, 0x61, 0x10


	//----- nvinfo : EIATTR_MAXREG_COUNT
	.align		4
.L_214:
        /*002c*/ 	.byte	0x03, 0x1b
        /*002e*/ 	.short	0x00ff


	//----- nvinfo : EIATTR_NUM_BARRIERS
	.align		4
        /*0030*/ 	.byte	0x02, 0x4c
        /*0032*/ 	.byte	0x02
	.zero		1


	//----- nvinfo : EIATTR_ANNOTATIONS
	.align		4
        /*0034*/ 	.byte	0x04, 0x55
        /*0036*/ 	.short	(.L_216 - .L_215)


	//   ....[0]....
.L_215:
        /* <DEDUP_REMOVED lines=48> */


	//----- nvinfo : EIATTR_MERCURY_ISA_VERSION
	.align		4
.L_216:
        /*0320*/ 	.byte	0x03, 0x5f
        /*0322*/ 	.short	0x0000


	//----- nvinfo : EIATTR_COOP_GROUP_MASK_REGIDS
	.align		4
        /*0324*/ 	.byte	0x04, 0x29
        /*0326*/ 	.short	(.L_218 - .L_217)


	//   ....[0]....
.L_217:
        /*0328*/ 	.word	0xffffffff


	//   ....[1]....
        /*032c*/ 	.word	0xffffffff


	//   ....[2]....
        /*0330*/ 	.word	0xffffffff


	//   ....[3]....
        /*0334*/ 	.word	0xffffffff


	//   ....[4]....
        /*0338*/ 	.word	0xffffffff


	//   ....[5]....
        /*033c*/ 	.word	0xffffffff


	//   ....[6]....
        /*0340*/ 	.word	0xffffffff


	//   ....[7]....
        /*0344*/ 	.word	0xffffffff


	//   ....[8]....
        /*0348*/ 	.word	0xffffffff


	//   ....[9]....
        /*034c*/ 	.word	0xffffffff


	//   ....[10]....
        /*0350*/ 	.word	0xffffffff


	//   ....[11]....
        /*0354*/ 	.word	0xffffffff


	//   ....[12]....
        /*0358*/ 	.word	0xffffffff


	//   ....[13]....
        /*035c*/ 	.word	0xffffffff


	//   ....[14]....
        /*0360*/ 	.word	0xffffffff


	//   ....[15]....
        /*0364*/ 	.word	0xffffffff


	//   ....[16]....
        /*0368*/ 	.word	0xffffffff


	//   ....[17]....
        /*036c*/ 	.word	0xffffffff


	//   ....[18]....
        /*0370*/ 	.word	0xffffffff


	//   ....[19]....
        /*0374*/ 	.word	0xffffffff


	//   ....[20]....
        /*0378*/ 	.word	0xffffffff


	//   ....[21]....
        /*037c*/ 	.word	0xffffffff


	//   ....[22]....
        /*0380*/ 	.word	0xffffffff


	//   ....[23]....
        /*0384*/ 	.word	0xffffffff


	//   ....[24]....
        /*0388*/ 	.word	0xffffffff


	//   ....[25]....
        /*038c*/ 	.word	0xffffffff


	//   ....[26]....
        /*0390*/ 	.word	0xffffffff


	//   ....[27]....
        /*0394*/ 	.word	0xffffffff


	//   ....[28]....
        /*0398*/ 	.word	0xffffffff


	//   ....[29]....
        /*039c*/ 	.word	0xffffffff


	//   ....[30]....
        /*03a0*/ 	.word	0xffffffff


	//   ....[31]....
        /*03a4*/ 	.word	0xffffffff


	//   ....[32]....
        /*03a8*/ 	.word	0xffffffff


	//   ....[33]....
        /*03ac*/ 	.word	0xffffffff


	//   ....[34]....
        /*03b0*/ 	.word	0xffffffff


	//   ....[35]....
        /*03b4*/ 	.word	0xffffffff


	//   ....[36]....
        /*03b8*/ 	.word	0xffffffff


	//   ....[37]....
        /*03bc*/ 	.word	0xffffffff


	//   ....[38]....
        /*03c0*/ 	.word	0xffffffff


	//   ....[39]....
        /*03c4*/ 	.word	0xffffffff


	//   ....[40]....
        /*03c8*/ 	.word	0xffffffff


	//   ....[41]....
        /*03cc*/ 	.word	0xffffffff


	//   ....[42]....
        /*03d0*/ 	.word	0xffffffff


	//   ....[43]....
        /*03d4*/ 	.word	0xffffffff


	//   ....[44]....
        /*03d8*/ 	.word	0xffffffff


	//   ....[45]....
        /*03dc*/ 	.word	0xffffffff


	//   ....[46]....
        /*03e0*/ 	.word	0xffffffff


	//   ....[47]....
        /*03e4*/ 	.word	0xffffffff


	//   ....[48]....
        /*03e8*/ 	.word	0xffffffff


	//   ....[49]....
        /*03ec*/ 	.word	0xffffffff


	//   ....[50]....
        /*03f0*/ 	.word	0xffffffff


	//   ....[51]....
        /*03f4*/ 	.word	0xffffffff


	//   ....[52]....
        /*03f8*/ 	.word	0xffffffff


	//   ....[53]....
        /*03fc*/ 	.word	0xffffffff


	//   ....[54]....
        /*0400*/ 	.word	0xffffffff


	//   ....[55]....
        /*0404*/ 	.word	0xffffffff


	//   ....[56]....
        /*0408*/ 	.word	0xffffffff


	//   ....[57]....
        /*040c*/ 	.word	0xffffffff


	//   ....[58]....
        /*0410*/ 	.word	0xffffffff


	//   ....[59]....
        /*0414*/ 	.word	0xffffffff


	//   ....[60]....
        /*0418*/ 	.word	0xffffffff


	//   ....[61]....
        /*041c*/ 	.word	0xffffffff


	//   ....[62]....
        /*0420*/ 	.word	0xffffffff


	//   ....[63]....
        /*0424*/ 	.word	0xffffffff


	//   ....[64]....
        /*0428*/ 	.word	0xffffffff


	//   ....[65]....
        /*042c*/ 	.word	0xffffffff


	//   ....[66]....
        /*0430*/ 	.word	0xffffffff


	//   ....[67]....
        /*0434*/ 	.word	0xffffffff


	//   ....[68]....
        /*0438*/ 	.word	0xffffffff


	//   ....[69]....
        /*043c*/ 	.word	0xffffffff


	//   ....[70]....
        /*0440*/ 	.word	0xffffffff


	//   ....[71]....
        /*0444*/ 	.word	0xffffffff


	//   ....[72]....
        /*0448*/ 	.word	0xffffffff


	//   ....[73]....
        /*044c*/ 	.word	0xffffffff


	//   ....[74]....
        /*0450*/ 	.word	0xffffffff


	//   ....[75]....
        /*0454*/ 	.word	0xffffffff


	//   ....[76]....
        /*0458*/ 	.word	0xffffffff


	//   ....[77]....
        /*045c*/ 	.word	0xffffffff


	//   ....[78]....
        /*0460*/ 	.word	0xffffffff


	//   ....[79]....
        /*0464*/ 	.word	0xffffffff


	//   ....[80]....
        /*0468*/ 	.word	0xffffffff


	//   ....[81]....
        /*046c*/ 	.word	0xffffffff


	//   ....[82]....
        /*0470*/ 	.word	0xffffffff


	//   ....[83]....
        /*0474*/ 	.word	0xffffffff


	//   ....[84]....
        /*0478*/ 	.word	0xffffffff


	//   ....[85]....
        /*047c*/ 	.word	0xffffffff


	//   ....[86]....
        /*0480*/ 	.word	0xffffffff


	//   ....[87]....
        /*0484*/ 	.word	0xffffffff


	//   ....[88]....
        /*0488*/ 	.word	0xffffffff


	//----- nvinfo : EIATTR_COOP_GROUP_INSTR_OFFSETS
	.align		4
.L_218:
        /*048c*/ 	.byte	0x04, 0x28
        /*048e*/ 	.short	(.L_220 - .L_219)


	//   ....[0]....
.L_219:
        /*0490*/ 	.word	0x00000090


	//   ....[1]....
        /*0494*/ 	.word	0x00006730


	//   ....[2]....
        /*0498*/ 	.word	0x00006740


	//   ....[3]....
        /*049c*/ 	.word	0x00006870


	//   ....[4]....
        /*04a0*/ 	.word	0x000068a0


	//   ....[5]....
        /*04a4*/ 	.word	0x000069e0


	//   ....[6]....
        /*04a8*/ 	.word	0x00006a10


	//   ....[7]....
        /*04ac*/ 	.word	0x00006b70


	//   ....[8]....
        /*04b0*/ 	.word	0x00006b90


	//   ....[9]....
        /*04b4*/ 	.word	0x00007300


	//   ....[10]....
        /*04b8*/ 	.word	0x00007320


	//   ....[11]....
        /*04bc*/ 	.word	0x00007330


	//   ....[12]....
        /*04c0*/ 	.word	0x00007340


	//   ....[13]....
        /*04c4*/ 	.word	0x000078b0


	//   ....[14]....
        /*04c8*/ 	.word	0x00007940


	//   ....[15]....
        /*04cc*/ 	.word	0x00007a10


	//   ....[16]....
        /*04d0*/ 	.word	0x00007a50


	//   ....[17]....
        /*04d4*/ 	.word	0x0000a870


	//   ....[18]....
        /*04d8*/ 	.word	0x0000a890


	//   ....[19]....
        /*04dc*/ 	.word	0x0000a8a0


	//   ....[20]....
        /*04e0*/ 	.word	0x0000a8b0


	//   ....[21]....
        /*04e4*/ 	.word	0x0000ab30


	//   ....[22]....
        /*04e8*/ 	.word	0x0000ad80


	//   ....[23]....
        /*04ec*/ 	.word	0x0000adf0


	//   ....[24]....
        /*04f0*/ 	.word	0x0000ae30


	//   ....[25]....
        /*04f4*/ 	.word	0x0000eea0


	//   ....[26]....
        /*04f8*/ 	.word	0x0000eeb0


	//   ....[27]....
        /*04fc*/ 	.word	0x0000f050


	//   ....[28]....
        /*0500*/ 	.word	0x0000f0c0


	//   ....[29]....
        /*0504*/ 	.word	0x0000f860


	//   ....[30]....
        /*0508*/ 	.word	0x0000fa30


	//   ....[31]....
        /*050c*/ 	.word	0x0000fa60


	//   ....[32]....
        /*0510*/ 	.word	0x0000fc80


	//   ....[33]....
        /*0514*/ 	.word	0x0000fcb0


	//   ....[34]....
        /*0518*/ 	.word	0x0000fe50


	//   ....[35]....
        /*051c*/ 	.word	0x0000fe70


	//   ....[36]....
        /*0520*/ 	.word	0x00010070


	//   ....[37]....
        /*0524*/ 	.word	0x00012200


	//   ....[38]....
        /*0528*/ 	.word	0x00012460


	//   ....[39]....
        /*052c*/ 	.word	0x00012480


	//   ....[40]....
        /*0530*/ 	.word	0x000124a0


	//   ....[41]....
        /*0534*/ 	.word	0x00012f40


	//   ....[42]....
        /*0538*/ 	.word	0x00013050


	//   ....[43]....
        /*053c*/ 	.word	0x00013460


	//   ....[44]....
        /*0540*/ 	.word	0x00013560


	//   ....[45]....
        /*0544*/ 	.word	0x000136b0


	//   ....[46]....
        /*0548*/ 	.word	0x000136e0


	//   ....[47]....
        /*054c*/ 	.word	0x00013740


	//   ....[48]....
        /*0550*/ 	.word	0x00013790


	//   ....[49]....
        /*0554*/ 	.word	0x00016c80


	//   ....[50]....
        /*0558*/ 	.word	0x00016ce0


	//   ....[51]....
        /*055c*/ 	.word	0x00016d90


	//   ....[52]....
        /*0560*/ 	.word	0x00016df0


	//   ....[53]....
        /*0564*/ 	.word	0x00016e20


	//   ....[54]....
        /*0568*/ 	.word	0x00016f10


	//   ....[55]....
        /*056c*/ 	.word	0x00017200


	//   ....[56]....
        /*0570*/ 	.word	0x00017330


	//   ....[57]....
        /*0574*/ 	.word	0x00018f70


	//   ....[58]....
        /*0578*/ 	.word	0x00018f80


	//   ....[59]....
        /*057c*/ 	.word	0x00018f90


	//   ....[60]....
        /*0580*/ 	.word	0x00018fb0


	//   ....[61]....
        /*0584*/ 	.word	0x00018fd0


	//   ....[62]....
        /*0588*/ 	.word	0x00018ff0


	//   ....[63]....
        /*058c*/ 	.word	0x00019000


	//   ....[64]....
        /*0590*/ 	.word	0x00019030


	//   ....[65]....
        /*0594*/ 	.word	0x0001a6f0


	//   ....[66]....
        /*0598*/ 	.word	0x0001a720


	//   ....[67]....
        /*059c*/ 	.word	0x0001a750


	//   ....[68]....
        /*05a0*/ 	.word	0x0001a770


	//   ....[69]....
        /*05a4*/ 	.word	0x0001a780


	//   ....[70]....
        /*05a8*/ 	.word	0x0001a790


	//   ....[71]....
        /*05ac*/ 	.word	0x0001a7a0


	//   ....[72]....
        /*05b0*/ 	.word	0x0001a7b0


	//   ....[73]....
        /*05b4*/ 	.word	0x0001a9d0


	//   ....[74]....
        /*05b8*/ 	.word	0x0001a9e0


	//   ....[75]....
        /*05bc*/ 	.word	0x0001ab60


	//   ....[76]....
        /*05c0*/ 	.word	0x0001ab90


	//   ....[77]....
        /*05c4*/ 	.word	0x0001ace0


	//   ....[78]....
        /*05c8*/ 	.word	0x0001ad10


	//   ....[79]....
        /*05cc*/ 	.word	0x0001ae60


	//   ....[80]....
        /*05d0*/ 	.word	0x0001ae80


	//   ....[81]....
        /*05d4*/ 	.word	0x0001b640


	//   ....[82]....
        /*05d8*/ 	.word	0x0001b660


	//   ....[83]....
        /*05dc*/ 	.word	0x0001b7b0


	//   ....[84]....
        /*05e0*/ 	.word	0x0001b7e0


	//   ....[85]....
        /*05e4*/ 	.word	0x0001b910


	//   ....[86]....
        /*05e8*/ 	.word	0x0001b940


	//   ....[87]....
        /*05ec*/ 	.word	0x0001ba70


	//   ....[88]....
        /*05f0*/ 	.word	0x0001ba90


	//----- nvinfo : EIATTR_EXIT_INSTR_OFFSETS
	.align		4
.L_220:
        /*05f4*/ 	.byte	0x04, 0x1c
        /*05f6*/ 	.short	(.L_222 - .L_221)


	//   ....[0]....
.L_221:
        /*05f8*/ 	.word	0x00000370


	//   ....[1]....
        /*05fc*/ 	.word	0x0001ae90


	//   ....[2]....
        /*0600*/ 	.word	0x0001af60


	//   ....[3]....
        /*0604*/ 	.word	0x0001afc0


	//   ....[4]....
        /*0608*/ 	.word	0x0001baa0


	//   ....[5]....
        /*060c*/ 	.word	0x0001bb50


	//   ....[6]....
        /*0610*/ 	.word	0x0001bbb0


	//----- nvinfo : EIATTR_CTAIDZ_USED
	.align		4
.L_222:
        /*0614*/ 	.byte	0x01, 0x04
	.zero		2


	//----- nvinfo : EIATTR_MAX_THREADS
	.align		4
        /*0618*/ 	.byte	0x04, 0x05
        /*061a*/ 	.short	(.L_224 - .L_223)
.L_223:
        /*061c*/ 	.word	0x00000080
        /*0620*/ 	.word	0x00000001
        /*0624*/ 	.word	0x00000001


	//----- nvinfo : EIATTR_CRS_STACK_SIZE
	.align		4
.L_224:
        /*0628*/ 	.byte	0x04, 0x1e
        /*062a*/ 	.short	(.L_226 - .L_225)
.L_225:
        /*062c*/ 	.word	0x00000000
.L_226:


//--------------------- .nv.callgraph             --------------------------
	.section	.nv.callgraph,"",@"SHT_CUDA_CALLGRAPH"
	.align	4
	.sectionentsize	8
	.align		4
        /*0000*/ 	.word	0x00000000
	.align		4
        /*0004*/ 	.word	0xffffffff
	.align		4
        /*0008*/ 	.word	0x00000000
	.align		4
        /*000c*/ 	.word	0xfffffffe
	.align		4
        /*0010*/ 	.word	0x00000000
	.align		4
        /*0014*/ 	.word	0xfffffffd
	.align		4
        /*0018*/ 	.word	0x00000000
	.align		4
        /*001c*/ 	.word	0xfffffffc


//--------------------- .nv.rel.action            --------------------------
	.section	.nv.rel.action,"",@"SHT_CUDA_RELOCINFO"
	.align	8
	.sectionentsize	8
        /*0000*/ 	.byte	0x73, 0x00, 0x00, 0x00, 0x00, 0x00, 0x00, 0x00, 0x00, 0x00, 0x00, 0x11, 0x25, 0x00, 0x05, 0x36


//--------------------- .nv.constant4             --------------------------
	.section	.nv.constant4,"a",@progbits
	.align	8
	.align		8
.nv.constant4:
        /*0000*/ 	.dword	_ZN65_INTERNAL_1b41c762_29_flash_fwd_hdim96_fp16_sm80_cu_ceb34e2a_36004cuda3std3__45__cpo5beginE
	.align		8
        /*0008*/ 	.dword	_ZN65_INTERNAL_1b41c762_29_flash_fwd_hdim96_fp16_sm80_cu_ceb34e2a_36004cuda3std3__45__cpo3endE
	.align		8
        /*0010*/ 	.dword	_ZN65_INTERNAL_1b41c762_29_flash_fwd_hdim96_fp16_sm80_cu_ceb34e2a_36004cuda3std3__45__cpo6cbeginE
	.align		8
        /*0018*/ 	.dword	_ZN65_INTERNAL_1b41c762_29_flash_fwd_hdim96_fp16_sm80_cu_ceb34e2a_36004cuda3std3__45__cpo4cendE
	.align		8
        /*0020*/ 	.dword	_ZN65_INTERNAL_1b41c762_29_flash_fwd_hdim96_fp16_sm80_cu_ceb34e2a_36004cuda3std3__467_GLOBAL__N__1b41c762_29_flash_fwd_hdim96_fp16_sm80_cu_ceb34e2a_36006ignoreE
	.align		8
        /*0028*/ 	.dword	_ZN65_INTERNAL_1b41c762_29_flash_fwd_hdim96_fp16_sm80_cu_ceb34e2a_36004cuda3std3__419piecewise_constructE
	.align		8
        /*0030*/ 	.dword	_ZN65_INTERNAL_1b41c762_29_flash_fwd_hdim96_fp16_sm80_cu_ceb34e2a_36004cuda3std3__48in_placeE
	.align		8
        /*0038*/ 	.dword	_ZN65_INTERNAL_1b41c762_29_flash_fwd_hdim96_fp16_sm80_cu_ceb34e2a_36004cuda3std6ranges3__45__cpo4swapE
	.align		8
        /*0040*/ 	.dword	_ZN65_INTERNAL_1b41c762_29_flash_fwd_hdim96_fp16_sm80_cu_ceb34e2a_36004cuda3std6ranges3__45__cpo9iter_moveE
	.align		8
        /*0048*/ 	.dword	_ZN65_INTERNAL_1b41c762_29_flash_fwd_hdim96_fp16_sm80_cu_ceb34e2a_36004cute7productE
	.align		8
        /*0050*/ 	.dword	_ZN65_INTERNAL_1b41c762_29_flash_fwd_hdim96_fp16_sm80_cu_ceb34e2a_36004cute1_E


//--------------------- .nv.constant0._ZN7cutlass13device_kernelIN5flash19enable_sm80_to_sm89INS1_16FlashAttnFwdSm80INS1_25CollectiveMainloopFwdSm80ILi4ELi1ELb0EN4cute5tupleIJNS5_1CILi128EEENS7_ILi64EEENS7_ILi96EEEEEELi96ENS_6half_tEfNS_4arch4Sm80ELb0ELb0ELb0ELb0ELb0ELb0ELb1ELb0EEENS1_21CollectiveEpilogueFwdINS6_IJS8_SA_S9_EEENS6_IJNS7_ILi1EEESI_SI_EEESC_SE_Li128ELb0ELb1ELb0ELb0EEENS1_19SingleTileSchedulerILb0ELb0ELb1ELi128EEEEEEEEEvNT_6ParamsE --------------------------
	.section	.nv.constant0._ZN7cutlass13device_kernelIN5flash19enable_sm80_to_sm89INS1_16FlashAttnFwdSm80INS1_25CollectiveMainloopFwdSm80ILi4ELi1ELb0EN4cute5tupleIJNS5_1CILi128EEENS7_ILi64EEENS7_ILi96EEEEEELi96ENS_6half_tEfNS_4arch4Sm80ELb0ELb0ELb0ELb0ELb0ELb0ELb1ELb0EEENS1_21CollectiveEpilogueFwdINS6_IJS8_SA_S9_EEENS6_IJNS7_ILi1EEESI_SI_EEESC_SE_Li128ELb0ELb1ELb0ELb0EEENS1_19SingleTileSchedulerILb0ELb0ELb1ELi128EEEEEEEEEvNT_6ParamsE,"a",@progbits
	.sectionflags	@""
	.align	4
.nv.constant0._ZN7cutlass13device_kernelIN5flash19enable_sm80_to_sm89INS1_16FlashAttnFwdSm80INS1_25CollectiveMainloopFwdSm80ILi4ELi1ELb0EN4cute5tupleIJNS5_1CILi128EEENS7_ILi64EEENS7_ILi96EEEEEELi96ENS_6half_tEfNS_4arch4Sm80ELb0ELb0ELb0ELb0ELb0ELb0ELb1ELb0EEENS1_21CollectiveEpilogueFwdINS6_IJS8_SA_S9_EEENS6_IJNS7_ILi1EEESI_SI_EEESC_SE_Li128ELb0ELb1ELb0ELb0EEENS1_19SingleTileSchedulerILb0ELb0ELb1ELi128EEEEEEEEEvNT_6ParamsE:
	.zero		1400


//--------------------- .nv.constant0._ZN7cutlass13device_kernelIN5flash19enable_sm80_to_sm89INS1_16FlashAttnFwdSm80INS1_25CollectiveMainloopFwdSm80ILi4ELi1ELb0EN4cute5tupleIJNS5_1CILi128EEENS7_ILi64EEENS7_ILi96EEEEEELi96ENS_6half_tEfNS_4arch4Sm80ELb0ELb0ELb0ELb1ELb0ELb0ELb1ELb0EEENS1_21CollectiveEpilogueFwdINS6_IJS8_SA_S9_EEENS6_IJNS7_ILi1EEESI_SI_EEESC_SE_Li128ELb1ELb1ELb0ELb0EEENS1_19SingleTileSchedulerILb1ELb0ELb1ELi128EEEEEEEEEvNT_6ParamsE --------------------------
	.section	.nv.constant0._ZN7cutlass13device_kernelIN5flash19enable_sm80_to_sm89INS1_16FlashAttnFwdSm80INS1_25CollectiveMainloopFwdSm80ILi4ELi1ELb0EN4cute5tupleIJNS5_1CILi128EEENS7_ILi64EEENS7_ILi96EEEEEELi96ENS_6half_tEfNS_4arch4Sm80ELb0ELb0ELb0ELb1ELb0ELb0ELb1ELb0EEENS1_21CollectiveEpilogueFwdINS6_IJS8_SA_S9_EEENS6_IJNS7_ILi1EEESI_SI_EEESC_SE_Li128ELb1ELb1ELb0ELb0EEENS1_19SingleTileSchedulerILb1ELb0ELb1ELi128EEEEEEEEEvNT_6ParamsE,"a",@progbits
	.sectionflags	@""
	.align	4
.nv.constant0._ZN7cutlass13device_kernelIN5flash19enable_sm80_to_sm89INS1_16FlashAttnFwdSm80INS1_25CollectiveMainloopFwdSm80ILi4ELi1ELb0EN4cute5tupleIJNS5_1CILi128EEENS7_ILi64EEENS7_ILi96EEEEEELi96ENS_6half_tEfNS_4arch4Sm80ELb0ELb0ELb0ELb1ELb0ELb0ELb1ELb0EEENS1_21CollectiveEpilogueFwdINS6_IJS8_SA_S9_EEENS6_IJNS7_ILi1EEESI_SI_EEESC_SE_Li128ELb1ELb1ELb0ELb0EEENS1_19SingleTileSchedulerILb1ELb0ELb1ELi128EEEEEEEEEvNT_6ParamsE:
	.zero		1400


//--------------------- .nv.constant0._ZN7cutlass13device_kernelIN5flash19enable_sm80_to_sm89INS1_16FlashAttnFwdSm80INS1_25CollectiveMainloopFwdSm80ILi4ELi1ELb0EN4cute5tupleIJNS5_1CILi128EEENS7_ILi64EEENS7_ILi96EEEEEELi96ENS_6half_tEfNS_4arch4Sm80ELb0ELb0ELb0ELb1ELb0ELb1ELb1ELb0EEENS1_21CollectiveEpilogueFwdINS6_IJS8_SA_S9_EEENS6_IJNS7_ILi1EEESI_SI_EEESC_SE_Li128ELb1ELb1ELb0ELb0EEENS1_19SingleTileSchedulerILb1ELb0ELb1ELi128EEEEEEEEEvNT_6ParamsE --------------------------
	.section	.nv.constant0._ZN7cutlass13device_kernelIN5flash19enable_sm80_to_sm89INS1_16FlashAttnFwdSm80INS1_25CollectiveMainloopFwdSm80ILi4ELi1ELb0EN4cute5tupleIJNS5_1CILi128EEENS7_ILi64EEENS7_ILi96EEEEEELi96ENS_6half_tEfNS_4arch4Sm80ELb0ELb0ELb0ELb1ELb0ELb1ELb1ELb0EEENS1_21CollectiveEpilogueFwdINS6_IJS8_SA_S9_EEENS6_IJNS7_ILi1EEESI_SI_EEESC_SE_Li128ELb1ELb1ELb0ELb0EEENS1_19SingleTileSchedulerILb1ELb0ELb1ELi128EEEEEEEEEvNT_6ParamsE,"a",@progbits
	.sectionflags	@""
	.align	4
.nv.constant0._ZN7cutlass13device_kernelIN5flash19enable_sm80_to_sm89INS1_16FlashAttnFwdSm80INS1_25CollectiveMainloopFwdSm80ILi4ELi1ELb0EN4cute5tupleIJNS5_1CILi128EEENS7_ILi64EEENS7_ILi96EEEEEELi96ENS_6half_tEfNS_4arch4Sm80ELb0ELb0ELb0ELb1ELb0ELb1ELb1ELb0EEENS1_21CollectiveEpilogueFwdINS6_IJS8_SA_S9_EEENS6_IJNS7_ILi1EEESI_SI_EEESC_SE_Li128ELb1ELb1ELb0ELb0EEENS1_19SingleTileSchedulerILb1ELb0ELb1ELi128EEEEEEEEEvNT_6ParamsE:
	.zero		1400


//--------------------- .nv.constant0._ZN7cutlass13device_kernelIN5flash19enable_sm80_to_sm89INS1_16FlashAttnFwdSm80INS1_25CollectiveMainloopFwdSm80ILi4ELi1ELb0EN4cute5tupleIJNS5_1CILi128EEENS7_ILi48EEENS7_ILi96EEEEEELi96ENS_6half_tEfNS_4arch4Sm80ELb0ELb1ELb0ELb0ELb0ELb0ELb1ELb0EEENS1_21CollectiveEpilogueFwdINS6_IJS8_SA_S9_EEENS6_IJNS7_ILi1EEESI_SI_EEESC_SE_Li128ELb0ELb1ELb0ELb0EEENS1_19SingleTileSchedulerILb0ELb0ELb1ELi128EEEEEEEEEvNT_6ParamsE --------------------------
	.section	.nv.constant0._ZN7cutlass13device_kernelIN5flash19enable_sm80_to_sm89INS1_16FlashAttnFwdSm80INS1_25CollectiveMainloopFwdSm80ILi4ELi1ELb0EN4cute5tupleIJNS5_1CILi128EEENS7_ILi48EEENS7_ILi96EEEEEELi96ENS_6half_tEfNS_4arch4Sm80ELb0ELb1ELb0ELb0ELb0ELb0ELb1ELb0EEENS1_21CollectiveEpilogueFwdINS6_IJS8_SA_S9_EEENS6_IJNS7_ILi1EEESI_SI_EEESC_SE_Li128ELb0ELb1ELb0ELb0EEENS1_19SingleTileSchedulerILb0ELb0ELb1ELi128EEEEEEEEEvNT_6ParamsE,"a",@progbits
	.sectionflags	@""
	.align	4
.nv.constant0._ZN7cutlass13device_kernelIN5flash19enable_sm80_to_sm89INS1_16FlashAttnFwdSm80INS1_25CollectiveMainloopFwdSm80ILi4ELi1ELb0EN4cute5tupleIJNS5_1CILi128EEENS7_ILi48EEENS7_ILi96EEEEEELi96ENS_6half_tEfNS_4arch4Sm80ELb0ELb1ELb0ELb0ELb0ELb0ELb1ELb0EEENS1_21CollectiveEpilogueFwdINS6_IJS8_SA_S9_EEENS6_IJNS7_ILi1EEESI_SI_EEESC_SE_Li128ELb0ELb1ELb0ELb0EEENS1_19SingleTileSchedulerILb0ELb0ELb1ELi128EEEEEEEEEvNT_6ParamsE:
	.zero		1400


//--------------------- .nv.constant0._ZN7cutlass13device_kernelIN5flash19enable_sm80_to_sm89INS1_16FlashAttnFwdSm80INS1_25CollectiveMainloopFwdSm80ILi4ELi1ELb0EN4cute5tupleIJNS5_1CILi128EEENS7_ILi48EEENS7_ILi96EEEEEELi96ENS_6half_tEfNS_4arch4Sm80ELb0ELb1ELb0ELb1ELb0ELb0ELb1ELb0EEENS1_21CollectiveEpilogueFwdINS6_IJS8_SA_S9_EEENS6_IJNS7_ILi1EEESI_SI_EEESC_SE_Li128ELb1ELb1ELb0ELb0EEENS1_19SingleTileSchedulerILb1ELb0ELb1ELi128EEEEEEEEEvNT_6ParamsE --------------------------
	.section	.nv.constant0._ZN7cutlass13device_kernelIN5flash19enable_sm80_to_sm89INS1_16FlashAttnFwdSm80INS1_25CollectiveMainloopFwdSm80ILi4ELi1ELb0EN4cute5tupleIJNS5_1CILi128EEENS7_ILi48EEENS7_ILi96EEEEEELi96ENS_6half_tEfNS_4arch4Sm80ELb0ELb1ELb0ELb1ELb0ELb0ELb1ELb0EEENS1_21CollectiveEpilogueFwdINS6_IJS8_SA_S9_EEENS6_IJNS7_ILi1EEESI_SI_EEESC_SE_Li128ELb1ELb1ELb0ELb0EEENS1_19SingleTileSchedulerILb1ELb0ELb1ELi128EEEEEEEEEvNT_6ParamsE,"a",@progbits
	.sectionflags	@""
	.align	4
.nv.constant0._ZN7cutlass13device_kernelIN5flash19enable_sm80_to_sm89INS1_16FlashAttnFwdSm80INS1_25CollectiveMainloopFwdSm80ILi4ELi1ELb0EN4cute5tupleIJNS5_1CILi128EEENS7_ILi48EEENS7_ILi96EEEEEELi96ENS_6half_tEfNS_4arch4Sm80ELb0ELb1ELb0ELb1ELb0ELb0ELb1ELb0EEENS1_21CollectiveEpilogueFwdINS6_IJS8_SA_S9_EEENS6_IJNS7_ILi1EEESI_SI_EEESC_SE_Li128ELb1ELb1ELb0ELb0EEENS1_19SingleTileSchedulerILb1ELb0ELb1ELi128EEEEEEEEEvNT_6ParamsE:
	.zero		1400


//--------------------- .nv.constant0._ZN7cutlass13device_kernelIN5flash19enable_sm80_to_sm89INS1_16FlashAttnFwdSm80INS1_25CollectiveMainloopFwdSm80ILi4ELi1ELb0EN4cute5tupleIJNS5_1CILi128EEENS7_ILi48EEENS7_ILi96EEEEEELi96ENS_6half_tEfNS_4arch4Sm80ELb0ELb1ELb0ELb1ELb0ELb1ELb1ELb0EEENS1_21CollectiveEpilogueFwdINS6_IJS8_SA_S9_EEENS6_IJNS7_ILi1EEESI_SI_EEESC_SE_Li128ELb1ELb1ELb0ELb0EEENS1_19SingleTileSchedulerILb1ELb0ELb1ELi128EEEEEEEEEvNT_6ParamsE --------------------------
	.section	.nv.constant0._ZN7cutlass13device_kernelIN5flash19enable_sm80_to_sm89INS1_16FlashAttnFwdSm80INS1_25CollectiveMainloopFwdSm80ILi4ELi1ELb0EN4cute5tupleIJNS5_1CILi128EEENS7_ILi48EEENS7_ILi96EEEEEELi96ENS_6half_tEfNS_4arch4Sm80ELb0ELb1ELb0ELb1ELb0ELb1ELb1ELb0EEENS1_21CollectiveEpilogueFwdINS6_IJS8_SA_S9_EEENS6_IJNS7_ILi1EEESI_SI_EEESC_SE_Li128ELb1ELb1ELb0ELb0EEENS1_19SingleTileSchedulerILb1ELb0ELb1ELi128EEEEEEEEEvNT_6ParamsE,"a",@progbits
	.sectionflags	@""
	.align	4
.nv.constant0._ZN7cutlass13device_kernelIN5flash19enable_sm80_to_sm89INS1_16FlashAttnFwdSm80INS1_25CollectiveMainloopFwdSm80ILi4ELi1ELb0EN4cute5tupleIJNS5_1CILi128EEENS7_ILi48EEENS7_ILi96EEEEEELi96ENS_6half_tEfNS_4arch4Sm80ELb0ELb1ELb0ELb1ELb0ELb1ELb1ELb0EEENS1_21CollectiveEpilogueFwdINS6_IJS8_SA_S9_EEENS6_IJNS7_ILi1EEESI_SI_EEESC_SE_Li128ELb1ELb1ELb0ELb0EEENS1_19SingleTileSchedulerILb1ELb0ELb1ELi128EEEEEEEEEvNT_6ParamsE:
	.zero		1400


//--------------------- .nv.constant0._ZN7cutlass13device_kernelIN5flash19enable_sm80_to_sm89INS1_16FlashAttnFwdSm80INS1_25CollectiveMainloopFwdSm80ILi4ELi1ELb0EN4cute5tupleIJNS5_1CILi128EEENS7_ILi64EEENS7_ILi96EEEEEELi96ENS_6half_tEfNS_4arch4Sm80ELb1ELb0ELb0ELb0ELb0ELb0ELb1ELb0EEENS1_21CollectiveEpilogueFwdINS6_IJS8_SA_S9_EEENS6_IJNS7_ILi1EEESI_SI_EEESC_SE_Li128ELb0ELb1ELb0ELb0EEENS1_30DynamicPersistentTileSchedulerILi128ELi128ELb0ELb1ELb0EEEEEEEEEvNT_6ParamsE --------------------------
	.section	.nv.constant0._ZN7cutlass13device_kernelIN5flash19enable_sm80_to_sm89INS1_16FlashAttnFwdSm80INS1_25CollectiveMainloopFwdSm80ILi4ELi1ELb0EN4cute5tupleIJNS5_1CILi128EEENS7_ILi64EEENS7_ILi96EEEEEELi96ENS_6half_tEfNS_4arch4Sm80ELb1ELb0ELb0ELb0ELb0ELb0ELb1ELb0EEENS1_21CollectiveEpilogueFwdINS6_IJS8_SA_S9_EEENS6_IJNS7_ILi1EEESI_SI_EEESC_SE_Li128ELb0ELb1ELb0ELb0EEENS1_30DynamicPersistentTileSchedulerILi128ELi128ELb0ELb1ELb0EEEEEEEEEvNT_6ParamsE,"a",@progbits
	.sectionflags	@""
	.align	4
.nv.constant0._ZN7cutlass13device_kernelIN5flash19enable_sm80_to_sm89INS1_16FlashAttnFwdSm80INS1_25CollectiveMainloopFwdSm80ILi4ELi1ELb0EN4cute5tupleIJNS5_1CILi128EEENS7_ILi64EEENS7_ILi96EEEEEELi96ENS_6half_tEfNS_4arch4Sm80ELb1ELb0ELb0ELb0ELb0ELb0ELb1ELb0EEENS1_21CollectiveEpilogueFwdINS6_IJS8_SA_S9_EEENS6_IJNS7_ILi1EEESI_SI_EEESC_SE_Li128ELb0ELb1ELb0ELb0EEENS1_30DynamicPersistentTileSchedulerILi128ELi128ELb0ELb1ELb0EEEEEEEEEvNT_6ParamsE:
	.zero		1416


//--------------------- .nv.constant0._ZN7cutlass13device_kernelIN5flash19enable_sm80_to_sm89INS1_16FlashAttnFwdSm80INS1_25CollectiveMainloopFwdSm80ILi4ELi1ELb0EN4cute5tupleIJNS5_1CILi128EEENS7_ILi64EEENS7_ILi96EEEEEELi96ENS_6half_tEfNS_4arch4Sm80ELb1ELb0ELb0ELb1ELb0ELb0ELb1ELb0EEENS1_21CollectiveEpilogueFwdINS6_IJS8_SA_S9_EEENS6_IJNS7_ILi1EEESI_SI_EEESC_SE_Li128ELb1ELb1ELb0ELb0EEENS1_19SingleTileSchedulerILb1ELb0ELb1ELi128EEEEEEEEEvNT_6ParamsE --------------------------
	.section	.nv.constant0._ZN7cutlass13device_kernelIN5flash19enable_sm80_to_sm89INS1_16FlashAttnFwdSm80INS1_25CollectiveMainloopFwdSm80ILi4ELi1ELb0EN4cute5tupleIJNS5_1CILi128EEENS7_ILi64EEENS7_ILi96EEEEEELi96ENS_6half_tEfNS_4arch4Sm80ELb1ELb0ELb0ELb1ELb0ELb0ELb1ELb0EEENS1_21CollectiveEpilogueFwdINS6_IJS8_SA_S9_EEENS6_IJNS7_ILi1EEESI_SI_EEESC_SE_Li128ELb1ELb1ELb0ELb0EEENS1_19SingleTileSchedulerILb1ELb0ELb1ELi128EEEEEEEEEvNT_6ParamsE,"a",@progbits
	.sectionflags	@""
	.align	4
.nv.constant0._ZN7cutlass13device_kernelIN5flash19enable_sm80_to_sm89INS1_16FlashAttnFwdSm80INS1_25CollectiveMainloopFwdSm80ILi4ELi1ELb0EN4cute5tupleIJNS5_1CILi128EEENS7_ILi64EEENS7_ILi96EEEEEELi96ENS_6half_tEfNS_4arch4Sm80ELb1ELb0ELb0ELb1ELb0ELb0ELb1ELb0EEENS1_21CollectiveEpilogueFwdINS6_IJS8_SA_S9_EEENS6_IJNS7_ILi1EEESI_SI_EEESC_SE_Li128ELb1ELb1ELb0ELb0EEENS1_19SingleTileSchedulerILb1ELb0ELb1ELi128EEEEEEEEEvNT_6ParamsE:
	.zero		1400


//--------------------- .nv.constant0._ZN7cutlass13device_kernelIN5flash19enable_sm80_to_sm89INS1_16FlashAttnFwdSm80INS1_25CollectiveMainloopFwdSm80ILi4ELi1ELb0EN4cute5tupleIJNS5_1CILi128EEENS7_ILi64EEENS7_ILi96EEEEEELi96ENS_6half_tEfNS_4arch4Sm80ELb1ELb0ELb0ELb1ELb0ELb1ELb1ELb0EEENS1_21CollectiveEpilogueFwdINS6_IJS8_SA_S9_EEENS6_IJNS7_ILi1EEESI_SI_EEESC_SE_Li128ELb1ELb1ELb0ELb0EEENS1_19SingleTileSchedulerILb1ELb0ELb1ELi128EEEEEEEEEvNT_6ParamsE --------------------------
	.section	.nv.constant0._ZN7cutlass13device_kernelIN5flash19enable_sm80_to_sm89INS1_16FlashAttnFwdSm80INS1_25CollectiveMainloopFwdSm80ILi4ELi1ELb0EN4cute5tupleIJNS5_1CILi128EEENS7_ILi64EEENS7_ILi96EEEEEELi96ENS_6half_tEfNS_4arch4Sm80ELb1ELb0ELb0ELb1ELb0ELb1ELb1ELb0EEENS1_21CollectiveEpilogueFwdINS6_IJS8_SA_S9_EEENS6_IJNS7_ILi1EEESI_SI_EEESC_SE_Li128ELb1ELb1ELb0ELb0EEENS1_19SingleTileSchedulerILb1ELb0ELb1ELi128EEEEEEEEEvNT_6ParamsE,"a",@progbits
	.sectionflags	@""
	.align	4
.nv.constant0._ZN7cutlass13device_kernelIN5flash19enable_sm80_to_sm89INS1_16FlashAttnFwdSm80INS1_25CollectiveMainloopFwdSm80ILi4ELi1ELb0EN4cute5tupleIJNS5_1CILi128EEENS7_ILi64EEENS7_ILi96EEEEEELi96ENS_6half_tEfNS_4arch4Sm80ELb1ELb0ELb0ELb1ELb0ELb1ELb1ELb0EEENS1_21CollectiveEpilogueFwdINS6_IJS8_SA_S9_EEENS6_IJNS7_ILi1EEESI_SI_EEESC_SE_Li128ELb1ELb1ELb0ELb0EEENS1_19SingleTileSchedulerILb1ELb0ELb1ELi128EEEEEEEEEvNT_6ParamsE:
	.zero		1400


//--------------------- .text._ZN7cutlass13device_kernelIN5flash19enable_sm80_to_sm89INS1_16FlashAttnFwdSm80INS1_25CollectiveMainloopFwdSm80ILi4ELi1ELb0EN4cute5tupleIJNS5_1CILi128EEENS7_ILi64EEENS7_ILi96EEEEEELi96ENS_6half_tEfNS_4arch4Sm80ELb0ELb0ELb0ELb0ELb0ELb0ELb1ELb0EEENS1_21CollectiveEpilogueFwdINS6_IJS8_SA_S9_EEENS6_IJNS7_ILi1EEESI_SI_EEESC_SE_Li128ELb0ELb1ELb0ELb0EEENS1_19SingleTileSchedulerILb0ELb0ELb1ELi128EEEEEEEEEvNT_6ParamsE --------------------------
	.section	.text._ZN7cutlass13device_kernelIN5flash19enable_sm80_to_sm89INS1_16FlashAttnFwdSm80INS1_25CollectiveMainloopFwdSm80ILi4ELi1ELb0EN4cute5tupleIJNS5_1CILi128EEENS7_ILi64EEENS7_ILi96EEEEEELi96ENS_6half_tEfNS_4arch4Sm80ELb0ELb0ELb0ELb0ELb0ELb0ELb1ELb0EEENS1_21CollectiveEpilogueFwdINS6_IJS8_SA_S9_EEENS6_IJNS7_ILi1EEESI_SI_EEESC_SE_Li128ELb0ELb1ELb0ELb0EEENS1_19SingleTileSchedulerILb0ELb0ELb1ELi128EEEEEEEEEvNT_6ParamsE,"ax",@progbits
	.sectioninfo	@"SHI_REGISTERS=255"
	.align	128
.text._ZN7cutlass13device_kernelIN5flash19enable_sm80_to_sm89INS1_16FlashAttnFwdSm80INS1_25CollectiveMainloopFwdSm80ILi4ELi1ELb0EN4cute5tupleIJNS5_1CILi128EEENS7_ILi64EEENS7_ILi96EEEEEELi96ENS_6half_tEfNS_4arch4Sm80ELb0ELb0ELb0ELb0ELb0ELb0ELb1ELb0EEENS1_21CollectiveEpilogueFwdINS6_IJS8_SA_S9_EEENS6_IJNS7_ILi1EEESI_SI_EEESC_SE_Li128ELb0ELb1ELb0ELb0EEENS1_19SingleTileSchedulerILb0ELb0ELb1ELi128EEEEEEEEEvNT_6ParamsE:
        .type           _ZN7cutlass13device_kernelIN5flash19enable_sm80_to_sm89INS1_16FlashAttnFwdSm80INS1_25CollectiveMainloopFwdSm80ILi4ELi1ELb0EN4cute5tupleIJNS5_1CILi128EEENS7_ILi64EEENS7_ILi96EEEEEELi96ENS_6half_tEfNS_4arch4Sm80ELb0ELb0ELb0ELb0ELb0ELb0ELb1ELb0EEENS1_21CollectiveEpilogueFwdINS6_IJS8_SA_S9_EEENS6_IJNS7_ILi1EEESI_SI_EEESC_SE_Li128ELb0ELb1ELb0ELb0EEENS1_19SingleTileSchedulerILb0ELb0ELb1ELi128EEEEEEEEEvNT_6ParamsE,@function
        .size           _ZN7cutlass13device_kernelIN5flash19enable_sm80_to_sm89INS1_16FlashAttnFwdSm80INS1_25CollectiveMainloopFwdSm80ILi4ELi1ELb0EN4cute5tupleIJNS5_1CILi128EEENS7_ILi64EEENS7_ILi96EEEEEELi96ENS_6half_tEfNS_4arch4Sm80ELb0ELb0ELb0ELb0ELb0ELb0ELb1ELb0EEENS1_21CollectiveEpilogueFwdINS6_IJS8_SA_S9_EEENS6_IJNS7_ILi1EEESI_SI_EEESC_SE_Li128ELb0ELb1ELb0ELb0EEENS1_19SingleTileSchedulerILb0ELb0ELb1ELi128EEEEEEEEEvNT_6ParamsE,(.L_x_754 - _ZN7cutlass13device_kernelIN5flash19enable_sm80_to_sm89INS1_16FlashAttnFwdSm80INS1_25CollectiveMainloopFwdSm80ILi4ELi1ELb0EN4cute5tupleIJNS5_1CILi128EEENS7_ILi64EEENS7_ILi96EEEEEELi96ENS_6half_tEfNS_4arch4Sm80ELb0ELb0ELb0ELb0ELb0ELb0ELb1ELb0EEENS1_21CollectiveEpilogueFwdINS6_IJS8_SA_S9_EEENS6_IJNS7_ILi1EEESI_SI_EEESC_SE_Li128ELb0ELb1ELb0ELb0EEENS1_19SingleTileSchedulerILb0ELb0ELb1ELi128EEEEEEEEEvNT_6ParamsE)
        .other          _ZN7cutlass13device_kernelIN5flash19enable_sm80_to_sm89INS1_16FlashAttnFwdSm80INS1_25CollectiveMainloopFwdSm80ILi4ELi1ELb0EN4cute5tupleIJNS5_1CILi128EEENS7_ILi64EEENS7_ILi96EEEEEELi96ENS_6half_tEfNS_4arch4Sm80ELb0ELb0ELb0ELb0ELb0ELb0ELb1ELb0EEENS1_21CollectiveEpilogueFwdINS6_IJS8_SA_S9_EEENS6_IJNS7_ILi1EEESI_SI_EEESC_SE_Li128ELb0ELb1ELb0ELb0EEENS1_19SingleTileSchedulerILb0ELb0ELb1ELi128EEEEEEEEEvNT_6ParamsE,@"STO_CUDA_ENTRY STV_DEFAULT"
_ZN7cutlass13device_kernelIN5flash19enable_sm80_to_sm89INS1_16FlashAttnFwdSm80INS1_25CollectiveMainloopFwdSm80ILi4ELi1ELb0EN4cute5tupleIJNS5_1CILi128EEENS7_ILi64EEENS7_ILi96EEEEEELi96ENS_6half_tEfNS_4arch4Sm80ELb0ELb0ELb0ELb0ELb0ELb0ELb1ELb0EEENS1_21CollectiveEpilogueFwdINS6_IJS8_SA_S9_EEENS6_IJNS7_ILi1EEESI_SI_EEESC_SE_Li128ELb0ELb1ELb0ELb0EEENS1_19SingleTileSchedulerILb0ELb0ELb1ELi128EEEEEEEEEvNT_6ParamsE:
[----:B------:R-:W-:-:S03]  /*0000*/  MOV R1, c[0x0][0x28] ;  /* 0x00000a0000017a02 */ /* 0x000fc60000000f00 */
[----:B------:R-:W1:Y:S01]  /*0010*/  S2UR UR8, SR_CTAID.Z ;  /* 0x00000000000879c3 */ /* 0x000e620000002700 */
[----:B------:R-:W-:Y:S02]  /*0020*/  IADD3 R1, R1, -0x30, RZ ;  /* 0xffffffd001017810 */ /* 0x000fe40007ffe0ff */
[----:B-1----:R-:W-:-:S13]  /*0030*/  ISETP.LE.AND P0, PT, RZ, UR8, PT ;  /* 0x00000008ff007c0c */ /* 0x002fda000bf03270 */
[----:B------:R-:W-:Y:S05]  /*0040*/  @!P0 EXIT ;  /* 0x000000000000894d */ /* 0x000fea0003800000 */
[----:B------:R-:W-:Y:S02]  /*0050*/  ULDC.64 UR4, c[0x0][0x340] ;  /* 0x0000d00000047ab9 */ /* 0x000fe40000000a00 */
[----:B------:R-:W-:Y:S02]  /*0060*/  UISETP.NE.U32.AND UP0, UPT, URZ, UR4, UPT ;  /* 0x000000043f00728c */ /* 0x000fe4000bf05070 */
[----:B------:R-:W-:Y:S02]  /*0070*/  ULDC.64 UR6, c[0x0][0x340] ;  /* 0x0000d00000067ab9 */ /* 0x000fe40000000a00 */
[----:B------:R-:W-:Y:S02]  /*0080*/  UISETP.NE.AND.EX UP0, UPT, URZ, UR5, UPT, UP0 ;  /* 0x000000053f00728c */ /* 0x000fe4000bf05300 */
[----:B------:R-:W-:-:S04]  /*0090*/  ULDC.64 UR16, c[0x0][0x118] ;  /* 0x0000460000107ab9 */ /* 0x000fc80000000a00 */
[----:B------:R-:W-:-:S05]  /*00a0*/  PLOP3.LUT P0, PT, PT, PT, UP0, 0x80, 0x0 ;  /* 0x000000000000781c */ /* 0x000fca0003f0f008 */
[----:B------:R-:W-:Y:S02]  /*00b0*/  @UP0 UMOV UR4, 0x4 ;  /* 0x0000000400040882 */ /* 0x000fe40000000000 */
[----:B------:R-:W-:-:S06]  /*00c0*/  @UP0 UIMAD.WIDE UR4, UR8, UR4, UR6 ;  /* 0x00000004080402a5 */ /* 0x000fcc000f8e0206 */
[----:B------:R-:W-:Y:S02]  /*00d0*/  IMAD.U32 R2, RZ, RZ, UR4 ;  /* 0x00000004ff027e24 */ /* 0x000fe4000f8e00ff */
[----:B------:R-:W-:Y:S01]  /*00e0*/  IMAD.U32 R3, RZ, RZ, UR5 ;  /* 0x00000005ff037e24 */ /* 0x000fe2000f8e00ff */
[----:B------:R-:W1:Y:S01]  /*00f0*/  S2R R25, SR_TID.X ;  /* 0x0000000000197919 */ /* 0x000e620000002100 */
[----:B------:R-:W2:Y:S03]  /*0100*/  S2UR UR23, SR_CTAID.Y ;  /* 0x00000000001779c3 */ /* 0x000ea60000002600 */
[----:B------:R-:W3:Y:S01]  /*0110*/  S2R R9, SR_CTAID.X ;  /* 0x0000000000097919 */ /* 0x000ee20000002500 */
[----:B------:R-:W-:Y:S01]  /*0120*/  IMAD.MOV.U32 R12, RZ, RZ, c[0x0][0x2c4] ;  /* 0x0000b100ff0c7624 */ /* 0x000fe200078e00ff */
[----:B------:R-:W-:Y:S02]  /*0130*/  ULDC.64 UR4, c[0x0][0x1b8] ;  /* 0x00006e0000047ab9 */ /* 0x000fe40000000a00 */
[----:B------:R4:W5:Y:S01]  /*0140*/  @P0 LDG.E R16, [R2.64] ;  /* 0x0000001002100981 */ /* 0x000962000c1e1900 */
[----:B------:R-:W-:Y:S01]  /*0150*/  USHF.R.S32.HI UR7, URZ, 0x1f, UR8 ;  /* 0x0000001f3f077899 */ /* 0x000fe20008011408 */
[C---:B------:R-:W-:Y:S01]  /*0160*/  ISETP.NE.AND P1, PT, R12.reuse, 0x1, PT ;  /* 0x000000010c00780c */ /* 0x040fe20003f25270 */
[----:B------:R-:W-:Y:S01]  /*0170*/  IMAD R12, R12, c[0x0][0x168], RZ ;  /* 0x00005a000c0c7a24 */ /* 0x000fe200078e02ff */
[----:B-1----:R-:W-:Y:S01]  /*0180*/  SHF.R.S32.HI R19, RZ, 0x1f, R25 ;  /* 0x0000001fff137819 */ /* 0x002fe20000011419 */
[----:B--2---:R-:W-:-:S02]  /*0190*/  USHF.R.S32.HI UR26, URZ, 0x1f, UR23 ;  /* 0x0000001f3f1a7899 */ /* 0x004fc40008011417 */
[----:B------:R-:W-:Y:S01]  /*01a0*/  UIMAD.WIDE.U32 UR10, UR23, UR4, URZ ;  /* 0x00000004170a72a5 */ /* 0x000fe2000f8e003f */
[CC--:B------:R-:W-:Y:S01]  /*01b0*/  LEA.HI R8, R19.reuse, R25.reuse, RZ, 0x2 ;  /* 0x0000001913087211 */ /* 0x0c0fe200078f10ff */
[----:B------:R-:W-:Y:S01]  /*01c0*/  UIMAD UR6, UR26, UR4, URZ ;  /* 0x000000041a0672a4 */ /* 0x000fe2000f8e023f */
[-C--:B------:R-:W-:Y:S02]  /*01d0*/  LEA.HI R21, R19, R25.reuse, RZ, 0x3 ;  /* 0x0000001913157211 */ /* 0x080fe400078f18ff */
[----:B------:R-:W-:Y:S01]  /*01e0*/  LOP3.LUT R0, R8, 0xfffffffc, RZ, 0xc0, !PT ;  /* 0xfffffffc08007812 */ /* 0x000fe200078ec0ff */
[----:B------:R-:W-:Y:S01]  /*01f0*/  UIMAD UR6, UR23, UR5, UR6 ;  /* 0x00000005170672a4 */ /* 0x000fe2000f8e0206 */
[----:B------:R-:W-:Y:S02]  /*0200*/  SHF.R.S32.HI R18, RZ, 0x2, R8 ;  /* 0x00000002ff127819 */ /* 0x000fe40000011408 */
[----:B------:R-:W-:Y:S01]  /*0210*/  ULDC.64 UR4, c[0x0][0x1c0] ;  /* 0x0000700000047ab9 */ /* 0x000fe20000000a00 */
[----:B------:R-:W-:Y:S01]  /*0220*/  IMAD.IADD R7, R25, 0x1, -R0 ;  /* 0x0000000119077824 */ /* 0x000fe200078e0a00 */
[----:B------:R-:W-:Y:S01]  /*0230*/  UIADD3 UR11, UR11, UR6, URZ ;  /* 0x000000060b0b7290 */ /* 0x000fe2000fffe03f */
[--C-:B---3--:R-:W-:Y:S01]  /*0240*/  IMAD R20, R9, 0x80, R18.reuse ;  /* 0x0000008009147824 */ /* 0x108fe200078e0212 */
[----:B------:R-:W-:Y:S01]  /*0250*/  UIMAD UR6, UR7, UR4, URZ ;  /* 0x00000004070672a4 */ /* 0x000fe2000f8e023f */
[C---:B------:R-:W-:Y:S01]  /*0260*/  IMAD R0, R7.reuse, 0x20, R18 ;  /* 0x0000002007007824 */ /* 0x040fe200078e0212 */
[----:B------:R-:W-:Y:S01]  /*0270*/  UIMAD.WIDE.U32 UR10, UR8, UR4, UR10 ;  /* 0x00000004080a72a5 */ /* 0x000fe2000f8e000a */
[----:B------:R-:W-:Y:S01]  /*0280*/  IMAD.SHL.U32 R229, R7, 0x8, RZ ;  /* 0x0000000807e57824 */ /* 0x000fe200078e00ff */
[----:B------:R-:W-:Y:S01]  /*0290*/  UIMAD UR5, UR8, UR5, UR6 ;  /* 0x00000005080572a4 */ /* 0x000fe2000f8e0206 */
[----:B------:R-:W-:Y:S01]  /*02a0*/  IMAD R6, R9, 0x80, R0 ;  /* 0x0000008009067824 */ /* 0x000fe200078e0200 */
[-C--:B------:R-:W-:Y:S01]  /*02b0*/  LEA.HI R26, R19, R25.reuse, RZ, 0x5 ;  /* 0x00000019131a7211 */ /* 0x080fe200078f28ff */
[----:B------:R-:W-:Y:S01]  /*02c0*/  ULDC UR6, c[0x0][0x1d0] ;  /* 0x0000740000067ab9 */ /* 0x000fe20000000800 */
[----:B----4-:R-:W-:Y:S01]  /*02d0*/  IMAD.U32 R3, RZ, RZ, UR11 ;  /* 0x0000000bff037e24 */ /* 0x010fe2000f8e00ff */
[----:B------:R-:W-:Y:S01]  /*02e0*/  UIADD3 UR5, UR11, UR5, URZ ;  /* 0x000000050b057290 */ /* 0x000fe2000fffe03f */
[----:B------:R-:W-:Y:S01]  /*02f0*/  @P1 IMAD.HI.U32 R0, R6, c[0x0][0x2c8], RZ ;  /* 0x0000b20006001a27 */ /* 0x000fe200078e00ff */
[----:B------:R1:W-:Y:S01]  /*0300*/  STL [R1+0x28], R6 ;  /* 0x0000280601007387 */ /* 0x0003e20000100800 */
[----:B------:R-:W-:Y:S01]  /*0310*/  UIADD3 UR4, UR6, 0x3f, URZ ;  /* 0x0000003f06047890 */ /* 0x000fe2000fffe03f */
[----:B------:R-:W-:Y:S01]  /*0320*/  SHF.R.S32.HI R22, RZ, 0x5, R26 ;  /* 0x00000005ff167819 */ /* 0x000fe2000001141a */
[----:B------:R-:W-:Y:S01]  /*0330*/  IMAD.MOV.U32 R4, RZ, RZ, R6 ;  /* 0x000000ffff047224 */ /* 0x000fe200078e0006 */
[----:B------:R-:W-:Y:S01]  /*0340*/  @P1 SHF.R.U32.HI R4, RZ, c[0x0][0x2cc], R0 ;  /* 0x0000b300ff041a19 */ /* 0x000fe20000011600 */
[----:B------:R-:W-:Y:S01]  /*0350*/  IMAD.U32 R2, RZ, RZ, UR10 ;  /* 0x0000000aff027e24 */ /* 0x000fe2000f8e00ff */
[----:B------:R-:W-:Y:S01]  /*0360*/  USHF.R.S32.HI UR21, URZ, 0x1f, UR4 ;  /* 0x0000001f3f157899 */ /* 0x000fe20008011404 */
[----:B------:R-:W-:Y:S01]  /*0370*/  IMAD.U32 R3, RZ, RZ, UR5 ;  /* 0x00000005ff037e24 */ /* 0x000fe2000f8e00ff */
[--C-:B------:R-:W-:Y:S01]  /*0380*/  SHF.R.S32.HI R0, RZ, 0x1f, R4.reuse ;  /* 0x0000001fff007819 */ /* 0x100fe20000011404 */
[----:B------:R-:W-:Y:S01]  /*0390*/  IMAD.MOV R5, RZ, RZ, -R4 ;  /* 0x000000ffff057224 */ /* 0x000fe200078e0a04 */
[C---:B------:R-:W-:Y:S01]  /*03a0*/  IADD3 R28, R229.reuse, 0x20, RZ ;  /* 0x00000020e51c7810 */ /* 0x040fe20007ffe0ff */
[----:B------:R-:W-:Y:S01]  /*03b0*/  IMAD.WIDE.U32 R2, R4, c[0x0][0x1b0], R2 ;  /* 0x00006c0004027a25 */ /* 0x000fe200078e0002 */
[C---:B------:R-:W-:Y:S01]  /*03c0*/  IADD3 R23, R229.reuse, 0x40, RZ ;  /* 0x00000040e5177810 */ /* 0x040fe20007ffe0ff */
[----:B------:R-:W-:Y:S01]  /*03d0*/  ULEA.HI UR21, UR21, UR4, URZ, 0x6 ;  /* 0x0000000415157291 */ /* 0x000fe2000f8f303f */
[----:B------:R-:W-:Y:S01]  /*03e0*/  SHF.R.S32.HI R27, RZ, 0x1f, R229 ;  /* 0x0000001fff1b7819 */ /* 0x000fe200000114e5 */
[----:B------:R-:W-:Y:S01]  /*03f0*/  IMAD R0, R0, c[0x0][0x1b0], RZ ;  /* 0x00006c0000007a24 */ /* 0x000fe200078e02ff */
[----:B------:R-:W-:Y:S01]  /*0400*/  ISETP.GE.AND P6, PT, R229, c[0x0][0x198], PT ;  /* 0x00006600e5007a0c */ /* 0x000fe20003fc6270 */
[----:B------:R-:W-:Y:S01]  /*0410*/  IMAD R5, R5, c[0x0][0x2c4], R6 ;  /* 0x0000b10005057a24 */ /* 0x000fe200078e0206 */
[----:B------:R-:W-:Y:S01]  /*0420*/  ULEA.HI.SX32 UR22, UR21, 0xffffffff, 0x1a ;  /* 0xffffffff15167891 */ /* 0x000fe2000f8fd23f */
[----:B------:R-:W-:Y:S01]  /*0430*/  IMAD R0, R4, c[0x0][0x1b4], R0 ;  /* 0x00006d0004007a24 */ /* 0x000fe200078e0200 */
[----:B------:R-:W-:Y:S01]  /*0440*/  ISETP.GE.AND P5, PT, R28, c[0x0][0x198], PT ;  /* 0x000066001c007a0c */ /* 0x000fe20003fa6270 */
[----:B------:R-:W-:Y:S01]  /*0450*/  ULDC.64 UR4, c[0x0][0x1e8] ;  /* 0x00007a0000047ab9 */ /* 0x000fe20000000a00 */
[----:B------:R-:W-:Y:S01]  /*0460*/  SHF.R.S32.HI R4, RZ, 0x1f, R5 ;  /* 0x0000001fff047819 */ /* 0x000fe20000011405 */
[----:B------:R-:W-:Y:S01]  /*0470*/  IMAD.IADD R3, R3, 0x1, R0 ;  /* 0x0000000103037824 */ /* 0x000fe200078e0200 */
[----:B------:R-:W-:Y:S01]  /*0480*/  IADD3 R9, -R18, c[0x0][0x1d0], RZ ;  /* 0x0000740012097a10 */ /* 0x000fe20007ffe1ff */
[----:B------:R-:W-:Y:S01]  /*0490*/  IMAD.U32 R15, RZ, RZ, UR22 ;  /* 0x00000016ff0f7e24 */ /* 0x000fe2000f8e00ff */
[----:B-1----:R-:W-:Y:S01]  /*04a0*/  SHF.R.S32.HI R6, RZ, 0x3, R21 ;  /* 0x00000003ff067819 */ /* 0x002fe20000011415 */
[----:B------:R-:W-:Y:S01]  /*04b0*/  IMAD R0, R4, c[0x0][0x1a8], RZ ;  /* 0x00006a0004007a24 */ /* 0x000fe200078e02ff */
[----:B------:R-:W-:Y:S01]  /*04c0*/  SHF.R.S32.HI R24, RZ, 0x1f, R18 ;  /* 0x0000001fff187819 */ /* 0x000fe20000011412 */
[----:B------:R-:W-:Y:S01]  /*04d0*/  IMAD.WIDE.U32 R2, R5, c[0x0][0x1a8], R2 ;  /* 0x00006a0005027a25 */ /* 0x000fe200078e0002 */
[----:B------:R-:W-:Y:S01]  /*04e0*/  UIMAD UR9, UR26, UR4, URZ ;  /* 0x000000041a0972a4 */ /* 0x000fe2000f8e023f */
[----:B------:R-:W-:Y:S01]  /*04f0*/  LEA.HI R19, R19, R25, RZ, 0x4 ;  /* 0x0000001913137211 */ /* 0x000fe200078f20ff */
[----:B------:R-:W-:Y:S01]  /*0500*/  UIMAD.WIDE.U32 UR14, UR23, UR4, URZ ;  /* 0x00000004170e72a5 */ /* 0x000fe2000f8e003f */
[----:B------:R-:W-:Y:S01]  /*0510*/  IMAD.SHL.U32 R4, R6, 0x40, RZ ;  /* 0x0000004006047824 */ /* 0x000fe200078e00ff */
[----:B------:R-:W-:Y:S01]  /*0520*/  LEA R14, P1, R2, c[0x0][0x160], 0x1 ;  /* 0x00005800020e7a11 */ /* 0x000fe200078208ff */
[----:B------:R-:W-:Y:S01]  /*0530*/  IMAD R6, R5, c[0x0][0x1ac], R0 ;  /* 0x00006b0005067a24 */ /* 0x000fe200078e0200 */
[----:B------:R-:W-:Y:S01]  /*0540*/  UIMAD UR9, UR23, UR5, UR9 ;  /* 0x00000005170972a4 */ /* 0x000fe2000f8e0209 */
[----:B------:R-:W-:Y:S01]  /*0550*/  IMAD R15, R15, -0x40, R9 ;  /* 0xffffffc00f0f7824 */ /* 0x000fe200078e0209 */
[----:B------:R-:W-:Y:S01]  /*0560*/  LOP3.LUT R0, R4, 0xc0, RZ, 0xc0, !PT ;  /* 0x000000c004007812 */ /* 0x000fe200078ec0ff */
[----:B------:R-:W-:Y:S01]  /*0570*/  IMAD.WIDE.U32 R30, R18, c[0x0][0x1e0], RZ ;  /* 0x00007800121e7a25 */ /* 0x000fe200078e00ff */
[----:B------:R-:W-:Y:S01]  /*0580*/  UIADD3 UR9, UR15, UR9, URZ ;  /* 0x000000090f097290 */ /* 0x000fe2000fffe03f */
[----:B------:R-:W-:Y:S01]  /*0590*/  STL [R1+0x20], R20 ;  /* 0x0000201401007387 */ /* 0x000fe20000100800 */
[----:B------:R-:W-:Y:S01]  /*05a0*/  SHF.R.U32.HI R5, RZ, 0x3, R0 ;  /* 0x00000003ff057819 */ /* 0x000fe20000011600 */
[----:B------:R-:W-:Y:S01]  /*05b0*/  ULDC.64 UR4, c[0x0][0x1f0] ;  /* 0x00007c0000047ab9 */ /* 0x000fe20000000a00 */
[----:B------:R-:W-:Y:S01]  /*05c0*/  LOP3.LUT R4, R0, 0x18, R229, 0xf8, !PT ;  /* 0x0000001800047812 */ /* 0x000fe200078ef8e5 */
[----:B------:R-:W-:Y:S01]  /*05d0*/  IMAD.IADD R0, R3, 0x1, R6 ;  /* 0x0000000103007824 */ /* 0x000fe200078e0206 */
[----:B------:R-:W-:Y:S01]  /*05e0*/  IADD3 R6, R20, 0x20, RZ ;  /* 0x0000002014067810 */ /* 0x000fe20007ffe0ff */
[----:B------:R-:W-:Y:S01]  /*05f0*/  USHF.R.S32.HI UR20, URZ, 0x1f, UR22 ;  /* 0x0000001f3f147899 */ /* 0x000fe20008011416 */
[----:B------:R-:W-:Y:S01]  /*0600*/  LOP3.LUT R3, R4, R5, RZ, 0x3c, !PT ;  /* 0x0000000504037212 */ /* 0x000fe200078e3cff */
[----:B------:R-:W-:Y:S01]  /*0610*/  IMAD.WIDE.U32 R44, R18, c[0x0][0x208], RZ ;  /* 0x00008200122c7a25 */ /* 0x000fe200078e00ff */
[----:B------:R-:W-:Y:S01]  /*0620*/  LEA.HI.X R13, R2, c[0x0][0x164], R0, 0x1, P1 ;  /* 0x00005900020d7a11 */ /* 0x000fe200008f0c00 */
[----:B------:R-:W1:Y:S01]  /*0630*/  SHFL.IDX PT, R4, R14, RZ, 0x1c1f ;  /* 0x001c1fff0e047589 */ /* 0x000e6200000e0000 */
[----:B------:R-:W-:-:S02]  /*0640*/  LEA.HI R0, R8, R18, RZ, 0x1 ;  /* 0x0000001208007211 */ /* 0x000fc400078f08ff */
[-C--:B------:R-:W-:Y:S01]  /*0650*/  ISETP.GE.AND P1, PT, R20, R12.reuse, PT ;  /* 0x0000000c1400720c */ /* 0x080fe20003f26270 */
[----:B------:R-:W2:Y:S01]  /*0660*/  SHFL.IDX PT, R5, R13, RZ, 0x1c1f ;  /* 0x001c1fff0d057589 */ /* 0x000ea200000e0000 */
[----:B------:R-:W-:Y:S02]  /*0670*/  LOP3.LUT R0, R0, 0x7fffffe, RZ, 0xc0, !PT ;  /* 0x07fffffe00007812 */ /* 0x000fe400078ec0ff */
[----:B------:R-:W-:Y:S02]  /*0680*/  IADD3 R2, R20, 0x40, RZ ;  /* 0x0000004014027810 */ /* 0x000fe40007ffe0ff */
[-C--:B------:R-:W-:Y:S01]  /*0690*/  ISETP.GE.AND P3, PT, R6, R12.reuse, PT ;  /* 0x0000000c0600720c */ /* 0x080fe20003f66270 */
[----:B------:R-:W-:Y:S01]  /*06a0*/  IMAD.IADD R0, R18, 0x1, -R0 ;  /* 0x0000000112007824 */ /* 0x000fe200078e0a00 */
[----:B------:R-:W-:Y:S02]  /*06b0*/  ISETP.GE.AND P2, PT, R2, R12, PT ;  /* 0x0000000c0200720c */ /* 0x000fe40003f46270 */
[----:B------:R-:W3:Y:S01]  /*06c0*/  SHFL.IDX PT, R2, R14, 0x1, 0x1c1f ;  /* 0x003c1f000e027f89 */ /* 0x000ee200000e0000 */
[----:B------:R-:W-:-:S02]  /*06d0*/  IMAD R0, R22, 0x8, R0 ;  /* 0x0000000816007824 */ /* 0x000fc400078e0200 */
[----:B------:R-:W-:Y:S02]  /*06e0*/  @!P1 SHF.R.S32.HI R7, RZ, 0x1f, R28 ;  /* 0x0000001fff079819 */ /* 0x000fe4000001141c */
[----:B------:R-:W-:Y:S01]  /*06f0*/  IMAD.U32 R149, R0, 0x20, R3 ;  /* 0x0000002000957824 */ /* 0x000fe200078e0003 */
[----:B------:R-:W-:Y:S01]  /*0700*/  @!P1 SHF.R.S32.HI R0, RZ, 0x1f, R23 ;  /* 0x0000001fff009819 */ /* 0x000fe20000011417 */
[----:B------:R-:W4:Y:S01]  /*0710*/  SHFL.IDX PT, R3, R13, 0x1, 0x1c1f ;  /* 0x003c1f000d037f89 */ /* 0x000f2200000e0000 */
[----:B------:R-:W-:Y:S02]  /*0720*/  @!P1 LEA.HI R8, R7, R28, RZ, 0x3 ;  /* 0x0000001c07089211 */ /* 0x000fe400078f18ff */
[----:B------:R-:W-:Y:S01]  /*0730*/  @!P1 LEA.HI R0, R0, R23, RZ, 0x3 ;  /* 0x0000001700009211 */ /* 0x000fe200078f18ff */
[----:B------:R-:W-:Y:S01]  /*0740*/  STL [R1+0x24], R149 ;  /* 0x0000249501007387 */ /* 0x000fe20000100800 */
[C---:B-1----:R-:W-:Y:S02]  /*0750*/  @!P1 LEA R6, P4, R229.reuse, R4, 0x1 ;  /* 0x00000004e5069211 */ /* 0x042fe400078808ff */
[----:B------:R-:W-:Y:S01]  /*0760*/  @!P1 LOP3.LUT R8, R8, 0xfffffff8, RZ, 0xc0, !PT ;  /* 0xfffffff808089812 */ /* 0x000fe200078ec0ff */
[----:B------:R-:W-:Y:S01]  /*0770*/  STL.64 [R1+0x18], R30 ;  /* 0x0000181e01007387 */ /* 0x000fe20000100a00 */
[----:B--2---:R-:W-:-:S02]  /*0780*/  @!P1 LEA.HI.X R7, R229, R5, R27, 0x1, P4 ;  /* 0x00000005e5079211 */ /* 0x004fc400020f0c1b */
[----:B------:R-:W-:Y:S01]  /*0790*/  ISETP.GE.AND P4, PT, R23, c[0x0][0x198], PT ;  /* 0x0000660017007a0c */ /* 0x000fe20003f86270 */
[----:B------:R-:W-:Y:S01]  /*07a0*/  @!P1 IMAD.WIDE R8, R8, 0x2, R4 ;  /* 0x0000000208089825 */ /* 0x000fe200078e0204 */
[----:B------:R-:W-:Y:S02]  /*07b0*/  @!P1 LOP3.LUT R10, R0, 0xfffffff8, RZ, 0xc0, !PT ;  /* 0xfffffff8000a9812 */ /* 0x000fe400078ec0ff */
[----:B------:R-:W-:Y:S01]  /*07c0*/  @!P3 SHF.R.S32.HI R11, RZ, 0x1f, R23 ;  /* 0x0000001fff0bb819 */ /* 0x000fe20000011417 */
[----:B------:R-:W-:Y:S02]  /*07d0*/  @!P1 IMAD.SHL.U32 R0, R149, 0x2, RZ ;  /* 0x0000000295009824 */ /* 0x000fe400078e00ff */
[----:B------:R-:W-:Y:S01]  /*07e0*/  @!P1 IMAD.WIDE R4, R10, 0x2, R4 ;  /* 0x000000020a049825 */ /* 0x000fe200078e0204 */
[----:B------:R-:W-:Y:S02]  /*07f0*/  @!P3 SHF.R.S32.HI R10, RZ, 0x1f, R28 ;  /* 0x0000001fff0ab819 */ /* 0x000fe4000001141c */
[----:B------:R1:W-:Y:S04]  /*0800*/  @!P1 LDGSTS.E.BYPASS.LTC128B.128 [R0+0x6100], [R6.64], !P6 ;  /* 0x0610000006009fae */ /* 0x0003e8000f101d50 */
[----:B------:R2:W-:Y:S04]  /*0810*/  @!P1 LDGSTS.E.BYPASS.LTC128B.128 [R0+0x8100], [R8.64], !P5 ;  /* 0x0810000008009fae */ /* 0x0005e8000e901d50 */
[----:B------:R3:W-:Y:S01]  /*0820*/  @!P1 LDGSTS.E.BYPASS.LTC128B.128 [R0+0xa100], [R4.64], !P4 ;  /* 0x0a10000004009fae */ /* 0x0007e2000e101d50 */
[----:B-1----:R-:W-:-:S02]  /*0830*/  @!P3 LEA.HI R6, R10, R28, RZ, 0x3 ;  /* 0x0000001c0a06b211 */ /* 0x002fc400078f18ff */
[----:B--2---:R-:W-:Y:S02]  /*0840*/  @!P3 LEA.HI R8, R11, R23, RZ, 0x3 ;  /* 0x000000170b08b211 */ /* 0x004fe400078f18ff */
[----:B------:R-:W-:Y:S02]  /*0850*/  @!P3 LOP3.LUT R6, R6, 0xfffffff8, RZ, 0xc0, !PT ;  /* 0xfffffff80606b812 */ /* 0x000fe400078ec0ff */
[----:B---3--:R-:W-:Y:S01]  /*0860*/  @!P3 LEA R4, P1, R229, R2, 0x1 ;  /* 0x00000002e504b211 */ /* 0x008fe200078208ff */
[----:B------:R-:W-:Y:S01]  /*0870*/  @!P3 IMAD.SHL.U32 R0, R149, 0x2, RZ ;  /* 0x000000029500b824 */ /* 0x000fe200078e00ff */
[----:B------:R-:W-:Y:S01]  /*0880*/  @!P3 LOP3.LUT R8, R8, 0xfffffff8, RZ, 0xc0, !PT ;  /* 0xfffffff80808b812 */ /* 0x000fe200078ec0ff */
[----:B----4-:R-:W-:Y:S01]  /*0890*/  @!P3 IMAD.WIDE R6, R6, 0x2, R2 ;  /* 0x000000020606b825 */ /* 0x010fe200078e0202 */
[----:B------:R-:W-:-:S03]  /*08a0*/  @!P3 LEA.HI.X R5, R229, R3, R27, 0x1, P1 ;  /* 0x00000003e505b211 */ /* 0x000fc600008f0c1b */
[----:B------:R-:W-:Y:S01]  /*08b0*/  @!P3 IMAD.WIDE R2, R8, 0x2, R2 ;  /* 0x000000020802b825 */ /* 0x000fe200078e0202 */
[----:B------:R-:W-:Y:S01]  /*08c0*/  SHF.R.S32.HI R8, RZ, 0x4, R19 ;  /* 0x00000004ff087819 */ /* 0x000fe20000011413 */
[----:B------:R1:W-:Y:S04]  /*08d0*/  @!P3 LDGSTS.E.BYPASS.LTC128B.128 [R0+0x6900], [R4.64], !P6 ;  /* 0x069000000400bfae */ /* 0x0003e8000f101d50 */
[----:B------:R2:W-:Y:S04]  /*08e0*/  @!P3 LDGSTS.E.BYPASS.LTC128B.128 [R0+0x8900], [R6.64], !P5 ;  /* 0x089000000600bfae */ /* 0x0005e8000e901d50 */
[----:B------:R3:W-:Y:S04]  /*08f0*/  @!P3 LDGSTS.E.BYPASS.LTC128B.128 [R0+0xa900], [R2.64], !P4 ;  /* 0x0a9000000200bfae */ /* 0x0007e8000e101d50 */
[----:B-1----:R-:W1:Y:S01]  /*0900*/  SHFL.IDX PT, R4, R14, 0x2, 0x1c1f ;  /* 0x005c1f000e047f89 */ /* 0x002e6200000e0000 */
[----:B--2---:R-:W-:-:S03]  /*0910*/  LOP3.LUT R6, R21, 0xfffffff8, RZ, 0xc0, !PT ;  /* 0xfffffff815067812 */ /* 0x004fc600078ec0ff */
[----:B------:R-:W2:Y:S01]  /*0920*/  SHFL.IDX PT, R5, R13, 0x2, 0x1c1f ;  /* 0x005c1f000d057f89 */ /* 0x000ea200000e0000 */
[----:B------:R-:W-:Y:S01]  /*0930*/  LEA.HI R7, R19, R8, RZ, 0x1 ;  /* 0x0000000813077211 */ /* 0x000fe200078f08ff */
[----:B---3--:R-:W-:Y:S01]  /*0940*/  IMAD R2, R24, c[0x0][0x1e0], RZ ;  /* 0x0000780018027a24 */ /* 0x008fe200078e02ff */
[----:B------:R-:W-:Y:S01]  /*0950*/  IADD3 R3, R20, 0x60, RZ ;  /* 0x0000006014037810 */ /* 0x000fe20007ffe0ff */
[----:B------:R-:W-:Y:S01]  /*0960*/  IMAD.IADD R0, R25, 0x1, -R6 ;  /* 0x0000000119007824 */ /* 0x000fe200078e0a06 */
[----:B------:R-:W-:Y:S01]  /*0970*/  LOP3.LUT R7, R7, 0xfffffffe, RZ, 0xc0, !PT ;  /* 0xfffffffe07077812 */ /* 0x000fe200078ec0ff */
[----:B------:R-:W-:Y:S01]  /*0980*/  IMAD R2, R18, c[0x0][0x1e4], R2 ;  /* 0x0000790012027a24 */ /* 0x000fe200078e0202 */
[----:B------:R-:W-:Y:S02]  /*0990*/  ISETP.GE.AND P3, PT, R3, R12, PT ;  /* 0x0000000c0300720c */ /* 0x000fe40003f66270 */
[----:B------:R-:W-:Y:S01]  /*09a0*/  LEA.HI R17, R0, R0, RZ, 0x1 ;  /* 0x0000000000117211 */ /* 0x000fe200078f08ff */
[----:B------:R-:W-:Y:S01]  /*09b0*/  IMAD.IADD R2, R31, 0x1, R2 ;  /* 0x000000011f027824 */ /* 0x000fe200078e0202 */
[----:B------:R-:W-:Y:S01]  /*09c0*/  SHFL.IDX PT, R3, R13, 0x3, 0x1c1f ;  /* 0x007c1f000d037f89 */ /* 0x000fe200000e0000 */
[----:B------:R-:W-:Y:S01]  /*09d0*/  IMAD.IADD R12, R8, 0x1, -R7 ;  /* 0x00000001080c7824 */ /* 0x000fe200078e0a07 */
[----:B------:R-:W-:-:S02]  /*09e0*/  LOP3.LUT R6, R17, 0x7fffffe, RZ, 0xc0, !PT ;  /* 0x07fffffe11067812 */ /* 0x000fc400078ec0ff */
[----:B------:R3:W-:Y:S03]  /*09f0*/  STL [R1+0x10], R2 ;  /* 0x0000100201007387 */ /* 0x0007e60000100800 */
[----:B------:R-:W-:Y:S01]  /*0a00*/  IMAD.IADD R20, R0, 0x1, -R6 ;  /* 0x0000000100147824 */ /* 0x000fe200078e0a06 */
[----:B------:R-:W-:Y:S01]  /*0a10*/  @!P2 SHF.R.S32.HI R0, RZ, 0x1f, R23 ;  /* 0x0000001fff00a819 */ /* 0x000fe20000011417 */
[----:B------:R-:W-:Y:S03]  /*0a20*/  STL.64 [R1+0x8], R44 ;  /* 0x0000082c01007387 */ /* 0x000fe60000100a00 */
[----:B------:R-:W-:-:S04]  /*0a30*/  @!P2 LEA.HI R0, R0, R23, RZ, 0x3 ;  /* 0x000000170000a211 */ /* 0x000fc800078f18ff */
[----:B------:R-:W-:Y:S01]  /*0a40*/  @!P2 LOP3.LUT R10, R0, 0xfffffff8, RZ, 0xc0, !PT ;  /* 0xfffffff8000aa812 */ /* 0x000fe200078ec0ff */
[----:B------:R-:W-:Y:S01]  /*0a50*/  @!P2 IMAD.SHL.U32 R0, R149, 0x2, RZ ;  /* 0x000000029500a824 */ /* 0x000fe200078e00ff */
[----:B-----5:R4:W5:Y:S02]  /*0a60*/  @P0 R2UR UR24, R16 ;  /* 0x00000000101803c2 */ /* 0x02096400000e0000 */
[----:B----4-:R-:W-:Y:S01]  /*0a70*/  IADD3 R16, P1, P0, R30, UR14, R229 ;  /* 0x0000000e1e107c10 */ /* 0x010fe2000f83e0e5 */
[----:B-----5:R-:W-:-:S03]  /*0a80*/  @UP0 USHF.R.S32.HI UR25, URZ, 0x1f, UR24 ;  /* 0x0000001f3f190899 */ /* 0x020fc60008011418 */
[--C-:B------:R-:W-:Y:S01]  /*0a90*/  IADD3.X R11, R2, UR9, R27.reuse, P1, P0 ;  /* 0x00000009020b7c10 */ /* 0x100fe20008fe041b */
[----:B------:R-:W-:Y:S01]  /*0aa0*/  @!UP0 UMOV UR24, UR8 ;  /* 0x0000000800188c82 */ /* 0x000fe20008000000 */
[----:B---3--:R-:W-:Y:S01]  /*0ab0*/  @!P2 SHF.R.S32.HI R2, RZ, 0x1f, R28 ;  /* 0x0000001fff02a819 */ /* 0x008fe2000001141c */
[----:B------:R-:W-:Y:S01]  /*0ac0*/  UIMAD.WIDE.U32 UR12, UR24, UR4, URZ ;  /* 0x00000004180c72a5 */ /* 0x000fe2000f8e003f */
[C---:B-1----:R-:W-:Y:S01]  /*0ad0*/  @!P2 LEA R6, P0, R229.reuse, R4, 0x1 ;  /* 0x00000004e506a211 */ /* 0x042fe200078008ff */
[----:B------:R-:W-:Y:S01]  /*0ae0*/  @!UP0 UMOV UR25, UR7 ;  /* 0x0000000700198c82 */ /* 0x000fe20008000000 */
[----:B------:R-:W-:Y:S01]  /*0af0*/  @!P2 LEA.HI R8, R2, R28, RZ, 0x3 ;  /* 0x0000001c0208a211 */ /* 0x000fe200078f18ff */
[----:B------:R-:W-:Y:S01]  /*0b00*/  UIMAD UR8, UR25, UR4, URZ ;  /* 0x00000004190872a4 */ /* 0x000fe2000f8e023f */
[----:B------:R-:W1:Y:S01]  /*0b10*/  SHFL.IDX PT, R2, R14, 0x3, 0x1c1f ;  /* 0x007c1f000e027f89 */ /* 0x000e6200000e0000 */
[----:B--2---:R-:W-:Y:S01]  /*0b20*/  @!P2 LEA.HI.X R7, R229, R5, R27, 0x1, P0 ;  /* 0x00000005e507a211 */ /* 0x004fe200000f0c1b */
[----:B------:R-:W-:Y:S01]  /*0b30*/  UMOV UR7, 0x6 ;  /* 0x0000000600077882 */ /* 0x000fe20000000000 */
[----:B------:R-:W-:Y:S01]  /*0b40*/  @!P2 LOP3.LUT R8, R8, 0xfffffff8, RZ, 0xc0, !PT ;  /* 0xfffffff80808a812 */ /* 0x000fe200078ec0ff */
[----:B------:R-:W-:Y:S01]  /*0b50*/  UIMAD UR8, UR24, UR5, UR8 ;  /* 0x00000005180872a4 */ /* 0x000fe2000f8e0208 */
[C---:B------:R-:W-:Y:S01]  /*0b60*/  ISETP.GE.AND P1, PT, R15.reuse, 0x1, PT ;  /* 0x000000010f00780c */ /* 0x040fe20003f26270 */
[----:B------:R2:W-:Y:S01]  /*0b70*/  @!P2 LDGSTS.E.BYPASS.LTC128B.128 [R0+0x7100], [R6.64], !P6 ;  /* 0x071000000600afae */ /* 0x0005e2000f101d50 */
[----:B------:R-:W-:Y:S01]  /*0b80*/  ULDC.64 UR4, c[0x0][0x1e0] ;  /* 0x0000780000047ab9 */ /* 0x000fe20000000a00 */
[--C-:B------:R-:W-:Y:S01]  /*0b90*/  @!P2 IMAD.WIDE R8, R8, 0x2, R4.reuse ;  /* 0x000000020808a825 */ /* 0x100fe200078e0204 */
[----:B------:R-:W-:Y:S01]  /*0ba0*/  UIADD3 UR8, UR13, UR8, URZ ;  /* 0x000000080d087290 */ /* 0x000fe2000fffe03f */
[----:B------:R-:W-:Y:S01]  /*0bb0*/  ISETP.GE.AND P0, PT, R15, 0x21, PT ;  /* 0x000000210f00780c */ /* 0x000fe20003f06270 */
[----:B------:R-:W-:Y:S01]  /*0bc0*/  USHF.L.U32 UR19, UR4, 0x6, URZ ;  /* 0x0000000604137899 */ /* 0x000fe2000800063f */
[----:B------:R-:W-:Y:S01]  /*0bd0*/  @!P2 IMAD.WIDE R4, R10, 0x2, R4 ;  /* 0x000000020a04a825 */ /* 0x000fe200078e0204 */
[----:B------:R3:W-:Y:S01]  /*0be0*/  @!P2 LDGSTS.E.BYPASS.LTC128B.128 [R0+0x9100], [R8.64], !P5 ;  /* 0x091000000800afae */ /* 0x0007e2000e901d50 */
[----:B------:R-:W-:Y:S01]  /*0bf0*/  USHF.L.U64.HI UR18, UR4, UR7, UR5 ;  /* 0x0000000704127299 */ /* 0x000fe20008010205 */
[----:B------:R-:W-:Y:S01]  /*0c00*/  LOP3.LUT R10, R19, 0xfffffff0, RZ, 0xc0, !PT ;  /* 0xfffffff0130a7812 */ /* 0x000fe200078ec0ff */
[----:B------:R-:W-:Y:S01]  /*0c10*/  USHF.L.U32 UR11, UR4, 0x5, URZ ;  /* 0x00000005040b7899 */ /* 0x000fe2000800063f */
[----:B------:R3:W-:Y:S01]  /*0c20*/  @!P2 LDGSTS.E.BYPASS.LTC128B.128 [R0+0xb100], [R4.64], !P4 ;  /* 0x0b1000000400afae */ /* 0x0007e2000e101d50 */
[----:B------:R-:W-:Y:S01]  /*0c30*/  UIMAD UR10, UR18, UR22, URZ ;  /* 0x00000016120a72a4 */ /* 0x000fe2000f8e023f */
[----:B------:R-:W-:Y:S01]  /*0c40*/  IMAD.U32 R137, RZ, RZ, UR19 ;  /* 0x00000013ff897e24 */ /* 0x000fe2000f8e00ff */
[----:B------:R-:W-:-:S02]  /*0c50*/  UISETP.GE.AND UP0, UPT, UR6, 0x1, UPT ;  /* 0x000000010600788c */ /* 0x000fc4000bf06270 */
[----:B------:R-:W-:Y:S01]  /*0c60*/  UIMAD UR10, UR20, UR19, UR10 ;  /* 0x00000013140a72a4 */ /* 0x000fe2000f8e020a */
[----:B--2---:R-:W-:Y:S02]  /*0c70*/  @!P3 SHF.R.S32.HI R6, RZ, 0x1f, R28 ;  /* 0x0000001fff06b819 */ /* 0x004fe4000001141c */
[----:B------:R-:W-:Y:S02]  /*0c80*/  @!P3 SHF.R.S32.HI R7, RZ, 0x1f, R23 ;  /* 0x0000001fff07b819 */ /* 0x000fe40000011417 */
[----:B---3--:R-:W-:Y:S02]  /*0c90*/  @!P3 LEA.HI R0, R6, R28, RZ, 0x3 ;  /* 0x0000001c0600b211 */ /* 0x008fe400078f18ff */
[----:B------:R-:W-:Y:S02]  /*0ca0*/  @!P3 LEA.HI R5, R7, R23, RZ, 0x3 ;  /* 0x000000170705b211 */ /* 0x000fe400078f18ff */
[----:B-1----:R-:W-:Y:S02]  /*0cb0*/  @!P3 LEA R4, P2, R229, R2, 0x1 ;  /* 0x00000002e504b211 */ /* 0x002fe400078408ff */
[----:B------:R-:W-:-:S02]  /*0cc0*/  @!P3 LOP3.LUT R0, R0, 0xfffffff8, RZ, 0xc0, !PT ;  /* 0xfffffff80000b812 */ /* 0x000fc400078ec0ff */
[----:B------:R-:W-:Y:S02]  /*0cd0*/  @!P3 LOP3.LUT R8, R5, 0xfffffff8, RZ, 0xc0, !PT ;  /* 0xfffffff80508b812 */ /* 0x000fe400078ec0ff */
[----:B------:R-:W-:Y:S01]  /*0ce0*/  @!P3 LEA.HI.X R5, R229, R3, R27, 0x1, P2 ;  /* 0x00000003e505b211 */ /* 0x000fe200010f0c1b */
[----:B------:R-:W-:Y:S01]  /*0cf0*/  @!P3 IMAD.WIDE R6, R0, 0x2, R2 ;  /* 0x000000020006b825 */ /* 0x000fe200078e0202 */
[----:B------:R-:W-:-:S03]  /*0d00*/  IADD3 R232, P2, R16, UR12, RZ ;  /* 0x0000000c10e87c10 */ /* 0x000fc6000ff5e0ff */
[----:B------:R-:W-:Y:S01]  /*0d10*/  @!P3 IMAD.SHL.U32 R0, R149, 0x2, RZ ;  /* 0x000000029500b824 */ /* 0x000fe200078e00ff */
[----:B------:R-:W-:Y:S01]  /*0d20*/  IADD3.X R233, R11, UR8, RZ, P2, !PT ;  /* 0x000000080be97c10 */ /* 0x000fe200097fe4ff */
[----:B------:R-:W-:-:S03]  /*0d30*/  @!P3 IMAD.WIDE R8, R8, 0x2, R2 ;  /* 0x000000020808b825 */ /* 0x000fc600078e0202 */
[----:B------:R1:W-:Y:S01]  /*0d40*/  @!P3 LDGSTS.E.BYPASS.LTC128B.128 [R0+0x7900], [R4.64], !P6 ;  /* 0x079000000400bfae */ /* 0x0003e2000f101d50 */
[----:B------:R-:W-:Y:S01]  /*0d50*/  IMAD.WIDE.U32 R2, R137, UR22, R232 ;  /* 0x0000001689027c25 */ /* 0x000fe2000f8e00e8 */
[----:B------:R-:W-:Y:S02]  /*0d60*/  ISETP.GE.AND P6, PT, R229, c[0x0][0x1d4], PT ;  /* 0x00007500e5007a0c */ /* 0x000fe40003fc6270 */
[----:B------:R2:W-:Y:S04]  /*0d70*/  @!P3 LDGSTS.E.BYPASS.LTC128B.128 [R0+0x9900], [R6.64], !P5 ;  /* 0x099000000600bfae */ /* 0x0005e8000e901d50 */
[----:B------:R3:W-:Y:S01]  /*0d80*/  @!P3 LDGSTS.E.BYPASS.LTC128B.128 [R0+0xb900], [R8.64], !P4 ;  /* 0x0b9000000800bfae */ /* 0x0007e2000e101d50 */
[----:B------:R-:W-:-:S03]  /*0d90*/  ISETP.GE.AND P4, PT, R23, c[0x0][0x1d4], PT ;  /* 0x0000750017007a0c */ /* 0x000fc60003f86270 */
[----:B------:R-:W0:Y:S04]  /*0da0*/  LDGDEPBAR ;  /* 0x00000000000079af */ /* 0x000e280000000000 */
[----:B------:R-:W-:Y:S01]  /*0db0*/  BAR.SYNC.DEFER_BLOCKING 0x0 ;  /* 0x0000000000007b1d */ /* 0x000fe20000010000 */
[----:B-1----:R-:W-:Y:S01]  /*0dc0*/  @P1 LEA R4, P5, R2, c[0x0][0x1c8], 0x1 ;  /* 0x0000720002041a11 */ /* 0x002fe200078a08ff */
[----:B--2---:R-:W-:Y:S01]  /*0dd0*/  IMAD.IADD R6, R25, 0x1, -R10 ;  /* 0x0000000119067824 */ /* 0x004fe200078e0a0a */
[----:B------:R-:W-:-:S03]  /*0de0*/  IADD3 R7, R3, UR10, RZ ;  /* 0x0000000a03077c10 */ /* 0x000fc6000fffe0ff */
[----:B------:R-:W-:Y:S01]  /*0df0*/  UMOV UR10, 0x5 ;  /* 0x00000005000a7882 */ /* 0x000fe20000000000 */
[----:B---3--:R-:W-:Y:S01]  /*0e00*/  @P0 IADD3 R8, P2, R2, UR11, RZ ;  /* 0x0000000b02080c10 */ /* 0x008fe2000ff5e0ff */
[----:B------:R-:W-:Y:S01]  /*0e10*/  USHF.L.U64.HI UR10, UR4, UR10, UR5 ;  /* 0x0000000a040a7299 */ /* 0x000fe20008010205 */
[----:B------:R-:W-:Y:S02]  /*0e20*/  LEA.HI R0, R6, R6, RZ, 0x1 ;  /* 0x0000000606007211 */ /* 0x000fe400078f08ff */
[----:B------:R-:W-:Y:S01]  /*0e30*/  @P1 LEA.HI.X R5, R2, c[0x0][0x1cc], R7, 0x1, P5 ;  /* 0x0000730002051a11 */ /* 0x000fe200028f0c07 */
[----:B------:R-:W-:Y:S01]  /*0e40*/  ULDC.64 UR4, c[0x0][0x210] ;  /* 0x0000840000047ab9 */ /* 0x000fe20000000a00 */
[--C-:B------:R-:W-:Y:S01]  /*0e50*/  SHF.R.S32.HI R3, RZ, 0x1, R0.reuse ;  /* 0x00000001ff037819 */ /* 0x100fe20000011400 */
[----:B------:R-:W-:Y:S01]  /*0e60*/  UIMAD UR30, UR26, UR4, URZ ;  /* 0x000000041a1e72a4 */ /* 0x000fe2000f8e023f */
[----:B------:R-:W-:Y:S01]  /*0e70*/  SHF.R.S32.HI R2, RZ, 0x1f, R0 ;  /* 0x0000001fff027819 */ /* 0x000fe20000011400 */
[----:B------:R-:W-:Y:S01]  /*0e80*/  UIMAD.WIDE.U32 UR26, UR23, UR4, URZ ;  /* 0x00000004171a72a5 */ /* 0x000fe2000f8e003f */
[----:B------:R-:W-:Y:S01]  /*0e90*/  LOP3.LUT R10, R0, 0x7fffffe, RZ, 0xc0, !PT ;  /* 0x07fffffe000a7812 */ /* 0x000fe200078ec0ff */
[----:B------:R-:W-:Y:S01]  /*0ea0*/  UIMAD UR30, UR23, UR5, UR30 ;  /* 0x00000005171e72a4 */ /* 0x000fe2000f8e021e */
[----:B------:R-:W-:-:S02]  /*0eb0*/  ISETP.GE.AND P5, PT, R28, c[0x0][0x1d4], PT ;  /* 0x000075001c007a0c */ /* 0x000fc40003fa6270 */
[----:B------:R-:W-:Y:S01]  /*0ec0*/  LEA.HI R0, R2, R3, RZ, 0x2 ;  /* 0x0000000302007211 */ /* 0x000fe200078f10ff */
[----:B------:R-:W-:Y:S01]  /*0ed0*/  IMAD.IADD R19, R6, 0x1, -R10 ;  /* 0x0000000106137824 */ /* 0x000fe200078e0a0a */
[----:B------:R-:W-:Y:S01]  /*0ee0*/  SHF.R.S32.HI R11, RZ, 0x1f, R6 ;  /* 0x0000001fff0b7819 */ /* 0x000fe20000011406 */
[----:B------:R-:W-:Y:S01]  /*0ef0*/  ULDC.64 UR4, c[0x0][0x218] ;  /* 0x0000860000047ab9 */ /* 0x000fe20000000a00 */
[----:B------:R-:W-:Y:S01]  /*0f00*/  LOP3.LUT R9, R0, 0xfffffffc, RZ, 0xc0, !PT ;  /* 0xfffffffc00097812 */ /* 0x000fe200078ec0ff */
[----:B------:R-:W-:Y:S01]  /*0f10*/  UIMAD UR23, UR25, UR4, URZ ;  /* 0x00000004191772a4 */ /* 0x000fe2000f8e023f */
[----:B------:R-:W-:Y:S01]  /*0f20*/  @P0 IADD3.X R0, R7, UR10, RZ, P2, !PT ;  /* 0x0000000a07000c10 */ /* 0x000fe200097fe4ff */
[----:B------:R-:W-:Y:S01]  /*0f30*/  UIMAD.WIDE.U32 UR28, UR24, UR4, URZ ;  /* 0x00000004181c72a5 */ /* 0x000fe2000f8e003f */
[----:B------:R-:W-:Y:S01]  /*0f40*/  LEA.HI R11, R11, R6, RZ, 0x3 ;  /* 0x000000060b0b7211 */ /* 0x000fe200078f18ff */
[----:B------:R-:W-:Y:S01]  /*0f50*/  @P1 IMAD.SHL.U32 R6, R149, 0x2, RZ ;  /* 0x0000000295061824 */ /* 0x000fe200078e00ff */
[C---:B------:R-:W-:Y:S01]  /*0f60*/  @P0 LEA R2, P2, R8.reuse, c[0x0][0x1c8], 0x1 ;  /* 0x0000720008020a11 */ /* 0x040fe200078408ff */
[----:B------:R-:W-:Y:S01]  /*0f70*/  IMAD.IADD R9, R3, 0x1, -R9 ;  /* 0x0000000103097824 */ /* 0x000fe200078e0a09 */
[----:B------:R-:W-:Y:S01]  /*0f80*/  SHF.R.S32.HI R7, RZ, 0x1, R17 ;  /* 0x00000001ff077819 */ /* 0x000fe20000011411 */
[----:B------:R-:W-:Y:S01]  /*0f90*/  UIMAD UR23, UR24, UR5, UR23 ;  /* 0x00000005181772a4 */ /* 0x000fe2000f8e0217 */
[----:B------:R-:W-:Y:S01]  /*0fa0*/  @P0 LEA.HI.X R3, R8, c[0x0][0x1cc], R0, 0x1, P2 ;  /* 0x0000730008030a11 */ /* 0x000fe200010f0c00 */
[----:B------:R-:W-:Y:S01]  /*0fb0*/  @P0 IMAD.SHL.U32 R0, R149, 0x2, RZ ;  /* 0x0000000295000824 */ /* 0x000fe200078e00ff */
[----:B------:R-:W-:Y:S01]  /*0fc0*/  @!PT LDS RZ, [RZ] ;  /* 0x00000000fffff984 */ /* 0x000fe20000000800 */
[----:B------:R-:W-:Y:S01]  /*0fd0*/  @!PT LDS RZ, [RZ] ;  /* 0x00000000fffff984 */ /* 0x000fe20000000800 */
[----:B------:R-:W-:Y:S01]  /*0fe0*/  @!PT LDS RZ, [RZ] ;  /* 0x00000000fffff984 */ /* 0x000fe20000000800 */
[----:B------:R1:W-:Y:S01]  /*0ff0*/  @P1 LDGSTS.E.BYPASS.LTC128B.128 [R6+0x3100], [R4.64], !P6 ;  /* 0x0310000004061fae */ /* 0x0003e2000f101d50 */
[----:B------:R-:W-:-:S02]  /*1000*/  UIADD3 UR24, UR27, UR30, URZ ;  /* 0x0000001e1b187290 */ /* 0x000fc4000fffe03f */
[----:B------:R-:W-:Y:S01]  /*1010*/  UIADD3 UR23, UR29, UR23, URZ ;  /* 0x000000171d177290 */ /* 0x000fe2000fffe03f */
[----:B------:R1:W-:Y:S04]  /*1020*/  @P1 LDGSTS.E.BYPASS.LTC128B.128 [R6+0x4100], [R4.64+0x40], !P5 ;  /* 0x0410004004061fae */ /* 0x0003e8000e901d50 */
[----:B------:R1:W-:Y:S01]  /*1030*/  @P1 LDGSTS.E.BYPASS.LTC128B.128 [R6+0x5100], [R4.64+0x80], !P4 ;  /* 0x0510008004061fae */ /* 0x0003e2000e101d50 */
[----:B------:R-:W-:-:S03]  /*1040*/  LOP3.LUT P1, RZ, R7, 0x2, RZ, 0xc0, !PT ;  /* 0x0000000207ff7812 */ /* 0x000fc6000782c0ff */
[----:B------:R2:W-:Y:S04]  /*1050*/  @P0 LDGSTS.E.BYPASS.LTC128B.128 [R0+0x3900], [R2.64], !P6 ;  /* 0x0390000002000fae */ /* 0x0005e8000f101d50 */
[----:B------:R2:W-:Y:S04]  /*1060*/  @P0 LDGSTS.E.BYPASS.LTC128B.128 [R0+0x4900], [R2.64+0x40], !P5 ;  /* 0x0490004002000fae */ /* 0x0005e8000e901d50 */
[----:B------:R2:W-:Y:S01]  /*1070*/  @P0 LDGSTS.E.BYPASS.LTC128B.128 [R0+0x5900], [R2.64+0x80], !P4 ;  /* 0x0590008002000fae */ /* 0x0005e2000e101d50 */
[----:B------:R-:W-:-:S03]  /*1080*/  LOP3.LUT P0, RZ, R9, 0x2, RZ, 0xc0, !PT ;  /* 0x0000000209ff7812 */ /* 0x000fc6000780c0ff */
[----:B------:R-:W0:Y:S01]  /*1090*/  LDGDEPBAR ;  /* 0x00000000000079af */ /* 0x000e220000000000 */
[----:B-1----:R-:W-:Y:S02]  /*10a0*/  IMAD.SHL.U32 R4, R7, 0x40, RZ ;  /* 0x0000004007047824 */ /* 0x002fe400078e00ff */
[C---:B------:R-:W-:Y:S02]  /*10b0*/  IMAD.SHL.U32 R5, R12.reuse, 0x8, RZ ;  /* 0x000000080c057824 */ /* 0x040fe400078e00ff */
[----:B------:R-:W-:Y:S01]  /*10c0*/  IMAD R6, R12, 0x8, R20 ;  /* 0x000000080c067824 */ /* 0x000fe200078e0214 */
[----:B--2---:R-:W-:Y:S01]  /*10d0*/  LOP3.LUT R0, R4, 0xc0, RZ, 0xc0, !PT ;  /* 0x000000c004007812 */ /* 0x004fe200078ec0ff */
[----:B------:R-:W-:Y:S01]  /*10e0*/  IMAD.SHL.U32 R2, R9, 0x40, RZ ;  /* 0x0000004009027824 */ /* 0x000fe200078e00ff */
[----:B------:R-:W-:-:S04]  /*10f0*/  DEPBAR.LE SB0, 0x1 ;  /* 0x000080400000791a */ /* 0x000fc80000000000 */
[----:B------:R-:W-:Y:S01]  /*1100*/  IMAD.SHL.U32 R4, R11, 0x20, RZ ;  /* 0x000000200b047824 */ /* 0x000fe200078e00ff */
[----:B------:R-:W-:Y:S01]  /*1110*/  LOP3.LUT R3, R0, 0x8, R21, 0xf8, !PT ;  /* 0x0000000800037812 */ /* 0x000fe200078ef815 */
[----:B------:R-:W-:-:S04]  /*1120*/  DEPBAR.LE SB0, 0x0 ;  /* 0x000080000000791a */ /* 0x000fc80000000000 */
[----:B------:R-:W-:Y:S02]  /*1130*/  SHF.R.U32.HI R0, RZ, 0x3, R0 ;  /* 0x00000003ff007819 */ /* 0x000fe40000011600 */
[----:B------:R-:W-:Y:S02]  /*1140*/  LOP3.LUT R2, R2, 0xc0, RZ, 0xc0, !PT ;  /* 0x000000c002027812 */ /* 0x000fe400078ec0ff */
[----:B------:R-:W-:Y:S02]  /*1150*/  LOP3.LUT R17, R4, 0xffffff00, RZ, 0xc0, !PT ;  /* 0xffffff0004117812 */ /* 0x000fe400078ec0ff */
[----:B------:R-:W-:Y:S02]  /*1160*/  LOP3.LUT R0, R3, R0, RZ, 0x3c, !PT ;  /* 0x0000000003007212 */ /* 0x000fe400078e3cff */
[----:B------:R-:W-:Y:S02]  /*1170*/  LOP3.LUT R4, R2, 0x8, R5, 0xf8, !PT ;  /* 0x0000000802047812 */ /* 0x000fe400078ef805 */
[----:B------:R-:W-:Y:S01]  /*1180*/  SHF.R.U32.HI R3, RZ, 0x3, R2 ;  /* 0x00000003ff037819 */ /* 0x000fe20000011602 */
[----:B------:R-:W-:-:S02]  /*1190*/  IMAD R2, R22, 0x200, R17 ;  /* 0x0000020016027824 */ /* 0x000fc400078e0211 */
[----:B------:R-:W-:Y:S01]  /*11a0*/  IMAD.U32 R0, R6, 0x20, R0 ;  /* 0x0000002006007824 */ /* 0x000fe200078e0000 */
[----:B------:R-:W-:Y:S01]  /*11b0*/  LOP3.LUT R16, R4, R3, RZ, 0x3c, !PT ;  /* 0x0000000304107212 */ /* 0x000fe200078e3cff */
[----:B------:R-:W-:Y:S02]  /*11c0*/  IMAD R2, R19, 0x20, R2 ;  /* 0x0000002013027824 */ /* 0x000fe400078e0202 */
[----:B------:R-:W-:Y:S01]  /*11d0*/  IMAD.SHL.U32 R139, R0, 0x2, RZ ;  /* 0x00000002008b7824 */ /* 0x000fe200078e00ff */
[----:B------:R-:W-:Y:S01]  /*11e0*/  BAR.SYNC.DEFER_BLOCKING 0x0 ;  /* 0x0000000000007b1d */ /* 0x000fe20000010000 */
[----:B------:R-:W-:Y:S02]  /*11f0*/  IMAD.IADD R2, R16, 0x1, R2 ;  /* 0x0000000110027824 */ /* 0x000fe400078e0202 */
[----:B------:R-:W-:Y:S01]  /*1200*/  IMAD.MOV.U32 R0, RZ, RZ, 0x10 ;  /* 0x00000010ff007424 */ /* 0x000fe200078e00ff */
[----:B------:R-:W-:Y:S01]  /*1210*/  IADD3 R3, R139, 0x3100, RZ ;  /* 0x000031008b037810 */ /* 0x000fe20007ffe0ff */
[----:B------:R-:W-:Y:S01]  /*1220*/  IMAD.SHL.U32 R214, R2, 0x2, RZ ;  /* 0x0000000202d67824 */ /* 0x000fe200078e00ff */
[----:B------:R-:W-:-:S02]  /*1230*/  LOP3.LUT R2, R26, 0xffffffe0, RZ, 0xc0, !PT ;  /* 0xffffffe01a027812 */ /* 0x000fc400078ec0ff */
[----:B------:R-:W-:Y:S02]  /*1240*/  IADD3 R216, R139, 0x3120, RZ ;  /* 0x000031208bd87810 */ /* 0x000fe40007ffe0ff */
[----:B------:R-:W-:Y:S01]  /*1250*/  @P1 IADD3 R216, R3, -0x20, RZ ;  /* 0xffffffe003d81810 */ /* 0x000fe20007ffe0ff */
[----:B------:R-:W-:Y:S01]  /*1260*/  IMAD.IADD R136, R25, 0x1, -R2 ;  /* 0x0000000119887824 */ /* 0x000fe200078e0a02 */
[----:B------:R-:W-:Y:S01]  /*1270*/  SEL R0, R0, 0xfffffff0, !P0 ;  /* 0xfffffff000007807 */ /* 0x000fe20004000000 */
[----:B------:R-:W-:Y:S01]  /*1280*/  IMAD R2, R24, c[0x0][0x208], RZ ;  /* 0x0000820018027a24 */ /* 0x000fe200078e02ff */
[----:B------:R-:W-:Y:S01]  /*1290*/  IADD3 R24, P1, P0, R44, UR26, R229 ;  /* 0x0000001a2c187c10 */ /* 0x000fe2000f83e0e5 */
[----:B------:R-:W-:Y:S01]  /*12a0*/  IMAD R25, R19, 0x20, R17 ;  /* 0x0000002013197824 */ /* 0x000fe200078e0211 */
[----:B------:R-:W-:Y:S01]  /*12b0*/  SEL R17, RZ, 0xffffffff, P5 ;  /* 0xffffffffff117807 */ /* 0x000fe20002800000 */
[----:B------:R-:W-:Y:S01]  /*12c0*/  IMAD R3, R18, c[0x0][0x20c], R2 ;  /* 0x0000830012037a24 */ /* 0x000fe200078e0202 */
[----:B------:R-:W-:Y:S01]  /*12d0*/  SEL R19, RZ, 0x1, P6 ;  /* 0x00000001ff137807 */ /* 0x000fe20003000000 */
[----:B------:R-:W-:Y:S01]  /*12e0*/  IMAD R215, R0, 0x2, R214 ;  /* 0x0000000200d77824 */ /* 0x000fe200078e02d6 */
[C---:B------:R-:W-:Y:S01]  /*12f0*/  IADD3 R227, R216.reuse, 0x400, RZ ;  /* 0x00000400d8e37810 */ /* 0x040fe20007ffe0ff */
[----:B------:R-:W-:Y:S01]  /*1300*/  IMAD.SHL.U32 R2, R17, 0x2, RZ ;  /* 0x0000000211027824 */ /* 0x000fe200078e00ff */
[C---:B------:R-:W-:Y:S01]  /*1310*/  IADD3 R226, R216.reuse, 0x800, RZ ;  /* 0x00000800d8e27810 */ /* 0x040fe20007ffe0ff */
[----:B------:R-:W-:Y:S01]  /*1320*/  IMAD.IADD R17, R45, 0x1, R3 ;  /* 0x000000012d117824 */ /* 0x000fe200078e0203 */
[----:B------:R-:W1:Y:S01]  /*1330*/  LDSM.16.M88.4 R12, [R214+0x6100] ;  /* 0x00610000d60c783b */ /* 0x000e620000000200 */
[----:B------:R-:W-:-:S02]  /*1340*/  IADD3 R225, R216, 0xc00, RZ ;  /* 0x00000c00d8e17810 */ /* 0x000fc40007ffe0ff */
[----:B------:R-:W-:Y:S01]  /*1350*/  LOP3.LUT R3, R2, 0x2, R19, 0xe2, !PT ;  /* 0x0000000202037812 */ /* 0x000fe200078ee213 */
[----:B------:R2:W-:Y:S01]  /*1360*/  STL [R1+0x4], R17 ;  /* 0x0000041101007387 */ /* 0x0005e20000100800 */
[----:B------:R-:W-:-:S03]  /*1370*/  SEL R2, RZ, 0x4, P4 ;  /* 0x00000004ff027807 */ /* 0x000fc60002000000 */
[----:B------:R3:W4:Y:S01]  /*1380*/  LDSM.16.M88.4 R8, [R214+0x7100] ;  /* 0x00710000d608783b */ /* 0x0007220000000200 */
[----:B------:R-:W-:Y:S01]  /*1390*/  LOP3.LUT R19, R3, R2, RZ, 0xfc, !PT ;  /* 0x0000000203137212 */ /* 0x000fe200078efcff */
[----:B------:R-:W-:Y:S02]  /*13a0*/  IMAD.IADD R3, R16, 0x1, R25 ;  /* 0x0000000110037824 */ /* 0x000fe400078e0219 */
[----:B------:R3:W1:Y:S04]  /*13b0*/  LDSM.16.M88.4 R40, [R139+0x3100] ;  /* 0x003100008b28783b */ /* 0x0006680000000200 */
[----:B------:R3:W1:Y:S04]  /*13c0*/  LDSM.16.M88.4 R36, [R139+0x3500] ;  /* 0x003500008b24783b */ /* 0x0006680000000200 */
[----:B------:R3:W1:Y:S04]  /*13d0*/  LDSM.16.M88.4 R32, [R139+0x3900] ;  /* 0x003900008b20783b */ /* 0x0006680000000200 */
[----:B------:R3:W1:Y:S04]  /*13e0*/  LDSM.16.M88.4 R28, [R139+0x3d00] ;  /* 0x003d00008b1c783b */ /* 0x0006680000000200 */
[----:B------:R3:W1:Y:S01]  /*13f0*/  LDSM.16.M88.4 R20, [R215+0x6100] ;  /* 0x00610000d714783b */ /* 0x0006620000000200 */
[----:B--2---:R-:W-:-:S02]  /*1400*/  IADD3.X R17, R17, UR24, R27, P1, P0 ;  /* 0x0000001811117c10 */ /* 0x004fc40008fe041b */
[----:B------:R-:W-:Y:S01]  /*1410*/  PLOP3.LUT P0, PT, PT, PT, UP0, 0x80, 0x0 ;  /* 0x000000000000781c */ /* 0x000fe20003f0f008 */
[----:B------:R3:W2:Y:S01]  /*1420*/  LDSM.16.M88.4 R4, [R215+0x7100] ;  /* 0x00710000d704783b */ /* 0x0006a20000000200 */
[----:B------:R-:W-:-:S03]  /*1430*/  IADD3 R230, P1, R24, UR28, RZ ;  /* 0x0000001c18e67c10 */ /* 0x000fc6000ff3e0ff */
[----:B------:R3:W1:Y:S01]  /*1440*/  LDSM.16.M88.4 R60, [R216] ;  /* 0x00000000d83c783b */ /* 0x0006620000000200 */
[----:B------:R-:W-:-:S03]  /*1450*/  IADD3.X R231, R17, UR23, RZ, P1, !PT ;  /* 0x0000001711e77c10 */ /* 0x000fc60008ffe4ff */
[----:B------:R3:W1:Y:S04]  /*1460*/  LDSM.16.M88.4 R68, [R216+0x400] ;  /* 0x00040000d844783b */ /* 0x0006680000000200 */
[----:B------:R3:W1:Y:S04]  /*1470*/  LDSM.16.M88.4 R80, [R216+0x800] ;  /* 0x00080000d850783b */ /* 0x0006680000000200 */
[----:B------:R3:W1:Y:S01]  /*1480*/  LDSM.16.M88.4 R88, [R216+0xc00] ;  /* 0x000c0000d858783b */ /* 0x0006620000000200 */
[----:B------:R-:W-:Y:S05]  /*1490*/  @!P0 BRA `(.L_x_0) ;  /* 0x0000022000008947 */ /* 0x000fea0003800000 */
[----:B----4-:R-:W-:Y:S01]  /*14a0*/  ULDC.64 UR4, c[0x0][0x208] ;  /* 0x0000820000047ab9 */ /* 0x010fe20000000a00 */
[C---:B------:R-:W-:Y:S01]  /*14b0*/  LOP3.LUT R2, R19.reuse, 0x1, RZ, 0xc0, !PT ;  /* 0x0000000113027812 */ /* 0x040fe200078ec0ff */
[----:B------:R-:W-:Y:S01]  /*14c0*/  USHF.L.U32 UR25, UR4, 0x6, URZ ;  /* 0x0000000604197899 */ /* 0x000fe2000800063f */
[----:B------:R-:W-:Y:S01]  /*14d0*/  LOP3.LUT P2, RZ, R19, 0x2, RZ, 0xc0, !PT ;  /* 0x0000000213ff7812 */ /* 0x000fe2000784c0ff */
[----:B------:R-:W-:Y:S01]  /*14e0*/  USHF.L.U64.HI UR5, UR4, UR7, UR5 ;  /* 0x0000000704057299 */ /* 0x000fe20008010205 */
[----:B------:R-:W-:Y:S01]  /*14f0*/  ISETP.NE.U32.AND P3, PT, R2, 0x1, PT ;  /* 0x000000010200780c */ /* 0x000fe20003f65070 */
[----:B------:R-:W-:-:S02]  /*1500*/  UIMAD UR7, UR22, -0x40, UR6 ;  /* 0xffffffc0160778a4 */ /* 0x000fc4000f8e0206 */
[----:B------:R-:W-:Y:S01]  /*1510*/  UIMAD UR4, UR5, UR22, URZ ;  /* 0x00000016050472a4 */ /* 0x000fe2000f8e023f */
[----:B------:R-:W-:-:S03]  /*1520*/  IMAD.U32 R16, RZ, RZ, UR25 ;  /* 0x00000019ff107e24 */ /* 0x000fc6000f8e00ff */
[----:B------:R-:W-:Y:S01]  /*1530*/  UIMAD UR4, UR20, UR25, UR4 ;  /* 0x00000019140472a4 */ /* 0x000fe2000f8e0204 */
[----:B------:R-:W-:Y:S01]  /*1540*/  IMAD.WIDE.U32 R24, R16, UR22, R230 ;  /* 0x0000001610187c25 */ /* 0x000fe2000f8e00e6 */
[----:B------:R-:W-:-:S04]  /*1550*/  IADD3 R18, -R18, UR7, RZ ;  /* 0x0000000712127c10 */ /* 0x000fc8000fffe1ff */
[----:B------:R-:W-:Y:S02]  /*1560*/  IADD3 R2, R25, UR4, RZ ;  /* 0x0000000419027c10 */ /* 0x000fe4000fffe0ff */
[----:B------:R-:W-:Y:S02]  /*1570*/  LEA R16, P0, R24, c[0x0][0x1f8], 0x1 ;  /* 0x00007e0018107a11 */ /* 0x000fe400078008ff */
[----:B------:R-:W-:Y:S02]  /*1580*/  ISETP.LT.OR P1, PT, R18, 0x1, P3 ;  /* 0x000000011200780c */ /* 0x000fe40001f21670 */
[----:B------:R-:W-:Y:S01]  /*1590*/  LEA.HI.X R17, R24, c[0x0][0x1fc], R2, 0x1, P0 ;  /* 0x00007f0018117a11 */ /* 0x000fe200000f0c02 */
[----:B------:R-:W-:Y:S01]  /*15a0*/  IMAD.SHL.U32 R2, R149, 0x2, RZ ;  /* 0x0000000295027824 */ /* 0x000fe200078e00ff */
[C---:B------:R-:W-:Y:S02]  /*15b0*/  ISETP.LT.OR P0, PT, R18.reuse, 0x1, !P2 ;  /* 0x000000011200780c */ /* 0x040fe40005701670 */
[----:B------:R-:W-:-:S02]  /*15c0*/  ISETP.LT.OR P3, PT, R18, 0x21, P3 ;  /* 0x000000211200780c */ /* 0x000fc40001f61670 */
[----:B------:R-:W-:-:S05]  /*15d0*/  ISETP.LT.OR P2, PT, R18, 0x21, !P2 ;  /* 0x000000211200780c */ /* 0x000fca0005741670 */
[----:B------:R-:W-:Y:S01]  /*15e0*/  @!PT LDS RZ, [RZ] ;  /* 0x00000000fffff984 */ /* 0x000fe20000000800 */
[----:B------:R-:W-:Y:S01]  /*15f0*/  @!PT LDS RZ, [RZ] ;  /* 0x00000000fffff984 */ /* 0x000fe20000000800 */
[----:B------:R-:W-:Y:S01]  /*1600*/  @!PT LDS RZ, [RZ] ;  /* 0x00000000fffff984 */ /* 0x000fe20000000800 */
[----:B------:R4:W-:Y:S01]  /*1610*/  LDGSTS.E.BYPASS.LTC128B.128 [R2+0x100], [R16.64], !P1 ;  /* 0x0010000010027fae */ /* 0x0009e2000c901d50 */
[----:B------:R-:W-:-:S03]  /*1620*/  LOP3.LUT P1, RZ, R19, 0x4, RZ, 0xc0, !PT ;  /* 0x0000000413ff7812 */ /* 0x000fc6000782c0ff */
[----:B------:R4:W-:Y:S01]  /*1630*/  LDGSTS.E.BYPASS.LTC128B.128 [R2+0x1100], [R16.64+0x40], !P0 ;  /* 0x0110004010027fae */ /* 0x0009e2000c101d50 */
[C---:B------:R-:W-:Y:S02]  /*1640*/  ISETP.LT.OR P0, PT, R18.reuse, 0x1, !P1 ;  /* 0x000000011200780c */ /* 0x040fe40004f01670 */
[----:B------:R-:W-:-:S11]  /*1650*/  ISETP.LT.OR P1, PT, R18, 0x21, !P1 ;  /* 0x000000211200780c */ /* 0x000fd60004f21670 */
[----:B------:R4:W-:Y:S02]  /*1660*/  LDGSTS.E.BYPASS.LTC128B.128 [R2+0x2100], [R16.64+0x80], !P0 ;  /* 0x0210008010027fae */ /* 0x0009e4000c101d50 */
[----:B----4-:R-:W-:-:S04]  /*1670*/  IADD3 R16, P0, R16, UR25, RZ ;  /* 0x0000001910107c10 */ /* 0x010fc8000ff1e0ff */
[----:B------:R-:W-:-:S05]  /*1680*/  IADD3.X R17, R17, UR5, RZ, P0, !PT ;  /* 0x0000000511117c10 */ /* 0x000fca00087fe4ff */
[----:B------:R4:W-:Y:S04]  /*1690*/  LDGSTS.E.BYPASS.LTC128B.128 [R2+0x900], [R16.64], !P3 ;  /* 0x0090000010027fae */ /* 0x0009e8000d901d50 */
[----:B------:R4:W-:Y:S04]  /*16a0*/  LDGSTS.E.BYPASS.LTC128B.128 [R2+0x1900], [R16.64+0x40], !P2 ;  /* 0x0190004010027fae */ /* 0x0009e8000d101d50 */
[----:B------:R4:W-:Y:S02]  /*16b0*/  LDGSTS.E.BYPASS.LTC128B.128 [R2+0x2900], [R16.64+0x80], !P1 ;  /* 0x0290008010027fae */ /* 0x0009e4000c901d50 */
.L_x_0:
[----:B-1--4-:R-:W-:Y:S01]  /*16c0*/  HMMA.16816.F32 R64, R8, R40, RZ ;  /* 0x000000280840723c */ /* 0x012fe200000018ff */
[----:B------:R-:W-:Y:S01]  /*16d0*/  UISETP.GE.AND UP0, UPT, UR6, 0x41, UPT ;  /* 0x000000410600788c */ /* 0x000fe2000bf06270 */
[----:B------:R-:W-:Y:S01]  /*16e0*/  SHF.R.S32.HI R2, RZ, 0x1f, R136 ;  /* 0x0000001fff027819 */ /* 0x000fe20000011488 */
[----:B------:R-:W-:Y:S01]  /*16f0*/  UIMAD UR6, UR22, -0x40, UR6 ;  /* 0xffffffc0160678a4 */ /* 0x000fe2000f8e0206 */
[----:B------:R-:W0:Y:S01]  /*1700*/  LDGDEPBAR ;  /* 0x00000000000079af */ /* 0x000e220000000000 */
[----:B------:R-:W-:Y:S01]  /*1710*/  IMAD.SHL.U32 R212, R3, 0x2, RZ ;  /* 0x0000000203d47824 */ /* 0x000fe200078e00ff */
[----:B------:R-:W-:-:S02]  /*1720*/  LEA.HI R138, R2, R136, RZ, 0x2 ;  /* 0x00000088028a7211 */ /* 0x000fc400078f10ff */
[C---:B------:R-:W-:Y:S01]  /*1730*/  HMMA.16816.F32 R56, R8.reuse, R42, RZ ;  /* 0x0000002a0838723c */ /* 0x040fe200000018ff */
[----:B------:R-:W-:Y:S01]  /*1740*/  PLOP3.LUT P0, PT, PT, PT, UP0, 0x80, 0x0 ;  /* 0x000000000000781c */ /* 0x000fe20003f0f008 */
[----:B------:R-:W-:Y:S01]  /*1750*/  IMAD R213, R0, 0x2, R212 ;  /* 0x0000000200d57824 */ /* 0x000fe200078e02d4 */
[----:B------:R-:W-:Y:S01]  /*1760*/  LOP3.LUT R2, R138, 0x7ffffffc, RZ, 0xc0, !PT ;  /* 0x7ffffffc8a027812 */ /* 0x000fe200078ec0ff */
[----:B------:R-:W-:Y:S01]  /*1770*/  @UP0 ULEA.HI.SX32 UR4, UR21, 0xfffffffe, 0x1a ;  /* 0xfffffffe15040891 */ /* 0x000fe2000f8fd23f */
[----:B------:R-:W-:Y:S03]  /*1780*/  STL [R1+0x2c], R138 ;  /* 0x00002c8a01007387 */ /* 0x000fe60000100800 */
[----:B------:R-:W-:Y:S01]  /*1790*/  HMMA.16816.F32 R52, R8, R36, RZ ;  /* 0x000000240834723c */ /* 0x000fe200000018ff */
[----:B------:R-:W-:-:S07]  /*17a0*/  @UP0 USHF.R.S32.HI UR5, URZ, 0x1f, UR4 ;  /* 0x0000001f3f050899 */ /* 0x000fce0008011404 */
[C---:B------:R-:W-:Y:S08]  /*17b0*/  HMMA.16816.F32 R48, R8.reuse, R38, RZ ;  /* 0x000000260830723c */ /* 0x040ff000000018ff */
[C---:B------:R-:W-:Y:S08]  /*17c0*/  HMMA.16816.F32 R44, R8.reuse, R32, RZ ;  /* 0x00000020082c723c */ /* 0x040ff000000018ff */
[C---:B------:R-:W-:Y:S08]  /*17d0*/  HMMA.16816.F32 R24, R8.reuse, R34, RZ ;  /* 0x000000220818723c */ /* 0x040ff000000018ff */
[C---:B------:R-:W-:Y:S08]  /*17e0*/  HMMA.16816.F32 R16, R8.reuse, R28, RZ ;  /* 0x0000001c0810723c */ /* 0x040ff000000018ff */
[----:B------:R-:W-:Y:S08]  /*17f0*/  HMMA.16816.F32 R8, R8, R30, RZ ;  /* 0x0000001e0808723c */ /* 0x000ff000000018ff */
[C---:B------:R-:W-:Y:S08]  /*1800*/  HMMA.16816.F32 R92, R12.reuse, R32, RZ ;  /* 0x000000200c5c723c */ /* 0x040ff000000018ff */
[----:B------:R-:W-:Y:S01]  /*1810*/  HMMA.16816.F32 R128, R12, R34, RZ ;  /* 0x000000220c80723c */ /* 0x000fe200000018ff */
[----:B------:R-:W-:Y:S07]  /*1820*/  LDSM.16.M88.4 R32, [R139+0x4100] ;  /* 0x004100008b20783b */ /* 0x000fee0000000200 */
[C---:B--2---:R-:W-:Y:S08]  /*1830*/  HMMA.16816.F32 R120, R4.reuse, R60, R64 ;  /* 0x0000003c0478723c */ /* 0x044ff00000001840 */
[C---:B------:R-:W-:Y:S08]  /*1840*/  HMMA.16816.F32 R116, R4.reuse, R62, R56 ;  /* 0x0000003e0474723c */ /* 0x040ff00000001838 */
[C---:B------:R-:W-:Y:S01]  /*1850*/  HMMA.16816.F32 R112, R4.reuse, R68, R52 ;  /* 0x000000440470723c */ /* 0x040fe20000001834 */
[----:B------:R-:W-:Y:S07]  /*1860*/  LDSM.16.M88.4 R52, [R216+0x1000] ;  /* 0x00100000d834783b */ /* 0x000fee0000000200 */
        /* <DEDUP_REMOVED lines=8> */
[----:B------:R-:W-:Y:S01]  /*18f0*/  HMMA.16816.F32 R104, R4, R90, R8 ;  /* 0x0000005a0468723c */ /* 0x000fe20000001808 */
[----:B------:R-:W1:Y:S04]  /*1900*/  LDSM.16.M88.4 R4, [R214+0x9100] ;  /* 0x00910000d604783b */ /* 0x000e680000000200 */
[----:B------:R-:W2:Y:S03]  /*1910*/  LDSM.16.M88.4 R8, [R214+0x8100] ;  /* 0x00810000d608783b */ /* 0x000ea60000000200 */
[C---:B------:R-:W-:Y:S08]  /*1920*/  HMMA.16816.F32 R72, R12.reuse, R40, RZ ;  /* 0x000000280c48723c */ /* 0x040ff000000018ff */
[C---:B------:R-:W-:Y:S08]  /*1930*/  HMMA.16816.F32 R76, R12.reuse, R36, RZ ;  /* 0x000000240c4c723c */ /* 0x040ff000000018ff */
[C---:B------:R-:W-:Y:S08]  /*1940*/  HMMA.16816.F32 R36, R12.reuse, R38, RZ ;  /* 0x000000260c24723c */ /* 0x040ff000000018ff */
[C---:B------:R-:W-:Y:S08]  /*1950*/  HMMA.16816.F32 R40, R12.reuse, R42, RZ ;  /* 0x0000002a0c28723c */ /* 0x040ff000000018ff */
[C---:B------:R-:W-:Y:S08]  /*1960*/  HMMA.16816.F32 R132, R12.reuse, R28, RZ ;  /* 0x0000001c0c84723c */ /* 0x040ff000000018ff */
[----:B------:R-:W-:Y:S01]  /*1970*/  HMMA.16816.F32 R124, R12, R30, RZ ;  /* 0x0000001e0c7c723c */ /* 0x000fe200000018ff */
[----:B------:R-:W4:Y:S04]  /*1980*/  LDSM.16.M88.4 R28, [R139+0x4500] ;  /* 0x004500008b1c783b */ /* 0x000f280000000200 */
[----:B------:R-:W5:Y:S03]  /*1990*/  LDSM.16.M88.4 R12, [R215+0x9100] ;  /* 0x00910000d70c783b */ /* 0x000f660000000200 */
[C---:B------:R-:W-:Y:S08]  /*19a0*/  HMMA.16816.F32 R96, R20.reuse, R60, R72 ;  /* 0x0000003c1460723c */ /* 0x040ff00000001848 */
[C---:B------:R-:W-:Y:S08]  /*19b0*/  HMMA.16816.F32 R76, R20.reuse, R68, R76 ;  /* 0x00000044144c723c */ /* 0x040ff0000000184c */
[C---:B------:R-:W-:Y:S08]  /*19c0*/  HMMA.16816.F32 R72, R20.reuse, R70, R36 ;  /* 0x000000461448723c */ /* 0x040ff00000001824 */
[C---:B------:R-:W-:Y:S08]  /*19d0*/  HMMA.16816.F32 R84, R20.reuse, R62, R40 ;  /* 0x0000003e1454723c */ /* 0x040ff00000001828 */
[C---:B------:R-:W-:Y:S01]  /*19e0*/  HMMA.16816.F32 R68, R20.reuse, R80, R92 ;  /* 0x000000501444723c */ /* 0x040fe2000000185c */
[----:B------:R-:W-:Y:S07]  /*19f0*/  LDSM.16.M88.4 R92, [R216+0x1c00] ;  /* 0x001c0000d85c783b */ /* 0x000fee0000000200 */
[C---:B------:R-:W-:Y:S08]  /*1a00*/  HMMA.16816.F32 R64, R20.reuse, R82, R128 ;  /* 0x000000521440723c */ /* 0x040ff00000001880 */
[C---:B------:R-:W-:Y:S08]  /*1a10*/  HMMA.16816.F32 R60, R20.reuse, R88, R132 ;  /* 0x00000058143c723c */ /* 0x040ff00000001884 */
[----:B------:R-:W-:Y:S01]  /*1a20*/  HMMA.16816.F32 R56, R20, R90, R124 ;  /* 0x0000005a1438723c */ /* 0x000fe2000000187c */
[----:B------:R-:W3:Y:S07]  /*1a30*/  LDSM.16.M88.4 R20, [R215+0x8100] ;  /* 0x00810000d714783b */ /* 0x000eee0000000200 */
[C---:B-1----:R-:W-:Y:S08]  /*1a40*/  HMMA.16816.F32 R36, R4.reuse, R34, R116 ;  /* 0x000000220424723c */ /* 0x042ff00000001874 */
[-C--:B------:R-:W-:Y:S08]  /*1a50*/  HMMA.16816.F32 R40, R4, R32.reuse, R120 ;  /* 0x000000200428723c */ /* 0x080ff00000001878 */
[----:B--2---:R-:W-:Y:S08]  /*1a60*/  HMMA.16816.F32 R96, R8, R32, R96 ;  /* 0x000000200860723c */ /* 0x004ff00000001860 */
[C---:B----4-:R-:W-:Y:S08]  /*1a70*/  HMMA.16816.F32 R88, R4.reuse, R30, R108 ;  /* 0x0000001e0458723c */ /* 0x050ff0000000186c */
[C---:B------:R-:W-:Y:S01]  /*1a80*/  HMMA.16816.F32 R80, R4.reuse, R28, R112 ;  /* 0x0000001c0450723c */ /* 0x040fe20000001870 */
[----:B------:R-:W-:Y:S07]  /*1a90*/  LDSM.16.M88.4 R112, [R216+0x2c00] ;  /* 0x002c0000d870783b */ /* 0x000fee0000000200 */
[C---:B------:R-:W-:Y:S08]  /*1aa0*/  HMMA.16816.F32 R100, R4.reuse, R24, R100 ;  /* 0x000000180464723c */ /* 0x040ff00000001864 */
[C---:B------:R-:W-:Y:S08]  /*1ab0*/  HMMA.16816.F32 R120, R4.reuse, R26, R140 ;  /* 0x0000001a0478723c */ /* 0x040ff0000000188c */
[C---:B------:R-:W-:Y:S08]  /*1ac0*/  HMMA.16816.F32 R132, R4.reuse, R16, R144 ;  /* 0x000000100484723c */ /* 0x040ff00000001890 */
[----:B------:R-:W-:Y:S01]  /*1ad0*/  HMMA.16816.F32 R108, R4, R18, R104 ;  /* 0x00000012046c723c */ /* 0x000fe20000001868 */
[----:B------:R-:W-:Y:S07]  /*1ae0*/  LDSM.16.M88.4 R104, [R139+0x5d00] ;  /* 0x005d00008b68783b */ /* 0x000fee0000000200 */
[C---:B------:R-:W-:Y:S08]  /*1af0*/  HMMA.16816.F32 R76, R8.reuse, R28, R76 ;  /* 0x0000001c084c723c */ /* 0x040ff0000000184c */
[C---:B------:R-:W-:Y:S08]  /*1b00*/  HMMA.16816.F32 R4, R8.reuse, R24, R68 ;  /* 0x000000180804723c */ /* 0x040ff00000001844 */
[C---:B------:R-:W-:Y:S01]  /*1b10*/  HMMA.16816.F32 R84, R8.reuse, R34, R84 ;  /* 0x000000220854723c */ /* 0x040fe20000001854 */
[----:B------:R-:W-:Y:S07]  /*1b20*/  LDSM.16.M88.4 R32, [R139+0x5500] ;  /* 0x005500008b20783b */ /* 0x000fee0000000200 */
[C---:B------:R-:W-:Y:S08]  /*1b30*/  HMMA.16816.F32 R28, R8.reuse, R30, R72 ;  /* 0x0000001e081c723c */ /* 0x040ff00000001848 */
[C---:B------:R-:W-:Y:S08]  /*1b40*/  HMMA.16816.F32 R24, R8.reuse, R26, R64 ;  /* 0x0000001a0818723c */ /* 0x040ff00000001840 */
[C---:B------:R-:W-:Y:S08]  /*1b50*/  HMMA.16816.F32 R140, R8.reuse, R16, R60 ;  /* 0x00000010088c723c */ /* 0x040ff0000000183c */
[----:B------:R-:W-:Y:S01]  /*1b60*/  HMMA.16816.F32 R144, R8, R18, R56 ;  /* 0x000000120890723c */ /* 0x000fe20000001838 */
[----:B------:R-:W-:Y:S04]  /*1b70*/  LDSM.16.M88.4 R8, [R214+0xb100] ;  /* 0x00b10000d608783b */ /* 0x000fe80000000200 */
[----:B------:R-:W-:Y:S03]  /*1b80*/  LDSM.16.M88.4 R16, [R214+0xa100] ;  /* 0x00a10000d610783b */ /* 0x000fe60000000200 */
[C---:B-----5:R-:W-:Y:S01]  /*1b90*/  HMMA.16816.F32 R68, R12.reuse, R54, R36 ;  /* 0x000000360c44723c */ /* 0x060fe20000001824 */
[----:B------:R-:W1:Y:S07]  /*1ba0*/  LDSM.16.M88.4 R36, [R139+0x5100] ;  /* 0x005100008b24783b */ /* 0x000e6e0000000200 */
[-C--:B------:R-:W-:Y:S01]  /*1bb0*/  HMMA.16816.F32 R72, R12, R52.reuse, R40 ;  /* 0x000000340c48723c */ /* 0x080fe20000001828 */
[----:B------:R-:W2:Y:S07]  /*1bc0*/  LDSM.16.M88.4 R40, [R139+0x5900] ;  /* 0x005900008b28783b */ /* 0x000eae0000000200 */
[----:B---3--:R-:W-:Y:S08]  /*1bd0*/  HMMA.16816.F32 R124, R20, R52, R96 ;  /* 0x00000034147c723c */ /* 0x008ff00000001860 */
[C---:B------:R-:W-:Y:S08]  /*1be0*/  HMMA.16816.F32 R64, R12.reuse, R48, R80 ;  /* 0x000000300c40723c */ /* 0x040ff00000001850 */
[C---:B------:R-:W-:Y:S08]  /*1bf0*/  HMMA.16816.F32 R60, R12.reuse, R50, R88 ;  /* 0x000000320c3c723c */ /* 0x040ff00000001858 */
[C---:B------:R-:W-:Y:S08]  /*1c00*/  HMMA.16816.F32 R56, R12.reuse, R44, R100 ;  /* 0x0000002c0c38723c */ /* 0x040ff00000001864 */
[C---:B------:R-:W-:Y:S08]  /*1c10*/  HMMA.16816.F32 R120, R12.reuse, R46, R120 ;  /* 0x0000002e0c78723c */ /* 0x040ff00000001878 */
[C---:B------:R-:W-:Y:S08]  /*1c20*/  HMMA.16816.F32 R132, R12.reuse, R92, R132 ;  /* 0x0000005c0c84723c */ /* 0x040ff00000001884 */
[----:B------:R-:W-:Y:S01]  /*1c30*/  HMMA.16816.F32 R128, R12, R94, R108 ;  /* 0x0000005e0c80723c */ /* 0x000fe2000000186c */
[----:B------:R-:W-:Y:S07]  /*1c40*/  LDSM.16.M88.4 R12, [R215+0xa100] ;  /* 0x00a10000d70c783b */ /* 0x000fee0000000200 */
[C---:B------:R-:W-:Y:S01]  /*1c50*/  HMMA.16816.F32 R100, R20.reuse, R50, R28 ;  /* 0x000000321464723c */ /* 0x040fe2000000181c */
[----:B------:R-:W-:Y:S07]  /*1c60*/  LDSM.16.M88.4 R28, [R216+0x2000] ;  /* 0x00200000d81c783b */ /* 0x000fee0000000200 */
[C---:B------:R-:W-:Y:S01]  /*1c70*/  HMMA.16816.F32 R96, R20.reuse, R44, R4 ;  /* 0x0000002c1460723c */ /* 0x040fe20000001804 */
[----:B------:R-:W3:Y:S07]  /*1c80*/  LDSM.16.M88.4 R4, [R215+0xb100] ;  /* 0x00b10000d704783b */ /* 0x000eee0000000200 */
[C---:B------:R-:W-:Y:S08]  /*1c90*/  HMMA.16816.F32 R116, R20.reuse, R54, R84 ;  /* 0x000000361474723c */ /* 0x040ff00000001854 */
[----:B------:R-:W-:Y:S01]  /*1ca0*/  HMMA.16816.F32 R80, R20, R46, R24 ;  /* 0x0000002e1450723c */ /* 0x000fe20000001818 */
[----:B------:R-:W4:Y:S04]  /*1cb0*/  LDSM.16.M88.4 R24, [R216+0x2400] ;  /* 0x00240000d818783b */ /* 0x000f280000000200 */
[----:B------:R-:W5:Y:S01]  /*1cc0*/  LDSM.16.M88.4 R44, [R216+0x2800] ;  /* 0x00280000d82c783b */ /* 0x000f620000000200 */
[----:B------:R-:W-:-:S04]  /*1cd0*/  DEPBAR.LE SB0, 0x0 ;  /* 0x000080000000791a */ /* 0x000fc80000000000 */
[----:B------:R-:W-:Y:S08]  /*1ce0*/  HMMA.16816.F32 R108, R20, R48, R76 ;  /* 0x00000030146c723c */ /* 0x000ff0000000184c */
[-C--:B-1----:R-:W-:Y:S08]  /*1cf0*/  HMMA.16816.F32 R84, R8, R36.reuse, R72 ;  /* 0x000000240854723c */ /* 0x082ff00000001848 */
[----:B------:R-:W-:Y:S08]  /*1d00*/  HMMA.16816.F32 R52, R16, R36, R124 ;  /* 0x000000241034723c */ /* 0x000ff0000000187c */
[C---:B------:R-:W-:Y:S08]  /*1d10*/  HMMA.16816.F32 R76, R8.reuse, R38, R68 ;  /* 0x00000026084c723c */ /* 0x040ff00000001844 */
[C---:B------:R-:W-:Y:S08]  /*1d20*/  HMMA.16816.F32 R72, R8.reuse, R32, R64 ;  /* 0x000000200848723c */ /* 0x040ff00000001840 */
[----:B------:R-:W-:Y:S08]  /*1d30*/  HMMA.16816.F32 R68, R8, R34, R60 ;  /* 0x000000220844723c */ /* 0x000ff0000000183c */
[----:B------:R-:W-:Y:S08]  /*1d40*/  HMMA.16816.F32 R88, R20, R92, R140 ;  /* 0x0000005c1458723c */ /* 0x000ff0000000188c */
[C---:B--2---:R-:W-:Y:S08]  /*1d50*/  HMMA.16816.F32 R64, R8.reuse, R40, R56 ;  /* 0x000000280840723c */ /* 0x044ff00000001838 */
[C---:B------:R-:W-:Y:S08]  /*1d60*/  HMMA.16816.F32 R60, R8.reuse, R42, R120 ;  /* 0x0000002a083c723c */ /* 0x040ff00000001878 */
[C---:B------:R-:W-:Y:S08]  /*1d70*/  HMMA.16816.F32 R120, R8.reuse, R104, R132 ;  /* 0x000000680878723c */ /* 0x040ff00000001884 */
[----:B------:R-:W-:Y:S08]  /*1d80*/  HMMA.16816.F32 R56, R8, R106, R128 ;  /* 0x0000006a0838723c */ /* 0x000ff00000001880 */
[C---:B------:R-:W-:Y:S08]  /*1d90*/  HMMA.16816.F32 R48, R16.reuse, R38, R116 ;  /* 0x000000261030723c */ /* 0x040ff00000001874 */
[----:B------:R-:W-:Y:S08]  /*1da0*/  HMMA.16816.F32 R36, R16, R32, R108 ;  /* 0x000000201024723c */ /* 0x000ff0000000186c */
[----:B---3--:R-:W-:Y:S08]  /*1db0*/  HMMA.16816.F32 R84, R4, R28, R84 ;  /* 0x0000001c0454723c */ /* 0x008ff00000001854 */
[C---:B------:R-:W-:Y:S08]  /*1dc0*/  HMMA.16816.F32 R8, R16.reuse, R40, R96 ;  /* 0x000000281008723c */ /* 0x040ff00000001860 */
[C---:B------:R-:W-:Y:S08]  /*1dd0*/  HMMA.16816.F32 R40, R16.reuse, R42, R80 ;  /* 0x0000002a1028723c */ /* 0x040ff00000001850 */
[----:B------:R-:W-:Y:S08]  /*1de0*/  HMMA.16816.F32 R32, R16, R34, R100 ;  /* 0x000000221020723c */ /* 0x000ff00000001864 */
[----:B------:R-:W-:Y:S08]  /*1df0*/  HMMA.16816.F32 R52, R12, R28, R52 ;  /* 0x0000001c0c34723c */ /* 0x000ff00000001834 */
[----:B------:R-:W-:Y:S08]  /*1e00*/  HMMA.16816.F32 R76, R4, R30, R76 ;  /* 0x0000001e044c723c */ /* 0x000ff0000000184c */
[----:B------:R-:W-:Y:S08]  /*1e10*/  HMMA.16816.F32 R80, R16, R104, R88 ;  /* 0x000000681050723c */ /* 0x000ff00000001858 */
[C---:B----4-:R-:W-:Y:S08]  /*1e20*/  HMMA.16816.F32 R72, R4.reuse, R24, R72 ;  /* 0x000000180448723c */ /* 0x050ff00000001848 */
[C---:B------:R-:W-:Y:S08]  /*1e30*/  HMMA.16816.F32 R68, R4.reuse, R26, R68 ;  /* 0x0000001a0444723c */ /* 0x040ff00000001844 */
[C---:B-----5:R-:W-:Y:S08]  /*1e40*/  HMMA.16816.F32 R64, R4.reuse, R44, R64 ;  /* 0x0000002c0440723c */ /* 0x060ff00000001840 */
[C---:B------:R-:W-:Y:S08]  /*1e50*/  HMMA.16816.F32 R60, R4.reuse, R46, R60 ;  /* 0x0000002e043c723c */ /* 0x040ff0000000183c */
[C---:B------:R-:W-:Y:S08]  /*1e60*/  HMMA.16816.F32 R88, R4.reuse, R112, R120 ;  /* 0x000000700458723c */ /* 0x040ff00000001878 */
[----:B------:R-:W-:Y:S07]  /*1e70*/  HMMA.16816.F32 R56, R4, R114, R56 ;  /* 0x000000720438723c */ /* 0x000fee0000001838 */
[----:B------:R-:W-:Y:S01]  /*1e80*/  @P0 IMAD.WIDE.U32 R4, R137, UR4, R232 ;  /* 0x0000000489040c25 */ /* 0x000fe2000f8e00e8 */
[----:B------:R-:W-:Y:S01]  /*1e90*/  @UP0 UIMAD UR4, UR18, UR4, URZ ;  /* 0x00000004120402a4 */ /* 0x000fe2000f8e023f */
[----:B------:R-:W-:Y:S02]  /*1ea0*/  HMMA.16816.F32 R48, R12, R30, R48 ;  /* 0x0000001e0c30723c */ /* 0x000fe40000001830 */
[----:B------:R-:W-:Y:S01]  /*1eb0*/  IMAD.IADD R6, R136, 0x1, -R2 ;  /* 0x0000000188067824 */ /* 0x000fe200078e0a02 */
[----:B------:R-:W-:Y:S01]  /*1ec0*/  @UP0 UIMAD UR4, UR5, UR19, UR4 ;  /* 0x00000013050402a4 */ /* 0x000fe2000f8e0204 */
[----:B------:R-:W-:-:S04]  /*1ed0*/  IMAD.U32 R2, RZ, RZ, UR6 ;  /* 0x00000006ff027e24 */ /* 0x000fc8000f8e00ff */
[----:B------:R-:W-:Y:S01]  /*1ee0*/  IMAD R2, R6, -0x2, R2 ;  /* 0xfffffffe06027824 */ /* 0x000fe200078e0202 */
[----:B------:R-:W-:Y:S01]  /*1ef0*/  HMMA.16816.F32 R144, R20, R94, R144 ;  /* 0x0000005e1490723c */ /* 0x000fe20000001890 */
[----:B------:R-:W-:Y:S01]  /*1f00*/  @P0 IADD3 R5, R5, UR4, RZ ;  /* 0x0000000405050c10 */ /* 0x000fe2000fffe0ff */
[----:B------:R-:W-:Y:S02]  /*1f10*/  BAR.SYNC.DEFER_BLOCKING 0x0 ;  /* 0x0000000000007b1d */ /* 0x000fe40000010000 */
[C---:B------:R-:W-:Y:S02]  /*1f20*/  ISETP.GT.AND P3, PT, R2.reuse, RZ, PT ;  /* 0x000000ff0200720c */ /* 0x040fe40003f64270 */
[----:B------:R-:W-:Y:S02]  /*1f30*/  ISETP.GT.AND P2, PT, R2, 0x1, PT ;  /* 0x000000010200780c */ /* 0x000fe40003f44270 */
[----:B------:R-:W-:Y:S01]  /*1f40*/  HMMA.16816.F32 R36, R12, R24, R36 ;  /* 0x000000180c24723c */ /* 0x000fe20000001824 */
[----:B------:R-:W-:-:S02]  /*1f50*/  @P0 LEA R20, P1, R4, c[0x0][0x1c8], 0x1 ;  /* 0x0000720004140a11 */ /* 0x000fc400078208ff */
[----:B------:R-:W-:Y:S02]  /*1f60*/  FSEL R22, R84, -INF , P3 ;  /* 0xff80000054167808 */ /* 0x000fe40001800000 */
[----:B------:R-:W-:Y:S02]  /*1f70*/  @P0 LEA.HI.X R21, R4, c[0x0][0x1cc], R5, 0x1, P1 ;  /* 0x0000730004150a11 */ /* 0x000fe400008f0c05 */
[----:B------:R-:W-:Y:S01]  /*1f80*/  ISETP.GT.AND P1, PT, R2, 0x8, PT ;  /* 0x000000080200780c */ /* 0x000fe20003f24270 */
[----:B------:R-:W-:Y:S01]  /*1f90*/  HMMA.16816.F32 R8, R12, R44, R8 ;  /* 0x0000002c0c08723c */ /* 0x000fe20000001808 */
[----:B------:R-:W-:Y:S02]  /*1fa0*/  FSEL R23, R85, -INF , P2 ;  /* 0xff80000055177808 */ /* 0x000fe40001000000 */
[----:B------:R-:W-:Y:S02]  /*1fb0*/  FSEL R31, R86, -INF , P3 ;  /* 0xff800000561f7808 */ /* 0x000fe40001800000 */
[----:B------:R-:W-:-:S02]  /*1fc0*/  FSEL R54, R54, -INF , P3 ;  /* 0xff80000036367808 */ /* 0x000fc40001800000 */
[----:B------:R-:W-:Y:S01]  /*1fd0*/  FSEL R28, R76, -INF , P1 ;  /* 0xff8000004c1c7808 */ /* 0x000fe20000800000 */
[C---:B------:R-:W-:Y:S01]  /*1fe0*/  HMMA.16816.F32 R44, R12.reuse, R46, R40 ;  /* 0x0000002e0c2c723c */ /* 0x040fe20000001828 */
[----:B------:R-:W-:Y:S02]  /*1ff0*/  FMNMX.FTZ R4, R22, R23, !PT ;  /* 0x0000001716047209 */ /* 0x000fe40007810000 */
[----:B------:R-:W-:Y:S02]  /*2000*/  FSEL R30, R87, -INF , P2 ;  /* 0xff800000571e7808 */ /* 0x000fe40001000000 */
[----:B------:R-:W-:Y:S02]  /*2010*/  FSEL R55, R55, -INF , P2 ;  /* 0xff80000037377808 */ /* 0x000fe40001000000 */
[----:B------:R-:W-:Y:S01]  /*2020*/  FSEL R42, R52, -INF , P3 ;  /* 0xff800000342a7808 */ /* 0x000fe20001800000 */
[----:B------:R-:W-:Y:S01]  /*2030*/  HMMA.16816.F32 R24, R12, R26, R32 ;  /* 0x0000001a0c18723c */ /* 0x000fe20000001820 */
[----:B------:R-:W-:-:S02]  /*2040*/  ISETP.GT.AND P3, PT, R2, 0x9, PT ;  /* 0x000000090200780c */ /* 0x000fc40003f64270 */
[----:B------:R-:W-:Y:S02]  /*2050*/  FSEL R43, R53, -INF , P2 ;  /* 0xff800000352b7808 */ /* 0x000fe40001000000 */
[----:B------:R-:W-:Y:S02]  /*2060*/  FSEL R29, R77, -INF , P3 ;  /* 0xff8000004d1d7808 */ /* 0x000fe40001800000 */
[----:B------:R-:W-:Y:S01]  /*2070*/  ISETP.GT.AND P2, PT, R2, 0x10, PT ;  /* 0x000000100200780c */ /* 0x000fe20003f44270 */
[----:B------:R-:W-:Y:S01]  /*2080*/  HMMA.16816.F32 R32, R12, R112, R80 ;  /* 0x000000700c20723c */ /* 0x000fe20000001850 */
[----:B------:R-:W-:Y:S02]  /*2090*/  FMNMX.FTZ R4, R28, R4, !PT ;  /* 0x000000041c047209 */ /* 0x000fe40007810000 */
[----:B------:R-:W-:Y:S02]  /*20a0*/  FSEL R40, R78, -INF , P1 ;  /* 0xff8000004e287808 */ /* 0x000fe40000800000 */
[----:B------:R-:W-:-:S02]  /*20b0*/  FSEL R50, R50, -INF , P1 ;  /* 0xff80000032327808 */ /* 0x000fc40000800000 */
[----:B------:R-:W-:Y:S01]  /*20c0*/  FSEL R48, R48, -INF , P1 ;  /* 0xff80000030307808 */ /* 0x000fe20000800000 */
[----:B------:R-:W-:Y:S01]  /*20d0*/  HMMA.16816.F32 R16, R16, R106, R144 ;  /* 0x0000006a1010723c */ /* 0x000fe20000001890 */
[----:B------:R-:W-:Y:S02]  /*20e0*/  ISETP.GT.AND P1, PT, R2, 0x11, PT ;  /* 0x000000110200780c */ /* 0x000fe40003f24270 */
[----:B------:R-:W-:Y:S02]  /*20f0*/  FSEL R52, R72, -INF , P2 ;  /* 0xff80000048347808 */ /* 0x000fe40001000000 */
[----:B------:R-:W-:Y:S02]  /*2100*/  FMNMX.FTZ R4, R29, R4, !PT ;  /* 0x000000041d047209 */ /* 0x000fe40007810000 */
[----:B------:R-:W-:Y:S02]  /*2110*/  FSEL R41, R79, -INF , P3 ;  /* 0xff8000004f297808 */ /* 0x000fe40001800000 */
[----:B------:R-:W-:-:S02]  /*2120*/  FSEL R51, R51, -INF , P3 ;  /* 0xff80000033337808 */ /* 0x000fc40001800000 */
[----:B------:R-:W-:Y:S02]  /*2130*/  FSEL R49, R49, -INF , P3 ;  /* 0xff80000031317808 */ /* 0x000fe40001800000 */
[----:B------:R-:W-:Y:S02]  /*2140*/  FSEL R53, R73, -INF , P1 ;  /* 0xff80000049357808 */ /* 0x000fe40000800000 */
[----:B------:R-:W-:Y:S02]  /*2150*/  ISETP.GT.AND P3, PT, R2, 0x18, PT ;  /* 0x000000180200780c */ /* 0x000fe40003f64270 */
        /* <DEDUP_REMOVED lines=8> */
[----:B------:R-:W-:Y:S01]  /*21e0*/  FSEL R117, R75, -INF , P1 ;  /* 0xff8000004b757808 */ /* 0x000fe20000800000 */
[----:B------:R-:W-:Y:S01]  /*21f0*/  IMAD.U32 R12, RZ, RZ, UR11 ;  /* 0x0000000bff0c7e24 */ /* 0x000fe2000f8e00ff */
[----:B------:R-:W-:-:S02]  /*2200*/  FSEL R128, R39, -INF , P1 ;  /* 0xff80000027807808 */ /* 0x000fc40000800000 */
[----:B------:R-:W-:Y:S02]  /*2210*/  FSEL R125, R37, -INF , P1 ;  /* 0xff800000257d7808 */ /* 0x000fe40000800000 */
[----:B------:R-:W-:Y:S02]  /*2220*/  FSEL R37, R69, -INF , P2 ;  /* 0xff80000045257808 */ /* 0x000fe40001000000 */
[----:B------:R-:W-:Y:S02]  /*2230*/  ISETP.GT.AND P1, PT, R2, 0x20, PT ;  /* 0x000000200200780c */ /* 0x000fe40003f24270 */
[----:B------:R-:W-:Y:S02]  /*2240*/  FMNMX.FTZ R4, R36, R4, !PT ;  /* 0x0000000424047209 */ /* 0x000fe40007810000 */
[----:B------:R-:W-:Y:S02]  /*2250*/  FSEL R39, R71, -INF , P2 ;  /* 0xff80000047277808 */ /* 0x000fe40001000000 */
[----:B------:R-:W-:-:S02]  /*2260*/  FSEL R127, R27, -INF , P2 ;  /* 0xff8000001b7f7808 */ /* 0x000fc40001000000 */
[----:B------:R-:W-:Y:S02]  /*2270*/  FSEL R119, R25, -INF , P2 ;  /* 0xff80000019777808 */ /* 0x000fe40001000000 */
[----:B------:R-:W-:Y:S02]  /*2280*/  ISETP.GT.AND P2, PT, R2, 0x21, PT ;  /* 0x000000210200780c */ /* 0x000fe40003f44270 */
[----:B------:R-:W-:Y:S02]  /*2290*/  FSEL R131, R64, -INF , P1 ;  /* 0xff80000040837808 */ /* 0x000fe40000800000 */
[----:B------:R-:W-:Y:S02]  /*22a0*/  FMNMX.FTZ R4, R37, R4, !PT ;  /* 0x0000000425047209 */ /* 0x000fe40007810000 */
[----:B------:R-:W-:Y:S02]  /*22b0*/  FMNMX.FTZ R5, R31, R30, !PT ;  /* 0x0000001e1f057209 */ /* 0x000fe40007810000 */
[----:B------:R-:W-:-:S02]  /*22c0*/  FSEL R180, R10, -INF , P1 ;  /* 0xff8000000ab47808 */ /* 0x000fc40000800000 */
[----:B------:R-:W-:Y:S02]  /*22d0*/  FSEL R170, R8, -INF , P1 ;  /* 0xff80000008aa7808 */ /* 0x000fe40000800000 */
[----:B------:R-:W-:Y:S02]  /*22e0*/  FSEL R134, R66, -INF , P1 ;  /* 0xff80000042867808 */ /* 0x000fe40000800000 */
[----:B------:R-:W-:Y:S02]  /*22f0*/  ISETP.GT.AND P1, PT, R2, 0x28, PT ;  /* 0x000000280200780c */ /* 0x000fe40003f24270 */
[----:B------:R-:W-:Y:S02]  /*2300*/  FSEL R133, R65, -INF , P2 ;  /* 0xff80000041857808 */ /* 0x000fe40001000000 */
[----:B------:R-:W-:Y:S02]  /*2310*/  FMNMX.FTZ R4, R131, R4, !PT ;  /* 0x0000000483047209 */ /* 0x000fe40007810000 */
[----:B------:R-:W-:-:S02]  /*2320*/  FMNMX.FTZ R5, R40, R5, !PT ;  /* 0x0000000528057209 */ /* 0x000fc40007810000 */
[----:B------:R-:W-:Y:S02]  /*2330*/  FSEL R181, R11, -INF , P2 ;  /* 0xff8000000bb57808 */ /* 0x000fe40001000000 */
[----:B------:R-:W-:Y:S02]  /*2340*/  FSEL R173, R9, -INF , P2 ;  /* 0xff80000009ad7808 */ /* 0x000fe40001000000 */
[----:B------:R-:W-:Y:S02]  /*2350*/  FSEL R138, R67, -INF , P2 ;  /* 0xff800000438a7808 */ /* 0x000fe40001000000 */
[----:B------:R-:W-:Y:S02]  /*2360*/  ISETP.GT.AND P2, PT, R2, 0x29, PT ;  /* 0x000000290200780c */ /* 0x000fe40003f44270 */
[----:B------:R-:W-:Y:S02]  /*2370*/  FSEL R130, R60, -INF , P1 ;  /* 0xff8000003c827808 */ /* 0x000fe40000800000 */
[----:B------:R-:W-:-:S02]  /*2380*/  FMNMX.FTZ R4, R133, R4, !PT ;  /* 0x0000000485047209 */ /* 0x000fc40007810000 */
[----:B------:R-:W-:Y:S02]  /*2390*/  FMNMX.FTZ R5, R41, R5, !PT ;  /* 0x0000000529057209 */ /* 0x000fe40007810000 */
[----:B------:R-:W-:Y:S02]  /*23a0*/  FSEL R169, R63, -INF , P2 ;  /* 0xff8000003fa97808 */ /* 0x000fe40001000000 */
[----:B------:R-:W-:Y:S02]  /*23b0*/  FSEL R132, R61, -INF , P2 ;  /* 0xff8000003d847808 */ /* 0x000fe40001000000 */
[----:B------:R-:W-:Y:S02]  /*23c0*/  FSEL R175, R47, -INF , P2 ;  /* 0xff8000002faf7808 */ /* 0x000fe40001000000 */
[----:B------:R-:W-:Y:S02]  /*23d0*/  FSEL R172, R45, -INF , P2 ;  /* 0xff8000002dac7808 */ /* 0x000fe40001000000 */
[----:B------:R-:W-:-:S02]  /*23e0*/  ISETP.GT.AND P2, PT, R2, 0x30, PT ;  /* 0x000000300200780c */ /* 0x000fc40003f44270 */
[----:B------:R-:W-:Y:S02]  /*23f0*/  FMNMX.FTZ R4, R130, R4, !PT ;  /* 0x0000000482047209 */ /* 0x000fe40007810000 */
[----:B------:R-:W-:Y:S02]  /*2400*/  FMNMX.FTZ R5, R116, R5, !PT ;  /* 0x0000000574057209 */ /* 0x000fe40007810000 */
[----:B------:R-:W-:Y:S02]  /*2410*/  FSEL R168, R62, -INF , P1 ;  /* 0xff8000003ea87808 */ /* 0x000fe40000800000 */
[----:B------:R-:W-:Y:S02]  /*2420*/  FSEL R174, R46, -INF , P1 ;  /* 0xff8000002eae7808 */ /* 0x000fe40000800000 */
[----:B------:R-:W-:Y:S02]  /*2430*/  FSEL R171, R44, -INF , P1 ;  /* 0xff8000002cab7808 */ /* 0x000fe40000800000 */
[----:B------:R-:W-:-:S02]  /*2440*/  ISETP.GT.AND P1, PT, R2, 0x31, PT ;  /* 0x000000310200780c */ /* 0x000fc40003f24270 */
[----:B------:R-:W-:Y:S02]  /*2450*/  FSEL R217, R88, -INF , P2 ;  /* 0xff80000058d97808 */ /* 0x000fe40001000000 */
[----:B------:R-:W-:Y:S02]  /*2460*/  FMNMX.FTZ R4, R132, R4, !PT ;  /* 0x0000000484047209 */ /* 0x000fe40007810000 */
[----:B------:R-:W-:Y:S02]  /*2470*/  FSEL R38, R70, -INF , P3 ;  /* 0xff80000046267808 */ /* 0x000fe40001800000 */
[----:B------:R-:W-:Y:S02]  /*2480*/  FMNMX.FTZ R5, R117, R5, !PT ;  /* 0x0000000575057209 */ /* 0x000fe40007810000 */
[----:B------:R-:W-:Y:S02]  /*2490*/  FSEL R126, R26, -INF , P3 ;  /* 0xff8000001a7e7808 */ /* 0x000fe40001800000 */
[----:B------:R-:W-:-:S02]  /*24a0*/  FSEL R124, R24, -INF , P3 ;  /* 0xff800000187c7808 */ /* 0x000fc40001800000 */
[----:B------:R-:W-:Y:S02]  /*24b0*/  ISETP.GT.AND P3, PT, R2, 0x38, PT ;  /* 0x000000380200780c */ /* 0x000fe40003f64270 */
[----:B------:R-:W-:Y:S02]  /*24c0*/  FSEL R219, R89, -INF , P1 ;  /* 0xff80000059db7808 */ /* 0x000fe40000800000 */
[----:B------:R-:W-:Y:S02]  /*24d0*/  FMNMX.FTZ R4, R217, R4, !PT ;  /* 0x00000004d9047209 */ /* 0x000fe40007810000 */
        /* <DEDUP_REMOVED lines=8> */
[----:B------:R-:W-:-:S02]  /*2560*/  FMNMX.FTZ R4, R42, R43, !PT ;  /* 0x0000002b2a047209 */ /* 0x000fc40007810000 */
[----:B------:R-:W-:Y:S02]  /*2570*/  FMNMX.FTZ R5, R221, R2, !PT ;  /* 0x00000002dd057209 */ /* 0x000fe40007810000 */
[----:B------:R-:W-:Y:S02]  /*2580*/  FSEL R222, R57, -INF , P2 ;  /* 0xff80000039de7808 */ /* 0x000fe40001000000 */
[----:B------:R-:W-:Y:S02]  /*2590*/  FMNMX.FTZ R2, R134, R6, !PT ;  /* 0x0000000686027209 */ /* 0x000fe40007810000 */
[----:B------:R-:W-:Y:S02]  /*25a0*/  FMNMX.FTZ R4, R48, R4, !PT ;  /* 0x0000000430047209 */ /* 0x000fe40007810000 */
[----:B------:R-:W-:Y:S02]  /*25b0*/  FMNMX.FTZ R7, R222, R5, !PT ;  /* 0x00000005de077209 */ /* 0x000fe40007810000 */
[----:B------:R-:W-:-:S02]  /*25c0*/  FMNMX.FTZ R2, R138, R2, !PT ;  /* 0x000000028a027209 */ /* 0x000fc40007810000 */
[----:B------:R-:W-:Y:S01]  /*25d0*/  FMNMX.FTZ R5, R49, R4, !PT ;  /* 0x0000000431057209 */ /* 0x000fe20007810000 */
[----:B------:R-:W1:Y:S01]  /*25e0*/  SHFL.BFLY PT, R8, R7, 0x2, 0x1f ;  /* 0x0c401f0007087f89 */ /* 0x000e6200000e0000 */
[----:B------:R-:W-:Y:S02]  /*25f0*/  FMNMX.FTZ R2, R168, R2, !PT ;  /* 0x00000002a8027209 */ /* 0x000fe40007810000 */
[----:B------:R-:W-:Y:S02]  /*2600*/  FMNMX.FTZ R5, R118, R5, !PT ;  /* 0x0000000576057209 */ /* 0x000fe40007810000 */
[----:B------:R-:W-:Y:S02]  /*2610*/  FMNMX.FTZ R2, R169, R2, !PT ;  /* 0x00000002a9027209 */ /* 0x000fe40007810000 */
[----:B------:R-:W-:Y:S02]  /*2620*/  FMNMX.FTZ R5, R125, R5, !PT ;  /* 0x000000057d057209 */ /* 0x000fe40007810000 */
[----:B------:R-:W-:-:S02]  /*2630*/  FSEL R220, R91, -INF , P1 ;  /* 0xff8000005bdc7808 */ /* 0x000fc40000800000 */
[----:B------:R-:W-:Y:S02]  /*2640*/  FMNMX.FTZ R2, R238, R2, !PT ;  /* 0x00000002ee027209 */ /* 0x000fe40007810000 */
[----:B------:R-:W-:Y:S02]  /*2650*/  FMNMX.FTZ R5, R124, R5, !PT ;  /* 0x000000057c057209 */ /* 0x000fe40007810000 */
[----:B------:R-:W-:Y:S02]  /*2660*/  FMNMX.FTZ R4, R220, R2, !PT ;  /* 0x00000002dc047209 */ /* 0x000fe40007810000 */
[----:B------:R-:W-:Y:S02]  /*2670*/  FMNMX.FTZ R2, R119, R5, !PT ;  /* 0x0000000577027209 */ /* 0x000fe40007810000 */
[----:B------:R-:W-:Y:S02]  /*2680*/  FSEL R218, R58, -INF , P3 ;  /* 0xff8000003ada7808 */ /* 0x000fe40001800000 */
[----:B------:R-:W-:-:S02]  /*2690*/  FMNMX.FTZ R2, R170, R2, !PT ;  /* 0x00000002aa027209 */ /* 0x000fc40007810000 */
[----:B------:R-:W-:Y:S02]  /*26a0*/  FSEL R211, R59, -INF , P2 ;  /* 0xff8000003bd37808 */ /* 0x000fe40001000000 */
[----:B------:R-:W-:Y:S02]  /*26b0*/  FMNMX.FTZ R2, R173, R2, !PT ;  /* 0x00000002ad027209 */ /* 0x000fe40007810000 */
[----:B------:R-:W-:Y:S02]  /*26c0*/  FMNMX.FTZ R4, R218, R4, !PT ;  /* 0x00000004da047209 */ /* 0x000fe40007810000 */
[----:B------:R-:W-:Y:S02]  /*26d0*/  FMNMX.FTZ R2, R171, R2, !PT ;  /* 0x00000002ab027209 */ /* 0x000fe40007810000 */
[----:B------:R-:W-:Y:S02]  /*26e0*/  FMNMX.FTZ R5, R54, R55, !PT ;  /* 0x0000003736057209 */ /* 0x000fe40007810000 */
[----:B------:R-:W-:-:S02]  /*26f0*/  FMNMX.FTZ R6, R211, R4, !PT ;  /* 0x00000004d3067209 */ /* 0x000fc40007810000 */
[----:B------:R-:W-:Y:S02]  /*2700*/  FMNMX.FTZ R2, R172, R2, !PT ;  /* 0x00000002ac027209 */ /* 0x000fe40007810000 */
[----:B------:R-:W-:Y:S02]  /*2710*/  FMNMX.FTZ R4, R50, R5, !PT ;  /* 0x0000000532047209 */ /* 0x000fe40007810000 */
[----:B-1----:R-:W-:Y:S01]  /*2720*/  FMNMX.FTZ R7, R7, R8, !PT ;  /* 0x0000000807077209 */ /* 0x002fe20007810000 */
[----:B------:R-:W1:Y:S01]  /*2730*/  SHFL.BFLY PT, R5, R6, 0x2, 0x1f ;  /* 0x0c401f0006057f89 */ /* 0x000e6200000e0000 */
[----:B------:R-:W-:Y:S02]  /*2740*/  FSEL R15, R33, -INF , P1 ;  /* 0xff800000210f7808 */ /* 0x000fe40000800000 */
[----:B------:R-:W-:Y:S01]  /*2750*/  FMNMX.FTZ R2, R182, R2, !PT ;  /* 0x00000002b6027209 */ /* 0x000fe20007810000 */
[----:B------:R-:W2:Y:S01]  /*2760*/  SHFL.BFLY PT, R10, R7, 0x1, 0x1f ;  /* 0x0c201f00070a7f89 */ /* 0x000ea200000e0000 */
[----:B------:R-:W-:-:S02]  /*2770*/  FMNMX.FTZ R4, R51, R4, !PT ;  /* 0x0000000433047209 */ /* 0x000fc40007810000 */
[----:B------:R-:W-:Y:S02]  /*2780*/  FSEL R234, R16, -INF , P3 ;  /* 0xff80000010ea7808 */ /* 0x000fe40001800000 */
[----:B------:R-:W-:Y:S02]  /*2790*/  FMNMX.FTZ R2, R15, R2, !PT ;  /* 0x000000020f027209 */ /* 0x000fe40007810000 */
[----:B------:R-:W-:Y:S02]  /*27a0*/  FMNMX.FTZ R4, R129, R4, !PT ;  /* 0x0000000481047209 */ /* 0x000fe40007810000 */
[----:B------:R-:W-:Y:S02]  /*27b0*/  FSEL R235, R17, -INF , P2 ;  /* 0xff80000011eb7808 */ /* 0x000fe40001000000 */
[----:B------:R-:W-:Y:S02]  /*27c0*/  FMNMX.FTZ R2, R234, R2, !PT ;  /* 0x00000002ea027209 */ /* 0x000fe40007810000 */
[----:B------:R-:W-:-:S02]  /*27d0*/  FMNMX.FTZ R4, R128, R4, !PT ;  /* 0x0000000480047209 */ /* 0x000fc40007810000 */
[----:B------:R-:W-:Y:S02]  /*27e0*/  FMNMX.FTZ R8, R235, R2, !PT ;  /* 0x00000002eb087209 */ /* 0x000fe40007810000 */
[----:B------:R-:W-:Y:S02]  /*27f0*/  FMNMX.FTZ R4, R126, R4, !PT ;  /* 0x000000047e047209 */ /* 0x000fe40007810000 */
[----:B------:R-:W-:Y:S01]  /*2800*/  FSEL R236, R35, -INF , P1 ;  /* 0xff80000023ec7808 */ /* 0x000fe20000800000 */
[----:B------:R-:W3:Y:S01]  /*2810*/  SHFL.BFLY PT, R11, R8, 0x2, 0x1f ;  /* 0x0c401f00080b7f89 */ /* 0x000ee200000e0000 */
[----:B------:R-:W-:Y:S02]  /*2820*/  FMNMX.FTZ R4, R127, R4, !PT ;  /* 0x000000047f047209 */ /* 0x000fe40007810000 */
[----:B-1----:R-:W-:Y:S01]  /*2830*/  FMNMX.FTZ R9, R6, R5, !PT ;  /* 0x0000000506097209 */ /* 0x002fe20007810000 */
[----:B------:R-:W-:Y:S01]  /*2840*/  IMAD.U32 R6, RZ, RZ, UR11 ;  /* 0x0000000bff067e24 */ /* 0x000fe2000f8e00ff */
[----:B------:R-:W-:-:S02]  /*2850*/  FMNMX.FTZ R4, R180, R4, !PT ;  /* 0x00000004b4047209 */ /* 0x000fc40007810000 */
[----:B--2---:R-:W-:Y:S01]  /*2860*/  FMNMX.FTZ R135, R7, R10, !PT ;  /* 0x0000000a07877209 */ /* 0x004fe20007810000 */
[----:B------:R-:W-:Y:S01]  /*2870*/  IMAD.U32 R7, RZ, RZ, UR10 ;  /* 0x0000000aff077e24 */ /* 0x000fe2000f8e00ff */
[----:B------:R-:W-:Y:S01]  /*2880*/  FMNMX.FTZ R2, R181, R4, !PT ;  /* 0x00000004b5027209 */ /* 0x000fe20007810000 */
[----:B------:R-:W1:Y:S01]  /*2890*/  SHFL.BFLY PT, R10, R9, 0x1, 0x1f ;  /* 0x0c201f00090a7f89 */ /* 0x000e6200000e0000 */
[C---:B------:R-:W-:Y:S01]  /*28a0*/  FSETP.NEU.FTZ.AND P1, PT, R135.reuse, -INF , PT ;  /* 0xff8000008700780b */ /* 0x040fe20003f3d000 */
[----:B------:R-:W-:Y:S01]  /*28b0*/  FMUL.FTZ R13, R135, c[0x0][0x2d0] ;  /* 0x0000b400870d7a20 */ /* 0x000fe20000410000 */
[----:B------:R-:W-:Y:S02]  /*28c0*/  FMNMX.FTZ R2, R174, R2, !PT ;  /* 0x00000002ae027209 */ /* 0x000fe40007810000 */
[----:B------:R-:W-:Y:S02]  /*28d0*/  FSEL R237, R18, -INF , P3 ;  /* 0xff80000012ed7808 */ /* 0x000fe40001800000 */
[----:B------:R-:W-:-:S02]  /*28e0*/  FMNMX.FTZ R2, R175, R2, !PT ;  /* 0x00000002af027209 */ /* 0x000fc40007810000 */
[----:B------:R-:W-:Y:S02]  /*28f0*/  FSEL R13, R13, RZ, P1 ;  /* 0x000000ff0d0d7208 */ /* 0x000fe40000800000 */
[----:B------:R-:W-:Y:S02]  /*2900*/  FMNMX.FTZ R2, R183, R2, !PT ;  /* 0x00000002b7027209 */ /* 0x000fe40007810000 */
[----:B------:R-:W-:Y:S01]  /*2910*/  FSEL R239, R19, -INF , P2 ;  /* 0xff80000013ef7808 */ /* 0x000fe20001000000 */
[----:B------:R-:W-:Y:S01]  /*2920*/  FFMA.FTZ R4, R22, c[0x0][0x2d0], -R13 ;  /* 0x0000b40016047a23 */ /* 0x000fe2000001080d */
[----:B------:R-:W-:Y:S02]  /*2930*/  FMNMX.FTZ R2, R236, R2, !PT ;  /* 0x00000002ec027209 */ /* 0x000fe40007810000 */
[----:B---3--:R-:W-:Y:S01]  /*2940*/  FMNMX.FTZ R8, R8, R11, !PT ;  /* 0x0000000b08087209 */ /* 0x008fe20007810000 */
[----:B------:R2:W-:Y:S01]  /*2950*/  MUFU.EX2 R188, R4 ;  /* 0x0000000400bc7308 */ /* 0x0005e20000000800 */
[----:B------:R-:W-:-:S02]  /*2960*/  FMNMX.FTZ R2, R237, R2, !PT ;  /* 0x00000002ed027209 */ /* 0x000fc40007810000 */
[----:B------:R-:W-:Y:S01]  /*2970*/  @P0 LEA R6, P1, R6, R20, 0x1 ;  /* 0x0000001406060211 */ /* 0x000fe200078208ff */
[----:B------:R-:W3:Y:S01]  /*2980*/  SHFL.BFLY PT, R11, R8, 0x1, 0x1f ;  /* 0x0c201f00080b7f89 */ /* 0x000ee200000e0000 */
[----:B------:R-:W-:Y:S02]  /*2990*/  FMNMX.FTZ R5, R239, R2, !PT ;  /* 0x00000002ef057209 */ /* 0x000fe40007810000 */
[----:B-1----:R-:W-:Y:S01]  /*29a0*/  FMNMX.FTZ R2, R9, R10, !PT ;  /* 0x0000000a09027209 */ /* 0x002fe20007810000 */
[----:B------:R-:W-:Y:S01]  /*29b0*/  FFMA.FTZ R9, R29, c[0x0][0x2d0], -R13 ;  /* 0x0000b4001d097a23 */ /* 0x000fe2000001080d */
[----:B------:R-:W-:Y:S01]  /*29c0*/  @P0 LEA.HI.X R7, R12, R21, R7, 0x1, P1 ;  /* 0x000000150c070211 */ /* 0x000fe200008f0c07 */
[----:B------:R-:W1:Y:S01]  /*29d0*/  SHFL.BFLY PT, R10, R5, 0x2, 0x1f ;  /* 0x0c401f00050a7f89 */ /* 0x000e6200000e0000 */
[C---:B------:R-:W-:Y:S01]  /*29e0*/  FSETP.NEU.FTZ.AND P1, PT, R2.reuse, -INF , PT ;  /* 0xff8000000200780b */ /* 0x040fe20003f3d000 */
[----:B------:R-:W-:Y:S01]  /*29f0*/  FMUL.FTZ R12, R2, c[0x0][0x2d0] ;  /* 0x0000b400020c7a20 */ /* 0x000fe20000410000 */
[----:B------:R4:W-:Y:S01]  /*2a00*/  MUFU.EX2 R186, R9 ;  /* 0x0000000900ba7308 */ /* 0x0009e20000000800 */
[----:B--2---:R-:W-:-:S03]  /*2a10*/  FFMA.FTZ R4, R23, c[0x0][0x2d0], -R13 ;  /* 0x0000b40017047a23 */ /* 0x004fc6000001080d */
[----:B------:R-:W-:-:S04]  /*2a20*/  FSEL R12, R12, RZ, P1 ;  /* 0x000000ff0c0c7208 */ /* 0x000fc80000800000 */
[----:B------:R2:W-:Y:S01]  /*2a30*/  MUFU.EX2 R148, R4 ;  /* 0x0000000400947308 */ /* 0x0005e20000000800 */
[----:B------:R-:W-:Y:S01]  /*2a40*/  FFMA.FTZ R0, R40, c[0x0][0x2d0], -R12 ;  /* 0x0000b40028007a23 */ /* 0x000fe2000001080c */
[----:B---3--:R-:W-:-:S06]  /*2a50*/  FMNMX.FTZ R137, R8, R11, !PT ;  /* 0x0000000b08897209 */ /* 0x008fcc0007810000 */
[----:B------:R3:W-:Y:S01]  /*2a60*/  MUFU.EX2 R14, R0 ;  /* 0x00000000000e7308 */ /* 0x0007e20000000800 */
[----:B----4-:R-:W-:Y:S01]  /*2a70*/  FFMA.FTZ R9, R31, c[0x0][0x2d0], -R12 ;  /* 0x0000b4001f097a23 */ /* 0x010fe2000001080c */
[----:B------:R-:W-:Y:S02]  /*2a80*/  FSETP.NEU.FTZ.AND P1, PT, R137, -INF , PT ;  /* 0xff8000008900780b */ /* 0x000fe40003f3d000 */
[----:B-1----:R-:W-:Y:S01]  /*2a90*/  FMNMX.FTZ R3, R5, R10, !PT ;  /* 0x0000000a05037209 */ /* 0x002fe20007810000 */
[----:B--2---:R-:W-:-:S03]  /*2aa0*/  FFMA.FTZ R4, R28, c[0x0][0x2d0], -R13 ;  /* 0x0000b4001c047a23 */ /* 0x004fc6000001080d */
[----:B------:R-:W-:Y:S01]  /*2ab0*/  MUFU.EX2 R178, R9 ;  /* 0x0000000900b27308 */ /* 0x000fe20000000800 */
[----:B------:R-:W1:Y:S01]  /*2ac0*/  SHFL.BFLY PT, R5, R3, 0x1, 0x1f ;  /* 0x0c201f0003057f89 */ /* 0x000e6200000e0000 */
[----:B---3--:R-:W-:-:S06]  /*2ad0*/  FMUL.FTZ R0, R137, c[0x0][0x2d0] ;  /* 0x0000b40089007a20 */ /* 0x008fcc0000410000 */
[----:B------:R2:W-:Y:S01]  /*2ae0*/  MUFU.EX2 R176, R4 ;  /* 0x0000000400b07308 */ /* 0x0005e20000000800 */
[----:B------:R-:W-:-:S05]  /*2af0*/  FSEL R0, R0, RZ, P1 ;  /* 0x000000ff00007208 */ /* 0x000fca0000800000 */
[----:B------:R-:W-:-:S04]  /*2b00*/  FFMA.FTZ R8, R48, c[0x0][0x2d0], -R0 ;  /* 0x0000b40030087a23 */ /* 0x000fc80000010800 */
[----:B------:R3:W-:Y:S01]  /*2b10*/  MUFU.EX2 R177, R8 ;  /* 0x0000000800b17308 */ /* 0x0007e20000000800 */
[----:B--2---:R-:W-:Y:S01]  /*2b20*/  @P0 IMAD.SHL.U32 R4, R149, 0x2, RZ ;  /* 0x0000000295040824 */ /* 0x004fe200078e00ff */
[----:B-1----:R-:W-:-:S04]  /*2b30*/  FMNMX.FTZ R136, R3, R5, !PT ;  /* 0x0000000503887209 */ /* 0x002fc80007810000 */
[----:B------:R1:W-:Y:S01]  /*2b40*/  @P0 LDGSTS.E.BYPASS.LTC128B.128 [R4+0x3100], [R20.64], !P6 ;  /* 0x0310000014040fae */ /* 0x0003e2000f101d50 */
[C---:B------:R-:W-:Y:S01]  /*2b50*/  FMUL.FTZ R3, R136.reuse, c[0x0][0x2d0] ;  /* 0x0000b40088037a20 */ /* 0x040fe20000410000 */
[----:B------:R-:W-:Y:S02]  /*2b60*/  FSETP.NEU.FTZ.AND P1, PT, R136, -INF , PT ;  /* 0xff8000008800780b */ /* 0x000fe40003f3d000 */
[----:B------:R1:W-:Y:S02]  /*2b70*/  @P0 LDGSTS.E.BYPASS.LTC128B.128 [R4+0x4100], [R20.64+0x40], !P5 ;  /* 0x0410004014040fae */ /* 0x0003e4000e901d50 */
[----:B------:R-:W-:Y:S02]  /*2b80*/  FSEL R3, R3, RZ, P1 ;  /* 0x000000ff03037208 */ /* 0x000fe40000800000 */
[----:B------:R1:W-:Y:S01]  /*2b90*/  @P0 LDGSTS.E.BYPASS.LTC128B.128 [R4+0x5100], [R20.64+0x80], !P4 ;  /* 0x0510008014040fae */ /* 0x0003e2000e101d50 */
[----:B---3--:R-:W-:-:S03]  /*2ba0*/  FFMA.FTZ R8, R49, c[0x0][0x2d0], -R0 ;  /* 0x0000b40031087a23 */ /* 0x008fc60000010800 */
[----:B------:R2:W-:Y:S01]  /*2bb0*/  @P0 LDGSTS.E.BYPASS.LTC128B.128 [R4+0x3900], [R6.64], !P6 ;  /* 0x0390000006040fae */ /* 0x0005e2000f101d50 */
[----:B------:R3:W4:Y:S03]  /*2bc0*/  MUFU.EX2 R200, R8 ;  /* 0x0000000800c87308 */ /* 0x0007260000000800 */
[----:B------:R2:W-:Y:S04]  /*2bd0*/  @P0 LDGSTS.E.BYPASS.LTC128B.128 [R4+0x4900], [R6.64+0x40], !P5 ;  /* 0x0490004006040fae */ /* 0x0005e8000e901d50 */
[----:B------:R2:W-:Y:S04]  /*2be0*/  @P0 LDGSTS.E.BYPASS.LTC128B.128 [R4+0x5900], [R6.64+0x80], !P4 ;  /* 0x0590008006040fae */ /* 0x0005e8000e101d50 */
[----:B------:R-:W5:Y:S04]  /*2bf0*/  LDSM.16.MT88.4 R24, [R212+0x100] ;  /* 0x00010000d418783b */ /* 0x000f680000004200 */
[----:B------:R-:W5:Y:S01]  /*2c00*/  LDSM.16.MT88.4 R16, [R213+0x100] ;  /* 0x00010000d510783b */ /* 0x000f620000004200 */
[----:B---3--:R-:W-:Y:S01]  /*2c10*/  FFMA.FTZ R8, R54, c[0x0][0x2d0], -R3 ;  /* 0x0000b40036087a23 */ /* 0x008fe20000010803 */
[----:B----4-:R-:W-:-:S02]  /*2c20*/  F2FP.PACK_AB R10, R200, R177 ;  /* 0x000000b1c80a723e */ /* 0x010fc400000000ff */
[----:B------:R-:W-:Y:S01]  /*2c30*/  LDSM.16.MT88.4 R32, [R212+0x2100] ;  /* 0x00210000d420783b */ /* 0x000fe20000004200 */
[----:B------:R3:W-:Y:S03]  /*2c40*/  MUFU.EX2 R245, R8 ;  /* 0x0000000800f57308 */ /* 0x0007e60000000800 */
[----:B-1----:R-:W1:Y:S04]  /*2c50*/  LDSM.16.MT88.4 R20, [R212+0x1100] ;  /* 0x00110000d414783b */ /* 0x002e680000004200 */
[----:B------:R-:W0:Y:S01]  /*2c60*/  LDGDEPBAR ;  /* 0x00000000000079af */ /* 0x000e220000000000 */
[----:B--2---:R-:W-:Y:S01]  /*2c70*/  FFMA.FTZ R4, R30, c[0x0][0x2d0], -R12 ;  /* 0x0000b4001e047a23 */ /* 0x004fe2000001080c */
[----:B------:R-:W-:-:S02]  /*2c80*/  F2FP.PACK_AB R6, R186, R176 ;  /* 0x000000b0ba06723e */ /* 0x000fc400000000ff */
[----:B------:R-:W2:Y:S01]  /*2c90*/  LDSM.16.MT88.4 R28, [R213+0x1100] ;  /* 0x00110000d51c783b */ /* 0x000ea20000004200 */
[----:B---3--:R-:W-:Y:S01]  /*2ca0*/  FFMA.FTZ R8, R55, c[0x0][0x2d0], -R3 ;  /* 0x0000b40037087a23 */ /* 0x008fe20000010803 */
[----:B------:R3:W4:Y:S08]  /*2cb0*/  MUFU.EX2 R179, R4 ;  /* 0x0000000400b37308 */ /* 0x0007300000000800 */
[----:B------:R5:W1:Y:S01]  /*2cc0*/  MUFU.EX2 R244, R8 ;  /* 0x0000000800f47308 */ /* 0x000a620000000800 */
[----:B---3--:R-:W-:Y:S01]  /*2cd0*/  FFMA.FTZ R4, R41, c[0x0][0x2d0], -R12 ;  /* 0x0000b40029047a23 */ /* 0x008fe2000001080c */
[----:B----4-:R-:W-:-:S06]  /*2ce0*/  F2FP.PACK_AB R5, R179, R178 ;  /* 0x000000b2b305723e */ /* 0x010fcc00000000ff */
[----:B------:R3:W4:Y:S01]  /*2cf0*/  MUFU.EX2 R185, R4 ;  /* 0x0000000400b97308 */ /* 0x0007220000000800 */
[----:B-----5:R-:W-:Y:S01]  /*2d00*/  FFMA.FTZ R8, R50, c[0x0][0x2d0], -R3 ;  /* 0x0000b40032087a23 */ /* 0x020fe20000010803 */
[----:B-1----:R-:W-:-:S06]  /*2d10*/  F2FP.PACK_AB R9, R244, R245 ;  /* 0x000000f5f409723e */ /* 0x002fcc00000000ff */
[----:B------:R1:W-:Y:S01]  /*2d20*/  MUFU.EX2 R247, R8 ;  /* 0x0000000800f77308 */ /* 0x0003e20000000800 */
[----:B---3--:R-:W-:Y:S01]  /*2d30*/  FFMA.FTZ R4, R42, c[0x0][0x2d0], -R0 ;  /* 0x0000b4002a047a23 */ /* 0x008fe20000010800 */
[----:B----4-:R-:W-:-:S06]  /*2d40*/  F2FP.PACK_AB R7, R185, R14 ;  /* 0x0000000eb907723e */ /* 0x010fcc00000000ff */
[----:B------:R3:W-:Y:S01]  /*2d50*/  MUFU.EX2 R149, R4 ;  /* 0x0000000400957308 */ /* 0x0007e20000000800 */
[----:B-1----:R-:W-:-:S07]  /*2d60*/  FFMA.FTZ R8, R51, c[0x0][0x2d0], -R3 ;  /* 0x0000b40033087a23 */ /* 0x002fce0000010803 */
[----:B------:R-:W1:Y:S01]  /*2d70*/  MUFU.EX2 R187, R8 ;  /* 0x0000000800bb7308 */ /* 0x000e620000000800 */
[----:B---3--:R-:W-:Y:S02]  /*2d80*/  FFMA.FTZ R4, R43, c[0x0][0x2d0], -R0 ;  /* 0x0000b4002b047a23 */ /* 0x008fe40000010800 */
[----:B------:R-:W3:Y:S05]  /*2d90*/  LDSM.16.MT88.4 R40, [R213+0x2100] ;  /* 0x00210000d528783b */ /* 0x000eea0000004200 */
[----:B------:R4:W5:Y:S01]  /*2da0*/  MUFU.EX2 R248, R4 ;  /* 0x0000000400f87308 */ /* 0x0009620000000800 */
[----:B-1----:R-:W-:Y:S02]  /*2db0*/  F2FP.PACK_AB R11, R187, R247 ;  /* 0x000000f7bb0b723e */ /* 0x002fe400000000ff */
[----:B----4-:R-:W-:-:S02]  /*2dc0*/  F2FP.PACK_AB R4, R148, R188 ;  /* 0x000000bc9404723e */ /* 0x010fc400000000ff */
[----:B-----5:R-:W-:-:S05]  /*2dd0*/  F2FP.PACK_AB R8, R248, R149 ;  /* 0x00000095f808723e */ /* 0x020fca00000000ff */
[C---:B------:R-:W-:Y:S08]  /*2de0*/  HMMA.16816.F32 R112, R4.reuse, R24, RZ ;  /* 0x000000180470723c */ /* 0x040ff000000018ff */
[C---:B------:R-:W-:Y:S08]  /*2df0*/  HMMA.16816.F32 R108, R4.reuse, R16, RZ ;  /* 0x00000010046c723c */ /* 0x040ff000000018ff */
[C---:B------:R-:W-:Y:S08]  /*2e00*/  HMMA.16816.F32 R104, R4.reuse, R20, RZ ;  /* 0x000000140468723c */ /* 0x040ff000000018ff */
[C---:B--2---:R-:W-:Y:S08]  /*2e10*/  HMMA.16816.F32 R100, R4.reuse, R28, RZ ;  /* 0x0000001c0464723c */ /* 0x044ff000000018ff */
[C---:B------:R-:W-:Y:S08]  /*2e20*/  HMMA.16816.F32 R96, R4.reuse, R32, RZ ;  /* 0x000000200460723c */ /* 0x040ff000000018ff */
[C---:B---3--:R-:W-:Y:S08]  /*2e30*/  HMMA.16816.F32 R92, R4.reuse, R40, RZ ;  /* 0x00000028045c723c */ /* 0x048ff000000018ff */
[C---:B------:R-:W-:Y:S08]  /*2e40*/  HMMA.16816.F32 R88, R4.reuse, R26, RZ ;  /* 0x0000001a0458723c */ /* 0x040ff000000018ff */
[C---:B------:R-:W-:Y:S08]  /*2e50*/  HMMA.16816.F32 R84, R4.reuse, R18, RZ ;  /* 0x000000120454723c */ /* 0x040ff000000018ff */
[C---:B------:R-:W-:Y:S08]  /*2e60*/  HMMA.16816.F32 R80, R4.reuse, R22, RZ ;  /* 0x000000160450723c */ /* 0x040ff000000018ff */
[C---:B------:R-:W-:Y:S08]  /*2e70*/  HMMA.16816.F32 R76, R4.reuse, R30, RZ ;  /* 0x0000001e044c723c */ /* 0x040ff000000018ff */
[C---:B------:R-:W-:Y:S08]  /*2e80*/  HMMA.16816.F32 R72, R4.reuse, R34, RZ ;  /* 0x000000220448723c */ /* 0x040ff000000018ff */
[----:B------:R-:W-:Y:S07]  /*2e90*/  HMMA.16816.F32 R64, R4, R42, RZ ;  /* 0x0000002a0440723c */ /* 0x000fee00000018ff */
[--C-:B------:R-:W-:Y:S01]  /*2ea0*/  FFMA.FTZ R4, R52, c[0x0][0x2d0], -R13.reuse ;  /* 0x0000b40034047a23 */ /* 0x100fe2000001080d */
[C---:B------:R-:W-:Y:S03]  /*2eb0*/  HMMA.16816.F32 R68, R8.reuse, R24, RZ ;  /* 0x000000180844723c */ /* 0x040fe600000018ff */
[----:B------:R1:W-:Y:S05]  /*2ec0*/  MUFU.EX2 R246, R4 ;  /* 0x0000000400f67308 */ /* 0x0003ea0000000800 */
[C---:B------:R-:W-:Y:S01]  /*2ed0*/  HMMA.16816.F32 R144, R8.reuse, R26, RZ ;  /* 0x0000001a0890723c */ /* 0x040fe200000018ff */
[----:B------:R-:W2:Y:S07]  /*2ee0*/  LDSM.16.MT88.4 R24, [R212+0x500] ;  /* 0x00050000d418783b */ /* 0x000eae0000004200 */
[----:B------:R-:W-:Y:S01]  /*2ef0*/  HMMA.16816.F32 R60, R8, R16, RZ ;  /* 0x00000010083c723c */ /* 0x000fe200000018ff */
[----:B-1----:R-:W-:-:S04]  /*2f00*/  FFMA.FTZ R4, R53, c[0x0][0x2d0], -R13 ;  /* 0x0000b40035047a23 */ /* 0x002fc8000001080d */
[----:B------:R1:W-:Y:S03]  /*2f10*/  MUFU.EX2 R252, R4 ;  /* 0x0000000400fc7308 */ /* 0x0003e60000000800 */
[C---:B------:R-:W-:Y:S01]  /*2f20*/  HMMA.16816.F32 R140, R8.reuse, R18, RZ ;  /* 0x00000012088c723c */ /* 0x040fe200000018ff */
[----:B------:R-:W-:Y:S07]  /*2f30*/  LDSM.16.MT88.4 R16, [R212+0x1500] ;  /* 0x00150000d410783b */ /* 0x000fee0000004200 */
[----:B------:R-:W-:Y:S01]  /*2f40*/  HMMA.16816.F32 R56, R8, R20, RZ ;  /* 0x000000140838723c */ /* 0x000fe200000018ff */
[----:B-1----:R-:W-:-:S07]  /*2f50*/  FFMA.FTZ R4, R36, c[0x0][0x2d0], -R13 ;  /* 0x0000b40024047a23 */ /* 0x002fce000001080d */
[C---:B------:R-:W-:Y:S01]  /*2f60*/  HMMA.16816.F32 R120, R8.reuse, R22, RZ ;  /* 0x000000160878723c */ /* 0x040fe200000018ff */
[----:B------:R-:W1:Y:S01]  /*2f70*/  LDSM.16.MT88.4 R20, [R213+0x500] ;  /* 0x00050000d514783b */ /* 0x000e620000004200 */
[----:B------:R3:W-:Y:S06]  /*2f80*/  MUFU.EX2 R184, R4 ;  /* 0x0000000400b87308 */ /* 0x0007ec0000000800 */
[C---:B------:R-:W-:Y:S08]  /*2f90*/  HMMA.16816.F32 R52, R8.reuse, R28, RZ ;  /* 0x0000001c0834723c */ /* 0x040ff000000018ff */
[----:B------:R-:W-:Y:S01]  /*2fa0*/  HMMA.16816.F32 R152, R8, R30, RZ ;  /* 0x0000001e0898723c */ /* 0x000fe200000018ff */
[----:B------:R-:W4:Y:S01]  /*2fb0*/  LDSM.16.MT88.4 R28, [R213+0x1500] ;  /* 0x00150000d51c783b */ /* 0x000f220000004200 */
[----:B---3--:R-:W-:-:S04]  /*2fc0*/  FFMA.FTZ R4, R37, c[0x0][0x2d0], -R13 ;  /* 0x0000b40025047a23 */ /* 0x008fc8000001080d */
[----:B------:R3:W5:Y:S02]  /*2fd0*/  MUFU.EX2 R249, R4 ;  /* 0x0000000400f97308 */ /* 0x0007640000000800 */
[C---:B------:R-:W-:Y:S08]  /*2fe0*/  HMMA.16816.F32 R48, R8.reuse, R32, RZ ;  /* 0x000000200830723c */ /* 0x040ff000000018ff */
[----:B------:R-:W-:Y:S01]  /*2ff0*/  HMMA.16816.F32 R156, R8, R34, RZ ;  /* 0x00000022089c723c */ /* 0x000fe200000018ff */
[----:B------:R-:W1:Y:S01]  /*3000*/  LDSM.16.MT88.4 R32, [R212+0x2500] ;  /* 0x00250000d420783b */ /* 0x000e620000004200 */
[----:B---3--:R-:W-:-:S06]  /*3010*/  FFMA.FTZ R4, R116, c[0x0][0x2d0], -R12 ;  /* 0x0000b40074047a23 */ /* 0x008fcc000001080c */
[C---:B------:R-:W-:Y:S01]  /*3020*/  HMMA.16816.F32 R44, R8.reuse, R40, RZ ;  /* 0x00000028082c723c */ /* 0x040fe200000018ff */
[----:B-----5:R-:W-:Y:S01]  /*3030*/  F2FP.PACK_AB R6, R249, R184 ;  /* 0x000000b8f906723e */ /* 0x020fe200000000ff */
[----:B------:R3:W-:Y:S06]  /*3040*/  MUFU.EX2 R240, R4 ;  /* 0x0000000400f07308 */ /* 0x0007ec0000000800 */
[----:B------:R-:W-:Y:S07]  /*3050*/  HMMA.16816.F32 R160, R8, R42, RZ ;  /* 0x0000002a08a0723c */ /* 0x000fee00000018ff */
[----:B------:R-:W-:-:S02]  /*3060*/  FFMA.FTZ R8, R124, c[0x0][0x2d0], -R0 ;  /* 0x0000b4007c087a23 */ /* 0x000fc40000010800 */
[----:B---3--:R-:W-:Y:S02]  /*3070*/  FFMA.FTZ R4, R117, c[0x0][0x2d0], -R12 ;  /* 0x0000b40075047a23 */ /* 0x008fe4000001080c */
[----:B------:R3:W-:Y:S08]  /*3080*/  MUFU.EX2 R224, R8 ;  /* 0x0000000800e07308 */ /* 0x0007f00000000800 */
[----:B------:R5:W1:Y:S01]  /*3090*/  MUFU.EX2 R243, R4 ;  /* 0x0000000400f37308 */ /* 0x000a620000000800 */
[----:B---3--:R-:W-:-:S07]  /*30a0*/  FFMA.FTZ R8, R119, c[0x0][0x2d0], -R0 ;  /* 0x0000b40077087a23 */ /* 0x008fce0000010800 */
[----:B------:R3:W-:Y:S01]  /*30b0*/  MUFU.EX2 R223, R8 ;  /* 0x0000000800df7308 */ /* 0x0007e20000000800 */
[----:B-----5:R-:W-:Y:S01]  /*30c0*/  FFMA.FTZ R4, R38, c[0x0][0x2d0], -R12 ;  /* 0x0000b40026047a23 */ /* 0x020fe2000001080c */
[----:B-1----:R-:W-:-:S06]  /*30d0*/  F2FP.PACK_AB R5, R243, R240 ;  /* 0x000000f0f305723e */ /* 0x002fcc00000000ff */
[----:B------:R1:W-:Y:S01]  /*30e0*/  MUFU.EX2 R242, R4 ;  /* 0x0000000400f27308 */ /* 0x0003e20000000800 */
[----:B---3--:R-:W-:Y:S02]  /*30f0*/  FFMA.FTZ R8, R129, c[0x0][0x2d0], -R3 ;  /* 0x0000b40081087a23 */ /* 0x008fe40000010803 */
[----:B------:R-:W-:-:S05]  /*3100*/  IMAD.MOV.U32 R129, RZ, RZ, R149 ;  /* 0x000000ffff817224 */ /* 0x000fca00078e0095 */
[----:B------:R3:W-:Y:S01]  /*3110*/  MUFU.EX2 R210, R8 ;  /* 0x0000000800d27308 */ /* 0x0007e20000000800 */
[----:B-1----:R-:W-:Y:S02]  /*3120*/  FFMA.FTZ R4, R39, c[0x0][0x2d0], -R12 ;  /* 0x0000b40027047a23 */ /* 0x002fe4000001080c */
[----:B------:R-:W1:Y:S05]  /*3130*/  LDSM.16.MT88.4 R36, [R213+0x2500] ;  /* 0x00250000d524783b */ /* 0x000e6a0000004200 */
[----:B------:R5:W2:Y:S01]  /*3140*/  MUFU.EX2 R241, R4 ;  /* 0x0000000400f17308 */ /* 0x000aa20000000800 */
[----:B---3--:R-:W-:Y:S02]  /*3150*/  FFMA.FTZ R8, R128, c[0x0][0x2d0], -R3 ;  /* 0x0000b40080087a23 */ /* 0x008fe40000010803 */
[----:B------:R-:W-:-:S05]  /*3160*/  IMAD.MOV.U32 R128, RZ, RZ, R148 ;  /* 0x000000ffff807224 */ /* 0x000fca00078e0094 */
[----:B------:R3:W-:Y:S01]  /*3170*/  MUFU.EX2 R251, R8 ;  /* 0x0000000800fb7308 */ /* 0x0007e20000000800 */
[----:B-----5:R-:W-:Y:S01]  /*3180*/  FFMA.FTZ R4, R118, c[0x0][0x2d0], -R0 ;  /* 0x0000b40076047a23 */ /* 0x020fe20000010800 */
[----:B--2---:R-:W-:-:S06]  /*3190*/  F2FP.PACK_AB R7, R241, R242 ;  /* 0x000000f2f107723e */ /* 0x004fcc00000000ff */
[----:B------:R2:W-:Y:S01]  /*31a0*/  MUFU.EX2 R228, R4 ;  /* 0x0000000400e47308 */ /* 0x0005e20000000800 */
[----:B---3--:R-:W-:-:S07]  /*31b0*/  FFMA.FTZ R8, R126, c[0x0][0x2d0], -R3 ;  /* 0x0000b4007e087a23 */ /* 0x008fce0000010803 */
[----:B------:R3:W-:Y:S01]  /*31c0*/  MUFU.EX2 R209, R8 ;  /* 0x0000000800d17308 */ /* 0x0007e20000000800 */
[----:B--2---:R-:W-:-:S07]  /*31d0*/  FFMA.FTZ R4, R125, c[0x0][0x2d0], -R0 ;  /* 0x0000b4007d047a23 */ /* 0x004fce0000010800 */
[----:B------:R2:W5:Y:S01]  /*31e0*/  MUFU.EX2 R250, R4 ;  /* 0x0000000400fa7308 */ /* 0x0005620000000800 */
[----:B---3--:R-:W-:-:S07]  /*31f0*/  FFMA.FTZ R8, R127, c[0x0][0x2d0], -R3 ;  /* 0x0000b4007f087a23 */ /* 0x008fce0000010803 */
[----:B------:R3:W1:Y:S01]  /*3200*/  MUFU.EX2 R208, R8 ;  /* 0x0000000800d07308 */ /* 0x0006620000000800 */
[----:B--2---:R-:W-:-:S07]  /*3210*/  F2FP.PACK_AB R4, R252, R246 ;  /* 0x000000f6fc04723e */ /* 0x004fce00000000ff */
[----:B------:R-:W-:Y:S01]  /*3220*/  HMMA.16816.F32 R164, R4, R24, R112 ;  /* 0x0000001804a4723c */ /* 0x000fe20000001870 */
[----:B---3--:R-:W-:Y:S02]  /*3230*/  FFMA.FTZ R8, R131, c[0x0][0x2d0], -R13 ;  /* 0x0000b40083087a23 */ /* 0x008fe4000001080d */
[----:B------:R-:W-:-:S05]  /*3240*/  IMAD.MOV.U32 R131, RZ, RZ, R188 ;  /* 0x000000ffff837224 */ /* 0x000fca00078e00bc */
[C---:B------:R-:W-:Y:S01]  /*3250*/  HMMA.16816.F32 R116, R4.reuse, R20, R108 ;  /* 0x000000140474723c */ /* 0x040fe2000000186c */
[----:B------:R2:W-:Y:S07]  /*3260*/  MUFU.EX2 R207, R8 ;  /* 0x0000000800cf7308 */ /* 0x0005ee0000000800 */
[C---:B------:R-:W-:Y:S08]  /*3270*/  HMMA.16816.F32 R112, R4.reuse, R16, R104 ;  /* 0x000000100470723c */ /* 0x040ff00000001868 */
[----:B----4-:R-:W-:Y:S01]  /*3280*/  HMMA.16816.F32 R108, R4, R28, R100 ;  /* 0x0000001c046c723c */ /* 0x010fe20000001864 */
[----:B--2---:R-:W-:-:S04]  /*3290*/  FFMA.FTZ R8, R133, c[0x0][0x2d0], -R13 ;  /* 0x0000b40085087a23 */ /* 0x004fc8000001080d */
[----:B------:R2:W3:Y:S03]  /*32a0*/  MUFU.EX2 R206, R8 ;  /* 0x0000000800ce7308 */ /* 0x0004e60000000800 */
[C---:B------:R-:W-:Y:S08]  /*32b0*/  HMMA.16816.F32 R104, R4.reuse, R32, R96 ;  /* 0x000000200468723c */ /* 0x040ff00000001860 */
[----:B-1----:R-:W-:Y:S01]  /*32c0*/  HMMA.16816.F32 R100, R4, R36, R92 ;  /* 0x000000240464723c */ /* 0x002fe2000000185c */
[----:B--2---:R-:W-:-:S02]  /*32d0*/  FFMA.FTZ R8, R130, c[0x0][0x2d0], -R13 ;  /* 0x0000b40082087a23 */ /* 0x004fc4000001080d */
[----:B------:R-:W-:-:S05]  /*32e0*/  IMAD.MOV.U32 R130, RZ, RZ, R179 ;  /* 0x000000ffff827224 */ /* 0x000fca00078e00b3 */
[C---:B------:R-:W-:Y:S01]  /*32f0*/  HMMA.16816.F32 R148, R4.reuse, R26, R88 ;  /* 0x0000001a0494723c */ /* 0x040fe20000001858 */
[----:B------:R1:W-:Y:S07]  /*3300*/  MUFU.EX2 R205, R8 ;  /* 0x0000000800cd7308 */ /* 0x0003ee0000000800 */
[C---:B------:R-:W-:Y:S08]  /*3310*/  HMMA.16816.F32 R96, R4.reuse, R18, R80 ;  /* 0x000000120460723c */ /* 0x040ff00000001850 */
[----:B------:R-:W-:Y:S01]  /*3320*/  HMMA.16816.F32 R84, R4, R22, R84 ;  /* 0x000000160454723c */ /* 0x000fe20000001854 */
[----:B-1----:R-:W-:-:S04]  /*3330*/  FFMA.FTZ R8, R132, c[0x0][0x2d0], -R13 ;  /* 0x0000b40084087a23 */ /* 0x002fc8000001080d */
[----:B------:R1:W-:Y:S03]  /*3340*/  MUFU.EX2 R204, R8 ;  /* 0x0000000800cc7308 */ /* 0x0003e60000000800 */
[C---:B------:R-:W-:Y:S08]  /*3350*/  HMMA.16816.F32 R92, R4.reuse, R30, R76 ;  /* 0x0000001e045c723c */ /* 0x040ff0000000184c */
[----:B------:R-:W-:Y:S01]  /*3360*/  HMMA.16816.F32 R88, R4, R34, R72 ;  /* 0x000000220458723c */ /* 0x000fe20000001848 */
[----:B-1----:R-:W-:-:S07]  /*3370*/  FFMA.FTZ R8, R134, c[0x0][0x2d0], -R12 ;  /* 0x0000b40086087a23 */ /* 0x002fce000001080c */
[----:B------:R-:W-:Y:S01]  /*3380*/  HMMA.16816.F32 R80, R4, R38, R64 ;  /* 0x000000260450723c */ /* 0x000fe20000001840 */
[----:B------:R1:W-:Y:S06]  /*3390*/  MUFU.EX2 R191, R8 ;  /* 0x0000000800bf7308 */ /* 0x0003ec0000000800 */
[----:B-----5:R-:W-:Y:S02]  /*33a0*/  F2FP.PACK_AB R4, R250, R228 ;  /* 0x000000e4fa04723e */ /* 0x020fe400000000ff */
[----:B------:R-:W-:Y:S02]  /*33b0*/  F2FP.PACK_AB R5, R251, R210 ;  /* 0x000000d2fb05723e */ /* 0x000fe400000000ff */
[----:B------:R-:W-:-:S02]  /*33c0*/  F2FP.PACK_AB R6, R223, R224 ;  /* 0x000000e0df06723e */ /* 0x000fc400000000ff */
[----:B------:R-:W-:Y:S01]  /*33d0*/  F2FP.PACK_AB R7, R208, R209 ;  /* 0x000000d1d007723e */ /* 0x000fe200000000ff */
[----:B-1----:R-:W-:-:S06]  /*33e0*/  FFMA.FTZ R8, R138, c[0x0][0x2d0], -R12 ;  /* 0x0000b4008a087a23 */ /* 0x002fcc000001080c */
[C---:B------:R-:W-:Y:S01]  /*33f0*/  HMMA.16816.F32 R196, R4.reuse, R36, R44 ;  /* 0x0000002404c4723c */ /* 0x040fe2000000182c */
[----:B------:R1:W2:Y:S07]  /*3400*/  MUFU.EX2 R190, R8 ;  /* 0x0000000800be7308 */ /* 0x0002ae0000000800 */
[C---:B------:R-:W-:Y:S07]  /*3410*/  HMMA.16816.F32 R44, R4.reuse, R18, R120 ;  /* 0x00000012042c723c */ /* 0x040fee0000001878 */
[----:B------:R-:W-:Y:S01]  /*3420*/  IMAD.MOV.U32 R120, RZ, RZ, R14 ;  /* 0x000000ffff787224 */ /* 0x000fe200078e000e */
[----:B------:R-:W-:Y:S01]  /*3430*/  HMMA.16816.F32 R64, R4, R28, R52 ;  /* 0x0000001c0440723c */ /* 0x000fe20000001834 */
[----:B------:R-:W-:Y:S01]  /*3440*/  FFMA.FTZ R14, R168, c[0x0][0x2d0], -R12 ;  /* 0x0000b400a80e7a23 */ /* 0x000fe2000001080c */
[----:B-1----:R-:W-:Y:S01]  /*3450*/  LDSM.16.MT88.4 R8, [R213+0x900] ;  /* 0x00090000d508783b */ /* 0x002fe20000004200 */
[----:B------:R-:W-:-:S02]  /*3460*/  IMAD.MOV.U32 R121, RZ, RZ, R176 ;  /* 0x000000ffff797224 */ /* 0x000fc400078e00b0 */
[----:B------:R1:W-:Y:S01]  /*3470*/  MUFU.EX2 R188, R14 ;  /* 0x0000000e00bc7308 */ /* 0x0003e20000000800 */
[----:B------:R-:W-:Y:S02]  /*3480*/  IMAD.MOV.U32 R122, RZ, RZ, R177 ;  /* 0x000000ffff7a7224 */ /* 0x000fe400078e00b1 */
[----:B------:R-:W-:Y:S01]  /*3490*/  HMMA.16816.F32 R40, R4, R30, R152 ;  /* 0x0000001e0428723c */ /* 0x000fe20000001898 */
[----:B------:R-:W4:Y:S01]  /*34a0*/  LDSM.16.MT88.4 R28, [R212+0x2900] ;  /* 0x00290000d41c783b */ /* 0x000f220000004200 */
[----:B------:R-:W-:-:S03]  /*34b0*/  IMAD.MOV.U32 R123, RZ, RZ, R178 ;  /* 0x000000ffff7b7224 */ /* 0x000fc600078e00b2 */
[----:B------:R-:W-:Y:S03]  /*34c0*/  LDSM.16.MT88.4 R152, [R212+0xd00] ;  /* 0x000d0000d498783b */ /* 0x000fe60000004200 */
[----:B------:R-:W-:Y:S01]  /*34d0*/  HMMA.16816.F32 R76, R4, R24, R68 ;  /* 0x00000018044c723c */ /* 0x000fe20000001844 */
[----:B-1----:R-:W-:-:S07]  /*34e0*/  FFMA.FTZ R14, R169, c[0x0][0x2d0], -R12 ;  /* 0x0000b400a90e7a23 */ /* 0x002fce000001080c */
[C---:B------:R-:W-:Y:S01]  /*34f0*/  HMMA.16816.F32 R72, R4.reuse, R20, R60 ;  /* 0x000000140448723c */ /* 0x040fe2000000183c */
[----:B------:R1:W5:Y:S07]  /*3500*/  MUFU.EX2 R189, R14 ;  /* 0x0000000e00bd7308 */ /* 0x00036e0000000800 */
[C---:B------:R-:W-:Y:S01]  /*3510*/  HMMA.16816.F32 R68, R4.reuse, R16, R56 ;  /* 0x000000100444723c */ /* 0x040fe20000001838 */
[----:B------:R-:W-:Y:S07]  /*3520*/  LDSM.16.MT88.4 R16, [R212+0x900] ;  /* 0x00090000d410783b */ /* 0x000fee0000004200 */
[----:B------:R-:W-:Y:S01]  /*3530*/  HMMA.16816.F32 R60, R4, R32, R48 ;  /* 0x00000020043c723c */ /* 0x000fe20000001830 */
[----:B-1----:R-:W-:-:S04]  /*3540*/  FFMA.FTZ R14, R170, c[0x0][0x2d0], -R0 ;  /* 0x0000b400aa0e7a23 */ /* 0x002fc80000010800 */
[----:B------:R1:W-:Y:S03]  /*3550*/  MUFU.EX2 R179, R14 ;  /* 0x0000000e00b37308 */ /* 0x0003e60000000800 */
[C---:B------:R-:W-:Y:S01]  /*3560*/  HMMA.16816.F32 R52, R4.reuse, R34, R156 ;  /* 0x000000220434723c */ /* 0x040fe2000000189c */
[----:B------:R-:W4:Y:S07]  /*3570*/  LDSM.16.MT88.4 R32, [R213+0x2900] ;  /* 0x00290000d520783b */ /* 0x000f2e0000004200 */
[----:B------:R-:W-:Y:S01]  /*3580*/  HMMA.16816.F32 R56, R4, R26, R144 ;  /* 0x0000001a0438723c */ /* 0x000fe20000001890 */
[----:B------:R-:W-:Y:S01]  /*3590*/  LDSM.16.MT88.4 R24, [R213+0x1900] ;  /* 0x00190000d518783b */ /* 0x000fe20000004200 */
[----:B-1----:R-:W-:-:S06]  /*35a0*/  FFMA.FTZ R14, R173, c[0x0][0x2d0], -R0 ;  /* 0x0000b400ad0e7a23 */ /* 0x002fcc0000010800 */
[C---:B------:R-:W-:Y:S01]  /*35b0*/  HMMA.16816.F32 R48, R4.reuse, R22, R140 ;  /* 0x000000160430723c */ /* 0x040fe2000000188c */
[----:B------:R1:W1:Y:S01]  /*35c0*/  MUFU.EX2 R176, R14 ;  /* 0x0000000e00b07308 */ /* 0x0002620000000800 */
[----:B------:R-:W4:Y:S06]  /*35d0*/  LDSM.16.MT88.4 R20, [R212+0x1900] ;  /* 0x00190000d414783b */ /* 0x000f2c0000004200 */
[----:B------:R-:W-:Y:S07]  /*35e0*/  HMMA.16816.F32 R36, R4, R38, R160 ;  /* 0x000000260424723c */ /* 0x000fee00000018a0 */
[----:B---3--:R-:W-:Y:S01]  /*35f0*/  F2FP.PACK_AB R4, R206, R207 ;  /* 0x000000cfce04723e */ /* 0x008fe200000000ff */
[----:B-1----:R-:W-:Y:S01]  /*3600*/  FFMA.FTZ R14, R171, c[0x0][0x2d0], -R0 ;  /* 0x0000b400ab0e7a23 */ /* 0x002fe20000010800 */
[----:B--2---:R-:W-:-:S02]  /*3610*/  F2FP.PACK_AB R5, R190, R191 ;  /* 0x000000bfbe05723e */ /* 0x004fc400000000ff */
[----:B------:R-:W-:Y:S01]  /*3620*/  F2FP.PACK_AB R6, R204, R205 ;  /* 0x000000cdcc06723e */ /* 0x000fe200000000ff */
[----:B------:R1:W-:Y:S01]  /*3630*/  MUFU.EX2 R177, R14 ;  /* 0x0000000e00b17308 */ /* 0x0003e20000000800 */
[----:B-----5:R-:W-:-:S07]  /*3640*/  F2FP.PACK_AB R7, R189, R188 ;  /* 0x000000bcbd07723e */ /* 0x020fce00000000ff */
[C---:B----4-:R-:W-:Y:S07]  /*3650*/  HMMA.16816.F32 R192, R4.reuse, R28, R104 ;  /* 0x0000001c04c0723c */ /* 0x050fee0000001868 */
[----:B------:R-:W-:Y:S01]  /*3660*/  IMAD.MOV.U32 R107, RZ, RZ, R200 ;  /* 0x000000ffff6b7224 */ /* 0x000fe200078e00c8 */
[----:B------:R-:W-:Y:S01]  /*3670*/  HMMA.16816.F32 R124, R4, R8, R116 ;  /* 0x00000008047c723c */ /* 0x000fe20000001874 */
[----:B-1----:R-:W-:Y:S02]  /*3680*/  FFMA.FTZ R14, R172, c[0x0][0x2d0], -R0 ;  /* 0x0000b400ac0e7a23 */ /* 0x002fe40000010800 */
[----:B------:R-:W-:-:S02]  /*3690*/  IMAD.MOV.U32 R106, RZ, RZ, R187 ;  /* 0x000000ffff6a7224 */ /* 0x000fc400078e00bb */
[----:B------:R1:W-:Y:S01]  /*36a0*/  MUFU.EX2 R178, R14 ;  /* 0x0000000e00b27308 */ /* 0x0003e20000000800 */
[----:B------:R-:W-:Y:S02]  /*36b0*/  IMAD.MOV.U32 R105, RZ, RZ, R186 ;  /* 0x000000ffff697224 */ /* 0x000fe400078e00ba */
[----:B------:R-:W-:Y:S01]  /*36c0*/  HMMA.16816.F32 R200, R4, R32, R100 ;  /* 0x0000002004c8723c */ /* 0x000fe20000001864 */
[----:B------:R-:W-:-:S07]  /*36d0*/  IMAD.MOV.U32 R104, RZ, RZ, R185 ;  /* 0x000000ffff687224 */ /* 0x000fce00078e00b9 */
[----:B------:R-:W-:Y:S01]  /*36e0*/  HMMA.16816.F32 R140, R4, R16, R164 ;  /* 0x00000010048c723c */ /* 0x000fe200000018a4 */
[----:B-1----:R-:W-:-:S07]  /*36f0*/  FFMA.FTZ R14, R180, c[0x0][0x2d0], -R3 ;  /* 0x0000b400b40e7a23 */ /* 0x002fce0000010803 */
[C---:B------:R-:W-:Y:S01]  /*3700*/  HMMA.16816.F32 R112, R4.reuse, R20, R112 ;  /* 0x000000140470723c */ /* 0x040fe20000001870 */
[----:B------:R1:W-:Y:S07]  /*3710*/  MUFU.EX2 R138, R14 ;  /* 0x0000000e008a7308 */ /* 0x0003ee0000000800 */
[C---:B------:R-:W-:Y:S08]  /*3720*/  HMMA.16816.F32 R168, R4.reuse, R24, R108 ;  /* 0x0000001804a8723c */ /* 0x040ff0000000186c */
[----:B------:R-:W-:Y:S01]  /*3730*/  HMMA.16816.F32 R148, R4, R18, R148 ;  /* 0x000000120494723c */ /* 0x000fe20000001894 */
[----:B-1----:R-:W-:-:S04]  /*3740*/  FFMA.FTZ R14, R181, c[0x0][0x2d0], -R3 ;  /* 0x0000b400b50e7a23 */ /* 0x002fc80000010803 */
[----:B------:R1:W2:Y:S03]  /*3750*/  MUFU.EX2 R134, R14 ;  /* 0x0000000e00867308 */ /* 0x0002a60000000800 */
[C---:B------:R-:W-:Y:S08]  /*3760*/  HMMA.16816.F32 R84, R4.reuse, R10, R84 ;  /* 0x0000000a0454723c */ /* 0x040ff00000001854 */
[----:B------:R-:W-:Y:S01]  /*3770*/  HMMA.16816.F32 R100, R4, R22, R96 ;  /* 0x000000160464723c */ /* 0x000fe20000001860 */
[----:B------:R-:W3:Y:S01]  /*3780*/  LDSM.16.MT88.4 R96, [R212+0x1d00] ;  /* 0x001d0000d460783b */ /* 0x000ee20000004200 */
[----:B-1----:R-:W-:-:S06]  /*3790*/  FFMA.FTZ R14, R174, c[0x0][0x2d0], -R3 ;  /* 0x0000b400ae0e7a23 */ /* 0x002fcc0000010803 */
[C---:B------:R-:W-:Y:S01]  /*37a0*/  HMMA.16816.F32 R160, R4.reuse, R26, R92 ;  /* 0x0000001a04a0723c */ /* 0x040fe2000000185c */
[----:B------:R1:W-:Y:S06]  /*37b0*/  MUFU.EX2 R133, R14 ;  /* 0x0000000e00857308 */ /* 0x0003ec0000000800 */
[----:B------:R-:W-:Y:S01]  /*37c0*/  IMAD.MOV.U32 R95, RZ, RZ, R183 ;  /* 0x000000ffff5f7224 */ /* 0x000fe200078e00b7 */
[----:B------:R-:W-:Y:S01]  /*37d0*/  HMMA.16816.F32 R116, R4, R30, R88 ;  /* 0x0000001e0474723c */ /* 0x000fe20000001858 */
[----:B------:R-:W-:Y:S02]  /*37e0*/  IMAD.MOV.U32 R94, RZ, RZ, R182 ;  /* 0x000000ffff5e7224 */ /* 0x000fe400078e00b6 */
[----:B------:R-:W-:-:S02]  /*37f0*/  IMAD.MOV.U32 R92, RZ, RZ, R123 ;  /* 0x000000ffff5c7224 */ /* 0x000fc400078e007b */
[----:B------:R-:W-:Y:S02]  /*3800*/  IMAD.MOV.U32 R93, RZ, RZ, R130 ;  /* 0x000000ffff5d7224 */ /* 0x000fe400078e0082 */
[----:B------:R-:W-:Y:S01]  /*3810*/  IMAD.MOV.U32 R91, RZ, RZ, R122 ;  /* 0x000000ffff5b7224 */ /* 0x000fe200078e007a */
[----:B------:R-:W-:Y:S01]  /*3820*/  HMMA.16816.F32 R144, R4, R34, R80 ;  /* 0x000000220490723c */ /* 0x000fe20000001850 */
[----:B-1----:R-:W-:Y:S01]  /*3830*/  FFMA.FTZ R14, R175, c[0x0][0x2d0], -R3 ;  /* 0x0000b400af0e7a23 */ /* 0x002fe20000010803 */
[----:B------:R-:W-:Y:S01]  /*3840*/  LDSM.16.MT88.4 R80, [R213+0xd00] ;  /* 0x000d0000d550783b */ /* 0x000fe20000004200 */
[----:B------:R-:W-:Y:S02]  /*3850*/  IMAD.MOV.U32 R89, RZ, RZ, R120 ;  /* 0x000000ffff597224 */ /* 0x000fe400078e0078 */
[----:B------:R-:W1:Y:S01]  /*3860*/  MUFU.EX2 R132, R14 ;  /* 0x0000000e00847308 */ /* 0x000e620000000800 */
[----:B------:R-:W-:Y:S01]  /*3870*/  IMAD.MOV.U32 R88, RZ, RZ, R107 ;  /* 0x000000ffff587224 */ /* 0x000fe200078e006b */
[----:B------:R-:W-:Y:S01]  /*3880*/  F2FP.PACK_AB R4, R176, R179 ;  /* 0x000000b3b004723e */ /* 0x000fe200000000ff */
[----:B------:R-:W-:Y:S01]  /*3890*/  IMAD.MOV.U32 R90, RZ, RZ, R121 ;  /* 0x000000ffff5a7224 */ /* 0x000fe200078e0079 */
[----:B--2---:R-:W-:Y:S01]  /*38a0*/  F2FP.PACK_AB R5, R134, R138 ;  /* 0x0000008a8605723e */ /* 0x004fe200000000ff */
[----:B------:R-:W-:Y:S01]  /*38b0*/  LDSM.16.MT88.4 R120, [R212+0x2d00] ;  /* 0x002d0000d478783b */ /* 0x000fe20000004200 */
[----:B------:R-:W-:-:S02]  /*38c0*/  F2FP.PACK_AB R6, R178, R177 ;  /* 0x000000b1b206723e */ /* 0x000fc400000000ff */
[----:B-1----:R-:W-:Y:S01]  /*38d0*/  F2FP.PACK_AB R7, R132, R133 ;  /* 0x000000858407723e */ /* 0x002fe200000000ff */
[----:B------:R-:W-:-:S06]  /*38e0*/  IMAD.MOV.U32 R14, RZ, RZ, R184 ;  /* 0x000000ffff0e7224 */ /* 0x000fcc00078e00b8 */
[C---:B------:R-:W-:Y:S07]  /*38f0*/  HMMA.16816.F32 R172, R4.reuse, R8, R72 ;  /* 0x0000000804ac723c */ /* 0x040fee0000001848 */
[--C-:B------:R-:W-:Y:S01]  /*3900*/  FFMA.FTZ R8, R217, c[0x0][0x2d0], -R13.reuse ;  /* 0x0000b400d9087a23 */ /* 0x100fe2000001080d */
[C---:B------:R-:W-:Y:S03]  /*3910*/  HMMA.16816.F32 R156, R4.reuse, R10, R48 ;  /* 0x0000000a049c723c */ /* 0x040fe60000001830 */
[----:B------:R1:W-:Y:S05]  /*3920*/  MUFU.EX2 R49, R8 ;  /* 0x0000000800317308 */ /* 0x0003ea0000000800 */
[C---:B------:R-:W-:Y:S08]  /*3930*/  HMMA.16816.F32 R180, R4.reuse, R18, R56 ;  /* 0x0000001204b4723c */ /* 0x040ff00000001838 */
[----:B------:R-:W-:Y:S01]  /*3940*/  HMMA.16816.F32 R56, R4, R22, R44 ;  /* 0x000000160438723c */ /* 0x000fe2000000182c */
[----:B-1----:R-:W-:-:S04]  /*3950*/  FFMA.FTZ R8, R219, c[0x0][0x2d0], -R13 ;  /* 0x0000b400db087a23 */ /* 0x002fc8000001080d */
[----:B------:R1:W2:Y:S03]  /*3960*/  MUFU.EX2 R48, R8 ;  /* 0x0000000800307308 */ /* 0x0002a60000000800 */
[----:B------:R-:W-:Y:S01]  /*3970*/  HMMA.16816.F32 R64, R4, R24, R64 ;  /* 0x000000180440723c */ /* 0x000fe20000001840 */
[----:B------:R-:W-:Y:S02]  /*3980*/  IMAD.MOV.U32 R46, RZ, RZ, R89 ;  /* 0x000000ffff2e7224 */ /* 0x000fe400078e0059 */
[----:B------:R-:W-:Y:S02]  /*3990*/  IMAD.MOV.U32 R47, RZ, RZ, R88 ;  /* 0x000000ffff2f7224 */ /* 0x000fe400078e0058 */
[----:B------:R-:W-:-:S03]  /*39a0*/  IMAD.MOV.U32 R45, RZ, RZ, R90 ;  /* 0x000000ffff2d7224 */ /* 0x000fc600078e005a */
[----:B------:R-:W-:Y:S01]  /*39b0*/  HMMA.16816.F32 R108, R4, R20, R68 ;  /* 0x00000014046c723c */ /* 0x000fe20000001844 */
[----:B-1----:R-:W-:-:S07]  /*39c0*/  FFMA.FTZ R8, R221, c[0x0][0x2d0], -R13 ;  /* 0x0000b400dd087a23 */ /* 0x002fce000001080d */
[C---:B------:R-:W-:Y:S01]  /*39d0*/  HMMA.16816.F32 R184, R4.reuse, R16, R76 ;  /* 0x0000001004b8723c */ /* 0x040fe2000000184c */
[----:B------:R-:W-:Y:S01]  /*39e0*/  IMAD.MOV.U32 R221, RZ, RZ, R91 ;  /* 0x000000ffffdd7224 */ /* 0x000fe200078e005b */
[----:B------:R1:W-:Y:S05]  /*39f0*/  MUFU.EX2 R44, R8 ;  /* 0x00000008002c7308 */ /* 0x0003ea0000000800 */
[----:B------:R-:W-:Y:S01]  /*3a00*/  IMAD.MOV.U32 R16, RZ, RZ, R95 ;  /* 0x000000ffff107224 */ /* 0x000fe200078e005f */
[----:B------:R-:W-:Y:S01]  /*3a10*/  HMMA.16816.F32 R40, R4, R26, R40 ;  /* 0x0000001a0428723c */ /* 0x000fe20000001828 */
[----:B------:R-:W-:Y:S02]  /*3a20*/  IMAD.MOV.U32 R76, RZ, RZ, R14 ;  /* 0x000000ffff4c7224 */ /* 0x000fe400078e000e */
[----:B------:R-:W-:-:S02]  /*3a30*/  IMAD.MOV.U32 R14, RZ, RZ, R129 ;  /* 0x000000ffff0e7224 */ /* 0x000fc400078e0081 */
[----:B------:R-:W-:Y:S02]  /*3a40*/  IMAD.MOV.U32 R77, RZ, RZ, R104 ;  /* 0x000000ffff4d7224 */ /* 0x000fe400078e0068 */
[----:B------:R-:W-:Y:S01]  /*3a50*/  IMAD.MOV.U32 R27, RZ, RZ, R93 ;  /* 0x000000ffff1b7224 */ /* 0x000fe200078e005d */
[C---:B------:R-:W-:Y:S01]  /*3a60*/  HMMA.16816.F32 R60, R4.reuse, R28, R60 ;  /* 0x0000001c043c723c */ /* 0x040fe2000000183c */
[----:B------:R-:W-:Y:S02]  /*3a70*/  IMAD.MOV.U32 R50, RZ, RZ, R77 ;  /* 0x000000ffff327224 */ /* 0x000fe400078e004d */
[----:B-1----:R-:W-:Y:S02]  /*3a80*/  FFMA.FTZ R8, R222, c[0x0][0x2d0], -R13 ;  /* 0x0000b400de087a23 */ /* 0x002fe4000001080d */
[----:B------:R-:W-:Y:S02]  /*3a90*/  IMAD.MOV.U32 R222, RZ, RZ, R92 ;  /* 0x000000ffffde7224 */ /* 0x000fe400078e005c */
[----:B------:R-:W1:Y:S01]  /*3aa0*/  MUFU.EX2 R25, R8 ;  /* 0x0000000800197308 */ /* 0x000e620000000800 */
[----:B------:R-:W-:Y:S01]  /*3ab0*/  HMMA.16816.F32 R52, R4, R30, R52 ;  /* 0x0000001e0434723c */ /* 0x000fe20000001834 */
[----:B------:R-:W-:-:S02]  /*3ac0*/  IMAD.MOV.U32 R29, RZ, RZ, R14 ;  /* 0x000000ffff1d7224 */ /* 0x000fc400078e000e */
[----:B------:R-:W-:Y:S01]  /*3ad0*/  IMAD.MOV.U32 R95, RZ, RZ, R128 ;  /* 0x000000ffff5f7224 */ /* 0x000fe200078e0080 */
[----:B--2---:R-:W-:Y:S01]  /*3ae0*/  F2FP.PACK_AB R128, R48, R49 ;  /* 0x000000313080723e */ /* 0x004fe200000000ff */
[----:B------:R-:W-:Y:S02]  /*3af0*/  IMAD.MOV.U32 R78, RZ, RZ, R105 ;  /* 0x000000ffff4e7224 */ /* 0x000fe400078e0069 */
[----:B------:R-:W-:Y:S01]  /*3b00*/  IMAD.MOV.U32 R79, RZ, RZ, R106 ;  /* 0x000000ffff4f7224 */ /* 0x000fe200078e006a */
[C---:B------:R-:W-:Y:S01]  /*3b10*/  HMMA.16816.F32 R164, R4.reuse, R32, R196 ;  /* 0x0000002004a4723c */ /* 0x040fe200000018c4 */
[----:B------:R-:W2:Y:S01]  /*3b20*/  LDSM.16.MT88.4 R104, [R213+0x1d00] ;  /* 0x001d0000d568783b */ /* 0x000ea20000004200 */
[----:B------:R-:W-:Y:S02]  /*3b30*/  IMAD.MOV.U32 R217, RZ, RZ, R78 ;  /* 0x000000ffffd97224 */ /* 0x000fe400078e004e */
[----:B------:R-:W-:Y:S02]  /*3b40*/  IMAD.MOV.U32 R219, RZ, RZ, R79 ;  /* 0x000000ffffdb7224 */ /* 0x000fe400078e004f */
[----:B------:R-:W-:Y:S01]  /*3b50*/  IMAD.MOV.U32 R51, RZ, RZ, R76 ;  /* 0x000000ffff337224 */ /* 0x000fe200078e004c */
[----:B-1----:R-:W-:Y:S01]  /*3b60*/  F2FP.PACK_AB R130, R25, R44 ;  /* 0x0000002c1982723e */ /* 0x002fe200000000ff */
[----:B------:R-:W-:Y:S01]  /*3b70*/  FFMA.FTZ R8, R238, c[0x0][0x2d0], -R12 ;  /* 0x0000b400ee087a23 */ /* 0x000fe2000001080c */
[----:B------:R-:W-:Y:S01]  /*3b80*/  HMMA.16816.F32 R36, R4, R34, R36 ;  /* 0x000000220424723c */ /* 0x000fe20000001824 */
[----:B------:R-:W-:-:S02]  /*3b90*/  IMAD.MOV.U32 R238, RZ, RZ, R95 ;  /* 0x000000ffffee7224 */ /* 0x000fc400078e005f */
[----:B------:R1:W-:Y:S04]  /*3ba0*/  MUFU.EX2 R24, R8 ;  /* 0x0000000800187308 */ /* 0x0003e80000000800 */
[----:B------:R-:W-:Y:S02]  /*3bb0*/  FFMA.FTZ R4, R234, c[0x0][0x2d0], -R0 ;  /* 0x0000b400ea047a23 */ /* 0x000fe40000010800 */
[----:B------:R-:W-:Y:S02]  /*3bc0*/  FADD.FTZ R5, R245, R244 ;  /* 0x000000f4f5057221 */ /* 0x000fe40000010000 */
[----:B------:R-:W-:Y:S01]  /*3bd0*/  MUFU.EX2 R18, R4 ;  /* 0x0000000400127308 */ /* 0x000fe20000000800 */
[----:B-1----:R-:W-:-:S07]  /*3be0*/  FFMA.FTZ R8, R220, c[0x0][0x2d0], -R12 ;  /* 0x0000b400dc087a23 */ /* 0x002fce000001080c */
[----:B------:R1:W4:Y:S02]  /*3bf0*/  MUFU.EX2 R23, R8 ;  /* 0x0000000800177308 */ /* 0x0003240000000800 */
[----:B-1----:R-:W-:Y:S01]  /*3c00*/  FFMA.FTZ R8, R218, c[0x0][0x2d0], -R12 ;  /* 0x0000b400da087a23 */ /* 0x002fe2000001080c */
[----:B----4-:R-:W-:-:S05]  /*3c10*/  F2FP.PACK_AB R129, R23, R24 ;  /* 0x000000181781723e */ /* 0x010fca00000000ff */
[----:B------:R1:W-:Y:S02]  /*3c20*/  MUFU.EX2 R21, R8 ;  /* 0x0000000800157308 */ /* 0x0003e40000000800 */
[----:B-1----:R-:W-:Y:S02]  /*3c30*/  FFMA.FTZ R8, R211, c[0x0][0x2d0], -R12 ;  /* 0x0000b400d3087a23 */ /* 0x002fe4000001080c */
[----:B------:R-:W-:-:S04]  /*3c40*/  FADD.FTZ R12, R247, R5 ;  /* 0x00000005f70c7221 */ /* 0x000fc80000010000 */
[----:B------:R1:W4:Y:S02]  /*3c50*/  MUFU.EX2 R22, R8 ;  /* 0x0000000800167308 */ /* 0x0003240000000800 */
[----:B-1----:R-:W-:Y:S02]  /*3c60*/  FFMA.FTZ R8, R94, c[0x0][0x2d0], -R0 ;  /* 0x0000b4005e087a23 */ /* 0x002fe40000010800 */
[----:B------:R-:W-:Y:S01]  /*3c70*/  IMAD.MOV.U32 R94, RZ, RZ, R131 ;  /* 0x000000ffff5e7224 */ /* 0x000fe200078e0083 */
[----:B----4-:R-:W-:-:S03]  /*3c80*/  F2FP.PACK_AB R131, R22, R21 ;  /* 0x000000151683723e */ /* 0x010fc600000000ff */
[----:B------:R1:W-:Y:S01]  /*3c90*/  MUFU.EX2 R20, R8 ;  /* 0x0000000800147308 */ /* 0x0003e20000000800 */
[----:B------:R-:W-:-:S04]  /*3ca0*/  IMAD.MOV.U32 R26, RZ, RZ, R94 ;  /* 0x000000ffff1a7224 */ /* 0x000fc800078e005e */
[----:B------:R-:W-:Y:S01]  /*3cb0*/  FADD.FTZ R4, R26, R238 ;  /* 0x000000ee1a047221 */ /* 0x000fe20000010000 */
[----:B---3--:R-:W-:Y:S03]  /*3cc0*/  HMMA.16816.F32 R92, R128, R98, R100 ;  /* 0x00000062805c723c */ /* 0x008fe60000001864 */
[----:B------:R-:W-:Y:S02]  /*3cd0*/  FADD.FTZ R7, R45, R4 ;  /* 0x000000042d077221 */ /* 0x000fe40000010000 */
[----:B------:R-:W-:-:S03]  /*3ce0*/  FADD.FTZ R4, R219, R12 ;  /* 0x0000000cdb047221 */ /* 0x000fc60000010000 */
[C---:B--2---:R-:W-:Y:S01]  /*3cf0*/  HMMA.16816.F32 R100, R128.reuse, R104, R168 ;  /* 0x000000688064723c */ /* 0x044fe200000018a8 */
[--C-:B-1----:R-:W-:Y:S02]  /*3d00*/  FFMA.FTZ R8, R15, c[0x0][0x2d0], -R0.reuse ;  /* 0x0000b4000f087a23 */ /* 0x102fe40000010800 */
[----:B------:R-:W-:Y:S02]  /*3d10*/  FFMA.FTZ R0, R235, c[0x0][0x2d0], -R0 ;  /* 0x0000b400eb007a23 */ /* 0x000fe40000010800 */
[----:B------:R1:W2:Y:S01]  /*3d20*/  MUFU.EX2 R19, R8 ;  /* 0x0000000800137308 */ /* 0x0002a20000000800 */
[----:B------:R-:W-:Y:S02]  /*3d30*/  FADD.FTZ R4, R210, R4 ;  /* 0x00000004d2047221 */ /* 0x000fe40000010000 */
[----:B------:R-:W-:Y:S02]  /*3d40*/  HMMA.16816.F32 R72, R128, R80, R124 ;  /* 0x000000508048723c */ /* 0x000fe4000000187c */
[----:B------:R-:W-:-:S03]  /*3d50*/  FADD.FTZ R251, R251, R4 ;  /* 0x00000004fbfb7221 */ /* 0x000fc60000010000 */
[----:B------:R3:W4:Y:S01]  /*3d60*/  MUFU.EX2 R17, R0 ;  /* 0x0000000000117308 */ /* 0x0007220000000800 */
[----:B------:R-:W-:Y:S02]  /*3d70*/  FADD.FTZ R251, R209, R251 ;  /* 0x000000fbd1fb7221 */ /* 0x000fe40000010000 */
[C---:B------:R-:W-:Y:S02]  /*3d80*/  HMMA.16816.F32 R88, R128.reuse, R96, R112 ;  /* 0x000000608058723c */ /* 0x040fe40000001870 */
[----:B------:R-:W-:Y:S01]  /*3d90*/  FADD.FTZ R251, R208, R251 ;  /* 0x000000fbd0fb7221 */ /* 0x000fe20000010000 */
[----:B-1----:R-:W1:Y:S03]  /*3da0*/  LDSM.16.MT88.4 R8, [R213+0x2d00] ;  /* 0x002d0000d508783b */ /* 0x002e660000004200 */
[----:B------:R-:W-:Y:S01]  /*3db0*/  FADD.FTZ R251, R138, R251 ;  /* 0x000000fb8afb7221 */ /* 0x000fe20000010000 */
[----:B--2---:R-:W-:Y:S01]  /*3dc0*/  F2FP.PACK_AB R168, R19, R20 ;  /* 0x0000001413a8723e */ /* 0x004fe200000000ff */
[----:B------:R-:W-:Y:S02]  /*3dd0*/  HMMA.16816.F32 R140, R128, R152, R140 ;  /* 0x00000098808c723c */ /* 0x000fe4000000188c */
[----:B------:R-:W-:-:S02]  /*3de0*/  FADD.FTZ R251, R134, R251 ;  /* 0x000000fb86fb7221 */ /* 0x000fc40000010000 */
[----:B---3--:R-:W-:Y:S01]  /*3df0*/  FFMA.FTZ R0, R16, c[0x0][0x2d0], -R3 ;  /* 0x0000b40010007a23 */ /* 0x008fe20000010803 */
[----:B----4-:R-:W-:Y:S01]  /*3e00*/  F2FP.PACK_AB R170, R17, R18 ;  /* 0x0000001211aa723e */ /* 0x010fe200000000ff */
[----:B------:R-:W-:Y:S02]  /*3e10*/  FADD.FTZ R251, R133, R251 ;  /* 0x000000fb85fb7221 */ /* 0x000fe40000010000 */
[----:B------:R-:W-:Y:S01]  /*3e20*/  HMMA.16816.F32 R148, R128, R154, R148 ;  /* 0x0000009a8094723c */ /* 0x000fe20000001894 */
[----:B------:R2:W3:Y:S01]  /*3e30*/  MUFU.EX2 R13, R0 ;  /* 0x00000000000d7308 */ /* 0x0004e20000000800 */
[----:B------:R-:W-:-:S06]  /*3e40*/  FADD.FTZ R251, R132, R251 ;  /* 0x000000fb84fb7221 */ /* 0x000fcc0000010000 */
[C---:B------:R-:W-:Y:S08]  /*3e50*/  HMMA.16816.F32 R76, R128.reuse, R82, R84 ;  /* 0x00000052804c723c */ /* 0x040ff00000001854 */
[----:B------:R-:W-:Y:S01]  /*3e60*/  HMMA.16816.F32 R160, R128, R106, R160 ;  /* 0x0000006a80a0723c */ /* 0x000fe200000018a0 */
[----:B--2---:R-:W-:Y:S02]  /*3e70*/  FFMA.FTZ R0, R236, c[0x0][0x2d0], -R3 ;  /* 0x0000b400ec007a23 */ /* 0x004fe40000010803 */
[----:B---3--:R-:W-:-:S02]  /*3e80*/  FADD.FTZ R251, R13, R251 ;  /* 0x000000fb0dfb7221 */ /* 0x008fc40000010000 */
[----:B------:R2:W3:Y:S03]  /*3e90*/  MUFU.EX2 R14, R0 ;  /* 0x00000000000e7308 */ /* 0x0004e60000000800 */
[C---:B------:R-:W-:Y:S08]  /*3ea0*/  HMMA.16816.F32 R112, R128.reuse, R120, R192 ;  /* 0x000000788070723c */ /* 0x040ff000000018c0 */
[----:B------:R-:W-:Y:S01]  /*3eb0*/  HMMA.16816.F32 R116, R128, R122, R116 ;  /* 0x0000007a8074723c */ /* 0x000fe20000001874 */
[--C-:B--2---:R-:W-:Y:S01]  /*3ec0*/  FFMA.FTZ R0, R237, c[0x0][0x2d0], -R3.reuse ;  /* 0x0000b400ed007a23 */ /* 0x104fe20000010803 */
[----:B---3--:R-:W-:Y:S01]  /*3ed0*/  F2FP.PACK_AB R169, R14, R13 ;  /* 0x0000000d0ea9723e */ /* 0x008fe200000000ff */
[----:B------:R-:W-:-:S05]  /*3ee0*/  FFMA.FTZ R3, R239, c[0x0][0x2d0], -R3 ;  /* 0x0000b400ef037a23 */ /* 0x000fca0000010803 */
[----:B-1----:R-:W-:Y:S01]  /*3ef0*/  HMMA.16816.F32 R124, R128, R8, R200 ;  /* 0x00000008807c723c */ /* 0x002fe200000018c8 */
[----:B------:R1:W2:Y:S01]  /*3f00*/  MUFU.EX2 R15, R0 ;  /* 0x00000000000f7308 */ /* 0x0002a20000000800 */
[----:B------:R-:W-:-:S06]  /*3f10*/  FADD.FTZ R251, R14, R251 ;  /* 0x000000fb0efb7221 */ /* 0x000fcc0000010000 */
[----:B------:R-:W-:Y:S01]  /*3f20*/  HMMA.16816.F32 R128, R128, R10, R144 ;  /* 0x0000000a8080723c */ /* 0x000fe20000001890 */
[----:B------:R3:W4:Y:S01]  /*3f30*/  MUFU.EX2 R16, R3 ;  /* 0x0000000300107308 */ /* 0x0007220000000800 */
[----:B-1----:R-:W-:Y:S02]  /*3f40*/  FADD.FTZ R0, R29, R248 ;  /* 0x000000f81d007221 */ /* 0x002fe40000010000 */
[----:B--2---:R-:W-:Y:S02]  /*3f50*/  FADD.FTZ R251, R15, R251 ;  /* 0x000000fb0ffb7221 */ /* 0x004fe40000010000 */
[----:B------:R-:W-:Y:S02]  /*3f60*/  FADD.FTZ R0, R221, R0 ;  /* 0x00000000dd007221 */ /* 0x000fe40000010000 */
[----:B---3--:R-:W-:Y:S01]  /*3f70*/  FADD.FTZ R3, R222, R27 ;  /* 0x0000001bde037221 */ /* 0x008fe20000010000 */
[----:B----4-:R-:W-:Y:S01]  /*3f80*/  F2FP.PACK_AB R171, R16, R15 ;  /* 0x0000000f10ab723e */ /* 0x010fe200000000ff */
[----:B------:R-:W-:-:S02]  /*3f90*/  FADD.FTZ R5, R47, R0 ;  /* 0x000000002f057221 */ /* 0x000fc40000010000 */
[----:B------:R-:W-:Y:S02]  /*3fa0*/  FADD.FTZ R6, R46, R3 ;  /* 0x000000032e067221 */ /* 0x000fe40000010000 */
[----:B------:R-:W-:Y:S02]  /*3fb0*/  FADD.FTZ R3, R217, R7 ;  /* 0x00000007d9037221 */ /* 0x000fe40000010000 */
[----:B------:R-:W-:Y:S01]  /*3fc0*/  FADD.FTZ R0, R50, R6 ;  /* 0x0000000632007221 */ /* 0x000fe20000010000 */
[----:B------:R-:W-:Y:S01]  /*3fd0*/  HMMA.16816.F32 R68, R168, R80, R172 ;  /* 0x00000050a844723c */ /* 0x000fe200000018ac */
[----:B------:R-:W-:Y:S02]  /*3fe0*/  FADD.FTZ R5, R228, R5 ;  /* 0x00000005e4057221 */ /* 0x000fe40000010000 */
[----:B------:R-:W-:Y:S02]  /*3ff0*/  FADD.FTZ R0, R240, R0 ;  /* 0x00000000f0007221 */ /* 0x000fe40000010000 */
[----:B------:R-:W-:-:S02]  /*4000*/  FADD.FTZ R3, R246, R3 ;  /* 0x00000003f6037221 */ /* 0x000fc40000010000 */
[----:B------:R-:W-:Y:S01]  /*4010*/  FADD.FTZ R0, R243, R0 ;  /* 0x00000000f3007221 */ /* 0x000fe20000010000 */
[C---:B------:R-:W-:Y:S01]  /*4020*/  HMMA.16816.F32 R80, R168.reuse, R82, R156 ;  /* 0x00000052a850723c */ /* 0x040fe2000000189c */
[----:B------:R-:W-:Y:S02]  /*4030*/  FADD.FTZ R250, R250, R5 ;  /* 0x00000005fafa7221 */ /* 0x000fe40000010000 */
[----:B------:R-:W-:Y:S02]  /*4040*/  FADD.FTZ R0, R242, R0 ;  /* 0x00000000f2007221 */ /* 0x000fe40000010000 */
[----:B------:R-:W-:Y:S02]  /*4050*/  FADD.FTZ R252, R252, R3 ;  /* 0x00000003fcfc7221 */ /* 0x000fe40000010000 */
[----:B------:R-:W-:Y:S01]  /*4060*/  FADD.FTZ R0, R241, R0 ;  /* 0x00000000f1007221 */ /* 0x000fe20000010000 */
[----:B------:R-:W-:Y:S01]  /*4070*/  HMMA.16816.F32 R84, R168, R96, R108 ;  /* 0x00000060a854723c */ /* 0x000fe2000000186c */
        /* <DEDUP_REMOVED lines=21> */
[----:B------:R-:W-:Y:S01]  /*41d0*/  FADD.FTZ R252, R205, R252 ;  /* 0x000000fccdfc7221 */ /* 0x000fe20000010000 */
[----:B------:R1:W-:Y:S01]  /*41e0*/  STL [R1], R0 ;  /* 0x0000000001007387 */ /* 0x0003e20000100800 */
        /* <DEDUP_REMOVED lines=13> */
[----:B------:R-:W-:-:S07]  /*42c0*/  FADD.FTZ R252, R25, R252 ;  /* 0x000000fc19fc7221 */ /* 0x000fce0000010000 */
[C---:B------:R-:W-:Y:S08]  /*42d0*/  HMMA.16816.F32 R164, R168.reuse, R8, R164 ;  /* 0x00000008a8a4723c */ /* 0x040ff000000018a4 */
[----:B------:R-:W-:Y:S01]  /*42e0*/  HMMA.16816.F32 R168, R168, R10, R36 ;  /* 0x0000000aa8a8723c */ /* 0x000fe20000001824 */
[----:B------:R-:W-:Y:S07]  /*42f0*/  @!P0 BRA `(.L_x_1) ;  /* 0x000030b000008947 */ /* 0x000fee0003800000 */
[----:B-1----:R-:W2:Y:S01]  /*4300*/  LDL R51, [R1+0x24] ;  /* 0x0000240001337983 */ /* 0x002ea20000100800 */
[----:B------:R-:W-:Y:S01]  /*4310*/  IMAD.MOV.U32 R3, RZ, RZ, R136 ;  /* 0x000000ffff037224 */ /* 0x000fe200078e0088 */
[C---:B------:R-:W-:Y:S01]  /*4320*/  IADD3 R224, R216.reuse, 0x1000, RZ ;  /* 0x00001000d8e07810 */ /* 0x040fe20007ffe0ff */
[----:B------:R-:W-:Y:S01]  /*4330*/  IMAD.MOV.U32 R0, RZ, RZ, R137 ;  /* 0x000000ffff007224 */ /* 0x000fe200078e0089 */
[C---:B------:R-:W-:Y:S01]  /*4340*/  IADD3 R223, R216.reuse, 0x1400, RZ ;  /* 0x00001400d8df7810 */ /* 0x040fe20007ffe0ff */
[----:B------:R-:W-:Y:S01]  /*4350*/  IMAD.MOV.U32 R138, RZ, RZ, R2 ;  /* 0x000000ffff8a7224 */ /* 0x000fe200078e0002 */
[C---:B------:R-:W-:Y:S01]  /*4360*/  IADD3 R222, R216.reuse, 0x1800, RZ ;  /* 0x00001800d8de7810 */ /* 0x040fe20007ffe0ff */
[----:B------:R-:W-:Y:S01]  /*4370*/  IMAD.MOV.U32 R132, RZ, RZ, R135 ;  /* 0x000000ffff847224 */ /* 0x000fe200078e0087 */
[C---:B------:R-:W-:Y:S01]  /*4380*/  IADD3 R221, R216.reuse, 0x1c00, RZ ;  /* 0x00001c00d8dd7810 */ /* 0x040fe20007ffe0ff */
[----:B------:R-:W-:Y:S01]  /*4390*/  ULEA.HI.SX32 UR25, UR21, 0xfffffffe, 0x1a ;  /* 0xfffffffe15197891 */ /* 0x000fe2000f8fd23f */
[C---:B------:R-:W-:Y:S01]  /*43a0*/  IADD3 R220, R216.reuse, 0x2000, RZ ;  /* 0x00002000d8dc7810 */ /* 0x040fe20007ffe0ff */
[----:B------:R-:W-:Y:S01]  /*43b0*/  ULDC.64 UR6, c[0x0][0x208] ;  /* 0x0000820000067ab9 */ /* 0x000fe20000000a00 */
[C---:B------:R-:W-:Y:S01]  /*43c0*/  IADD3 R219, R216.reuse, 0x2400, RZ ;  /* 0x00002400d8db7810 */ /* 0x040fe20007ffe0ff */
[----:B------:R-:W-:Y:S01]  /*43d0*/  ULDC.64 UR4, c[0x0][0x1e0] ;  /* 0x0000780000047ab9 */ /* 0x000fe20000000a00 */
[----:B------:R-:W-:-:S02]  /*43e0*/  IADD3 R218, R216, 0x2800, RZ ;  /* 0x00002800d8da7810 */ /* 0x000fc40007ffe0ff */
[----:B------:R-:W-:Y:S01]  /*43f0*/  IADD3 R217, R216, 0x2c00, RZ ;  /* 0x00002c00d8d97810 */ /* 0x000fe20007ffe0ff */
[----:B--2---:R-:W-:Y:S02]  /*4400*/  IMAD.SHL.U32 R228, R51, 0x2, RZ ;  /* 0x0000000233e47824 */ /* 0x004fe400078e00ff */
.L_x_2:
[----:B------:R-:W2:Y:S01]  /*4410*/  LDL.64 R194, [R1+0x8] ;  /* 0x0000080001c27983 */ /* 0x000ea20000100a00 */
[----:B------:R-:W-:Y:S04]  /*4420*/  DEPBAR.LE SB0, 0x0 ;  /* 0x000080000000791a */ /* 0x000fe80000000000 */
[----:B------:R-:W-:Y:S01]  /*4430*/  USHF.R.S32.HI UR18, URZ, 0x1f, UR25 ;  /* 0x0000001f3f127899 */ /* 0x000fe20008011419 */
[----:B------:R-:W3:Y:S01]  /*4440*/  LDL R192, [R1+0x4] ;  /* 0x0000040001c07983 */ /* 0x000ee20000100800 */
[----:B------:R-:W-:Y:S01]  /*4450*/  UIMAD.WIDE.U32 UR30, UR25, UR6, URZ ;  /* 0x00000006191e72a5 */ /* 0x000fe2000f8e003f */
[----:B------:R-:W-:Y:S01]  /*4460*/  SHF.R.S32.HI R235, RZ, 0x1f, R229 ;  /* 0x0000001fffeb7819 */ /* 0x000fe200000114e5 */
[----:B------:R-:W-:Y:S01]  /*4470*/  UIMAD UR18, UR18, UR6, URZ ;  /* 0x00000006121272a4 */ /* 0x000fe2000f8e023f */
[----:B------:R-:W-:Y:S01]  /*4480*/  BAR.SYNC.DEFER_BLOCKING 0x0 ;  /* 0x0000000000007b1d */ /* 0x000fe20000010000 */
[----:B------:R-:W-:Y:S02]  /*4490*/  USHF.L.U32 UR19, UR30, 0x6, URZ ;  /* 0x000000061e137899 */ /* 0x000fe4000800063f */
[----:B------:R-:W-:Y:S02]  /*44a0*/  UIMAD UR18, UR25, UR7, UR18 ;  /* 0x00000007191272a4 */ /* 0x000fe4000f8e0212 */
[----:B------:R-:W-:Y:S02]  /*44b0*/  UIADD3 UR20, UP4, UP3, UR26, UR19, UR28 ;  /* 0x000000131a147290 */ /* 0x000fe4000fb9e01c */
[----:B------:R-:W-:Y:S01]  /*44c0*/  UIADD3 UR18, UR31, UR18, URZ ;  /* 0x000000121f127290 */ /* 0x000fe2000fffe03f */
[----:B------:R-:W-:Y:S01]  /*44d0*/  IADD3 R134, P0, R230, UR19, RZ ;  /* 0x00000013e6867c10 */ /* 0x000fe2000ff1e0ff */
[----:B------:R-:W-:Y:S02]  /*44e0*/  ULEA UR21, UP2, UR6, UR19, 0x5 ;  /* 0x0000001306157291 */ /* 0x000fe4000f84283f */
[----:B------:R-:W-:Y:S01]  /*44f0*/  USHF.L.U64.HI UR18, UR30, 0x6, UR18 ;  /* 0x000000061e127899 */ /* 0x000fe20008010212 */
[----:B------:R-:W-:Y:S01]  /*4500*/  LEA R198, P3, R134, c[0x0][0x1f8], 0x1 ;  /* 0x00007e0086c67a11 */ /* 0x000fe200078608ff */
[----:B------:R-:W-:Y:S02]  /*4510*/  UIADD3 UR22, UP1, UP0, UR26, UR21, UR28 ;  /* 0x000000151a167290 */ /* 0x000fe4000f83e01c */
[----:B------:R-:W-:Y:S02]  /*4520*/  UIADD3.X UR19, UR24, UR18, UR23, UP4, UP3 ;  /* 0x0000001218137290 */ /* 0x000fe4000a7e6417 */
[C---:B------:R-:W-:Y:S01]  /*4530*/  IADD3.X R135, R231.reuse, UR18, RZ, P0, !PT ;  /* 0x00000012e7877c10 */ /* 0x040fe200087fe4ff */
[----:B------:R-:W-:Y:S01]  /*4540*/  ULEA.HI.X UR18, UR6, UR18, UR7, 0x5, UP2 ;  /* 0x0000001206127291 */ /* 0x000fe200090f2c07 */
[----:B------:R-:W-:Y:S02]  /*4550*/  IADD3 R133, P0, R230, UR21, RZ ;  /* 0x00000015e6857c10 */ /* 0x000fe4000ff1e0ff */
[----:B------:R-:W-:Y:S01]  /*4560*/  LEA.HI.X R199, R134, c[0x0][0x1fc], R135, 0x1, P3 ;  /* 0x00007f0086c77a11 */ /* 0x000fe200018f0c87 */
[----:B------:R-:W-:Y:S02]  /*4570*/  LDSM.16.M88.4 R64, [R214+0x6100] ;  /* 0x00610000d640783b */ /* 0x000fe40000000200 */
[----:B------:R-:W-:Y:S01]  /*4580*/  IADD3.X R134, R231, UR18, RZ, P0, !PT ;  /* 0x00000012e7867c10 */ /* 0x000fe200087fe4ff */
[----:B------:R-:W-:Y:S02]  /*4590*/  UIADD3.X UR18, UR24, UR18, UR23, UP1, UP0 ;  /* 0x0000001218127290 */ /* 0x000fe40008fe0417 */
[----:B------:R-:W-:Y:S02]  /*45a0*/  UISETP.GT.AND UP0, UPT, UR25, URZ, UPT ;  /* 0x0000003f1900728c */ /* 0x000fe4000bf04270 */
[----:B------:R-:W-:Y:S01]  /*45b0*/  UIADD3 UR25, UR25, -0x1, URZ ;  /* 0xffffffff19197890 */ /* 0x000fe2000fffe03f */
[----:B------:R-:W1:Y:S08]  /*45c0*/  LDSM.16.M88.4 R16, [R139+0x3100] ;  /* 0x003100008b10783b */ /* 0x000e700000000200 */
[----:B------:R-:W-:Y:S01]  /*45d0*/  @UP0 UIMAD.WIDE.U32 UR30, UR25, UR4, URZ ;  /* 0x00000004191e02a5 */ /* 0x000fe2000f8e003f */
[----:B------:R-:W4:Y:S08]  /*45e0*/  LDSM.16.M88.4 R60, [R214+0x7100] ;  /* 0x00710000d63c783b */ /* 0x000f300000000200 */
[----:B------:R-:W5:Y:S08]  /*45f0*/  LDSM.16.M88.4 R32, [R139+0x3500] ;  /* 0x003500008b20783b */ /* 0x000f700000000200 */
[----:B------:R-:W3:Y:S06]  /*4600*/  LDL.64 R236, [R1+0x18] ;  /* 0x0000180001ec7983 */ /* 0x000eec0000100a00 */
[----:B------:R-:W5:Y:S08]  /*4610*/  LDSM.16.M88.4 R48, [R139+0x3900] ;  /* 0x003900008b30783b */ /* 0x000f700000000200 */
[----:B------:R-:W3:Y:S01]  /*4620*/  LDL R234, [R1+0x10] ;  /* 0x0000100001ea7983 */ /* 0x000ee20000100800 */
[-C--:B-1----:R-:W-:Y:S03]  /*4630*/  HMMA.16816.F32 R4, R64, R16.reuse, RZ ;  /* 0x000000104004723c */ /* 0x082fe600000018ff */
[----:B------:R-:W1:Y:S05]  /*4640*/  LDSM.16.M88.4 R172, [R139+0x3d00] ;  /* 0x003d00008bac783b */ /* 0x000e6a0000000200 */
[C---:B----4-:R-:W-:Y:S03]  /*4650*/  HMMA.16816.F32 R8, R60.reuse, R16, RZ ;  /* 0x000000103c08723c */ /* 0x050fe600000018ff */
[----:B------:R-:W-:Y:S05]  /*4660*/  LDSM.16.M88.4 R176, [R215+0x6100] ;  /* 0x00610000d7b0783b */ /* 0x000fea0000000200 */
[-C--:B------:R-:W-:Y:S03]  /*4670*/  HMMA.16816.F32 R12, R60, R18.reuse, RZ ;  /* 0x000000123c0c723c */ /* 0x080fe600000018ff */
[----:B------:R-:W4:Y:S05]  /*4680*/  LDSM.16.M88.4 R180, [R216] ;  /* 0x00000000d8b4783b */ /* 0x000f2a0000000200 */
[C---:B------:R-:W-:Y:S03]  /*4690*/  HMMA.16816.F32 R16, R64.reuse, R18, RZ ;  /* 0x000000124010723c */ /* 0x040fe600000018ff */
[----:B------:R-:W1:Y:S05]  /*46a0*/  LDSM.16.M88.4 R184, [R215+0x7100] ;  /* 0x00710000d7b8783b */ /* 0x000e6a0000000200 */
[-C--:B-----5:R-:W-:Y:S03]  /*46b0*/  HMMA.16816.F32 R20, R64, R32.reuse, RZ ;  /* 0x000000204014723c */ /* 0x0a0fe600000018ff */
[----:B------:R-:W5:Y:S05]  /*46c0*/  LDSM.16.M88.4 R188, [R227] ;  /* 0x00000000e3bc783b */ /* 0x000f6a0000000200 */
[C---:B------:R-:W-:Y:S08]  /*46d0*/  HMMA.16816.F32 R24, R60.reuse, R32, RZ ;  /* 0x000000203c18723c */ /* 0x040ff000000018ff */
[-C--:B------:R-:W-:Y:S08]  /*46e0*/  HMMA.16816.F32 R28, R60, R34.reuse, RZ ;  /* 0x000000223c1c723c */ /* 0x080ff000000018ff */
[C---:B------:R-:W-:Y:S08]  /*46f0*/  HMMA.16816.F32 R32, R64.reuse, R34, RZ ;  /* 0x000000224020723c */ /* 0x040ff000000018ff */
[-C--:B------:R-:W-:Y:S08]  /*4700*/  HMMA.16816.F32 R36, R64, R48.reuse, RZ ;  /* 0x000000304024723c */ /* 0x080ff000000018ff */
[C---:B------:R-:W-:Y:S08]  /*4710*/  HMMA.16816.F32 R40, R60.reuse, R48, RZ ;  /* 0x000000303c28723c */ /* 0x040ff000000018ff */
[-C--:B------:R-:W-:Y:S08]  /*4720*/  HMMA.16816.F32 R44, R60, R50.reuse, RZ ;  /* 0x000000323c2c723c */ /* 0x080ff000000018ff */
[C---:B------:R-:W-:Y:S08]  /*4730*/  HMMA.16816.F32 R48, R64.reuse, R50, RZ ;  /* 0x000000324030723c */ /* 0x040ff000000018ff */
[-C--:B-1----:R-:W-:Y:S08]  /*4740*/  HMMA.16816.F32 R52, R64, R172.reuse, RZ ;  /* 0x000000ac4034723c */ /* 0x082ff000000018ff */
[C---:B------:R-:W-:Y:S08]  /*4750*/  HMMA.16816.F32 R56, R60.reuse, R172, RZ ;  /* 0x000000ac3c38723c */ /* 0x040ff000000018ff */
[-C--:B------:R-:W-:Y:S08]  /*4760*/  HMMA.16816.F32 R60, R60, R174.reuse, RZ ;  /* 0x000000ae3c3c723c */ /* 0x080ff000000018ff */
[----:B------:R-:W-:Y:S01]  /*4770*/  HMMA.16816.F32 R64, R64, R174, RZ ;  /* 0x000000ae4040723c */ /* 0x000fe200000018ff */
[----:B------:R-:W1:Y:S07]  /*4780*/  LDSM.16.M88.4 R172, [R226] ;  /* 0x00000000e2ac783b */ /* 0x000e6e0000000200 */
[-C--:B----4-:R-:W-:Y:S08]  /*4790*/  HMMA.16816.F32 R4, R176, R180.reuse, R4 ;  /* 0x000000b4b004723c */ /* 0x090ff00000001804 */
[C---:B------:R-:W-:Y:S08]  /*47a0*/  HMMA.16816.F32 R8, R184.reuse, R180, R8 ;  /* 0x000000b4b808723c */ /* 0x040ff00000001808 */
[-C--:B------:R-:W-:Y:S08]  /*47b0*/  HMMA.16816.F32 R12, R184, R182.reuse, R12 ;  /* 0x000000b6b80c723c */ /* 0x080ff0000000180c */
[C---:B------:R-:W-:Y:S08]  /*47c0*/  HMMA.16816.F32 R16, R176.reuse, R182, R16 ;  /* 0x000000b6b010723c */ /* 0x040ff00000001810 */
[-C--:B-----5:R-:W-:Y:S08]  /*47d0*/  HMMA.16816.F32 R20, R176, R188.reuse, R20 ;  /* 0x000000bcb014723c */ /* 0x0a0ff00000001814 */
[C---:B------:R-:W-:Y:S08]  /*47e0*/  HMMA.16816.F32 R24, R184.reuse, R188, R24 ;  /* 0x000000bcb818723c */ /* 0x040ff00000001818 */
[-C--:B------:R-:W-:Y:S08]  /*47f0*/  HMMA.16816.F32 R28, R184, R190.reuse, R28 ;  /* 0x000000beb81c723c */ /* 0x080ff0000000181c */
[C---:B------:R-:W-:Y:S08]  /*4800*/  HMMA.16816.F32 R32, R176.reuse, R190, R32 ;  /* 0x000000beb020723c */ /* 0x040ff00000001820 */
[-C--:B-1----:R-:W-:Y:S08]  /*4810*/  HMMA.16816.F32 R36, R176, R172.reuse, R36 ;  /* 0x000000acb024723c */ /* 0x082ff00000001824 */
[C---:B------:R-:W-:Y:S08]  /*4820*/  HMMA.16816.F32 R40, R184.reuse, R172, R40 ;  /* 0x000000acb828723c */ /* 0x040ff00000001828 */
[-C--:B------:R-:W-:Y:S08]  /*4830*/  HMMA.16816.F32 R44, R184, R174.reuse, R44 ;  /* 0x000000aeb82c723c */ /* 0x080ff0000000182c */
[C---:B------:R-:W-:Y:S04]  /*4840*/  HMMA.16816.F32 R48, R176.reuse, R174, R48 ;  /* 0x000000aeb030723c */ /* 0x040fe80000001830 */
[----:B--2---:R-:W-:Y:S04]  /*4850*/  IADD3 R2, P2, P1, R194, UR20, R229 ;  /* 0x00000014c2027c10 */ /* 0x004fe8000f95e0e5 */
[----:B---3--:R-:W-:Y:S01]  /*4860*/  IADD3.X R137, R192, UR19, R235, P2, P1 ;  /* 0x00000013c0897c10 */ /* 0x008fe200097e24eb */
[----:B------:R-:W-:Y:S03]  /*4870*/  @UP0 USHF.L.U32 UR19, UR30, 0x6, URZ ;  /* 0x000000061e130899 */ /* 0x000fe6000800063f */
[C---:B------:R-:W-:Y:S01]  /*4880*/  LEA R136, P1, R2.reuse, c[0x0][0x1f8], 0x1 ;  /* 0x00007e0002887a11 */ /* 0x040fe200078208ff */
[----:B------:R-:W-:Y:S01]  /*4890*/  @UP0 UIADD3 UR21, UP3, UR11, UR19, URZ ;  /* 0x000000130b150290 */ /* 0x000fe2000ff7e03f */
[C---:B------:R-:W-:Y:S01]  /*48a0*/  LEA R196, P2, R133.reuse, c[0x0][0x1f8], 0x1 ;  /* 0x00007e0085c47a11 */ /* 0x040fe200078408ff */
[----:B------:R-:W-:Y:S01]  /*48b0*/  @UP0 UIADD3 UR20, UP5, UP4, UR14, UR19, UR12 ;  /* 0x000000130e140290 */ /* 0x000fe2000fcbe00c */
[----:B------:R-:W-:Y:S02]  /*48c0*/  LEA.HI.X R137, R2, c[0x0][0x1fc], R137, 0x1, P1 ;  /* 0x00007f0002897a11 */ /* 0x000fe400008f0c89 */
[----:B------:R-:W-:Y:S01]  /*48d0*/  IADD3 R2, P1, P0, R194, UR22, R229 ;  /* 0x00000016c2027c10 */ /* 0x000fe2000f83e0e5 */
[----:B------:R-:W-:Y:S01]  /*48e0*/  @UP0 UIADD3 UR22, UP2, UP1, UR14, UR21, UR12 ;  /* 0x000000150e160290 */ /* 0x000fe2000f95e00c */
[----:B------:R-:W-:Y:S02]  /*48f0*/  LEA.HI.X R197, R133, c[0x0][0x1fc], R134, 0x1, P2 ;  /* 0x00007f0085c57a11 */ /* 0x000fe400010f0c86 */
[----:B------:R-:W-:Y:S01]  /*4900*/  IADD3.X R133, R192, UR18, R235, P1, P0 ;  /* 0x00000012c0857c10 */ /* 0x000fe20008fe04eb */
[----:B------:R-:W-:Y:S01]  /*4910*/  @UP0 USHF.R.S32.HI UR18, URZ, 0x1f, UR25 ;  /* 0x0000001f3f120899 */ /* 0x000fe20008011419 */
[----:B------:R-:W1:Y:S01]  /*4920*/  LDSM.16.M88.4 R192, [R225] ;  /* 0x00000000e1c0783b */ /* 0x000e620000000200 */
[C---:B------:R-:W-:Y:S02]  /*4930*/  LEA R134, P2, R2.reuse, c[0x0][0x1f8], 0x1 ;  /* 0x00007e0002867a11 */ /* 0x040fe400078408ff */
[----:B------:R-:W-:Y:S01]  /*4940*/  PLOP3.LUT P0, PT, PT, PT, UP0, 0x80, 0x0 ;  /* 0x000000000000781c */ /* 0x000fe20003f0f008 */
[----:B------:R-:W-:Y:S01]  /*4950*/  @UP0 UIMAD UR18, UR18, UR4, URZ ;  /* 0x00000004121202a4 */ /* 0x000fe2000f8e023f */
[----:B------:R-:W-:Y:S03]  /*4960*/  LEA.HI.X R135, R2, c[0x0][0x1fc], R133, 0x1, P2 ;  /* 0x00007f0002877a11 */ /* 0x000fe600010f0c85 */
[----:B------:R-:W-:Y:S01]  /*4970*/  @!PT LDS RZ, [RZ] ;  /* 0x00000000fffff984 */ /* 0x000fe20000000800 */
[----:B------:R-:W-:Y:S01]  /*4980*/  @!PT LDS RZ, [RZ] ;  /* 0x00000000fffff984 */ /* 0x000fe20000000800 */
[----:B------:R-:W-:Y:S01]  /*4990*/  @!PT LDS RZ, [RZ] ;  /* 0x00000000fffff984 */ /* 0x000fe20000000800 */
[----:B------:R2:W-:Y:S01]  /*49a0*/  LDGSTS.E.BYPASS.LTC128B.128 [R228+0x100], [R198.64], !P6 ;  /* 0x00100000c6e47fae */ /* 0x0005e2000f101d50 */
[----:B------:R-:W-:Y:S04]  /*49b0*/  @UP0 UIMAD UR18, UR25, UR5, UR18 ;  /* 0x00000005191202a4 */ /* 0x000fe8000f8e0212 */
[----:B------:R-:W-:Y:S03]  /*49c0*/  @UP0 UIADD3 UR18, UR31, UR18, URZ ;  /* 0x000000121f120290 */ /* 0x000fe6000fffe03f */
[----:B------:R3:W-:Y:S01]  /*49d0*/  LDGSTS.E.BYPASS.LTC128B.128 [R228+0x1100], [R136.64+0x40], !P5 ;  /* 0x0110004088e47fae */ /* 0x0007e2000e901d50 */
[----:B------:R-:W-:Y:S07]  /*49e0*/  @UP0 USHF.L.U64.HI UR18, UR30, 0x6, UR18 ;  /* 0x000000061e120899 */ /* 0x000fee0008010212 */
[----:B------:R3:W-:Y:S08]  /*49f0*/  LDGSTS.E.BYPASS.LTC128B.128 [R228+0x2100], [R136.64+0x80], !P4 ;  /* 0x0210008088e47fae */ /* 0x0007f0000e101d50 */
[----:B------:R2:W-:Y:S01]  /*4a00*/  LDGSTS.E.BYPASS.LTC128B.128 [R228+0x900], [R196.64], !P6 ;  /* 0x00900000c4e47fae */ /* 0x0005e2000f101d50 */
[-C--:B-1----:R-:W-:Y:S07]  /*4a10*/  HMMA.16816.F32 R52, R176, R192.reuse, R52 ;  /* 0x000000c0b034723c */ /* 0x082fee0000001834 */
[----:B------:R1:W-:Y:S01]  /*4a20*/  LDGSTS.E.BYPASS.LTC128B.128 [R228+0x1900], [R134.64+0x40], !P5 ;  /* 0x0190004086e47fae */ /* 0x0003e2000e901d50 */
[C---:B------:R-:W-:Y:S07]  /*4a30*/  HMMA.16816.F32 R56, R184.reuse, R192, R56 ;  /* 0x000000c0b838723c */ /* 0x040fee0000001838 */
[----:B------:R1:W-:Y:S01]  /*4a40*/  LDGSTS.E.BYPASS.LTC128B.128 [R228+0x2900], [R134.64+0x80], !P4 ;  /* 0x0290008086e47fae */ /* 0x0003e2000e101d50 */
[-C--:B------:R-:W-:Y:S07]  /*4a50*/  HMMA.16816.F32 R60, R184, R194.reuse, R60 ;  /* 0x000000c2b83c723c */ /* 0x080fee000000183c */
[----:B------:R-:W-:Y:S01]  /*4a60*/  LDSM.16.M88.4 R200, [R139+0x4100] ;  /* 0x004100008bc8783b */ /* 0x000fe20000000200 */
[----:B------:R-:W-:Y:S07]  /*4a70*/  HMMA.16816.F32 R64, R176, R194, R64 ;  /* 0x000000c2b040723c */ /* 0x000fee0000001840 */
[----:B--2---:R-:W2:Y:S08]  /*4a80*/  LDSM.16.M88.4 R196, [R214+0x8100] ;  /* 0x00810000d6c4783b */ /* 0x004eb00000000200 */
[----:B------:R-:W4:Y:S08]  /*4a90*/  LDSM.16.M88.4 R204, [R214+0x9100] ;  /* 0x00910000d6cc783b */ /* 0x000f300000000200 */
[----:B------:R-:W5:Y:S08]  /*4aa0*/  LDSM.16.M88.4 R208, [R139+0x4500] ;  /* 0x004500008bd0783b */ /* 0x000f700000000200 */
[----:B------:R-:W0:Y:S08]  /*4ab0*/  LDGDEPBAR ;  /* 0x00000000000079af */ /* 0x000e300000000000 */
[----:B------:R-:W1:Y:S01]  /*4ac0*/  LDSM.16.M88.4 R180, [R139+0x4900] ;  /* 0x004900008bb4783b */ /* 0x000e620000000200 */
[-C--:B--2---:R-:W-:Y:S07]  /*4ad0*/  HMMA.16816.F32 R4, R196, R200.reuse, R4 ;  /* 0x000000c8c404723c */ /* 0x084fee0000001804 */
[----:B------:R-:W2:Y:S01]  /*4ae0*/  LDSM.16.M88.4 R172, [R139+0x4d00] ;  /* 0x004d00008bac783b */ /* 0x000ea20000000200 */
[C---:B----4-:R-:W-:Y:S07]  /*4af0*/  HMMA.16816.F32 R8, R204.reuse, R200, R8 ;  /* 0x000000c8cc08723c */ /* 0x050fee0000001808 */
[----:B------:R-:W-:Y:S01]  /*4b00*/  LDSM.16.M88.4 R176, [R215+0x8100] ;  /* 0x00810000d7b0783b */ /* 0x000fe20000000200 */
[-C--:B------:R-:W-:Y:S07]  /*4b10*/  HMMA.16816.F32 R12, R204, R202.reuse, R12 ;  /* 0x000000cacc0c723c */ /* 0x080fee000000180c */
[----:B------:R-:W4:Y:S01]  /*4b20*/  LDSM.16.M88.4 R184, [R224] ;  /* 0x00000000e0b8783b */ /* 0x000f220000000200 */
[C---:B------:R-:W-:Y:S07]  /*4b30*/  HMMA.16816.F32 R16, R196.reuse, R202, R16 ;  /* 0x000000cac410723c */ /* 0x040fee0000001810 */
[----:B------:R-:W2:Y:S01]  /*4b40*/  LDSM.16.M88.4 R188, [R215+0x9100] ;  /* 0x00910000d7bc783b */ /* 0x000ea20000000200 */
[-C--:B-----5:R-:W-:Y:S07]  /*4b50*/  HMMA.16816.F32 R20, R196, R208.reuse, R20 ;  /* 0x000000d0c414723c */ /* 0x0a0fee0000001814 */
[----:B------:R-:W5:Y:S01]  /*4b60*/  LDSM.16.M88.4 R192, [R223] ;  /* 0x00000000dfc0783b */ /* 0x000f620000000200 */
[C---:B------:R-:W-:Y:S07]  /*4b70*/  HMMA.16816.F32 R24, R204.reuse, R208, R24 ;  /* 0x000000d0cc18723c */ /* 0x040fee0000001818 */
[----:B------:R-:W-:Y:S01]  /*4b80*/  LDSM.16.M88.4 R200, [R221] ;  /* 0x00000000ddc8783b */ /* 0x000fe20000000200 */
[-C--:B------:R-:W-:Y:S08]  /*4b90*/  HMMA.16816.F32 R28, R204, R210.reuse, R28 ;  /* 0x000000d2cc1c723c */ /* 0x080ff0000000181c */
[C---:B------:R-:W-:Y:S01]  /*4ba0*/  HMMA.16816.F32 R32, R196.reuse, R210, R32 ;  /* 0x000000d2c420723c */ /* 0x040fe20000001820 */
[----:B------:R-:W-:Y:S07]  /*4bb0*/  LDSM.16.M88.4 R208, [R139+0x5500] ;  /* 0x005500008bd0783b */ /* 0x000fee0000000200 */
[-C--:B-1----:R-:W-:Y:S08]  /*4bc0*/  HMMA.16816.F32 R36, R196, R180.reuse, R36 ;  /* 0x000000b4c424723c */ /* 0x082ff00000001824 */
[C---:B------:R-:W-:Y:S08]  /*4bd0*/  HMMA.16816.F32 R40, R204.reuse, R180, R40 ;  /* 0x000000b4cc28723c */ /* 0x040ff00000001828 */
[-C--:B------:R-:W-:Y:S08]  /*4be0*/  HMMA.16816.F32 R44, R204, R182.reuse, R44 ;  /* 0x000000b6cc2c723c */ /* 0x080ff0000000182c */
[C---:B------:R-:W-:Y:S01]  /*4bf0*/  HMMA.16816.F32 R48, R196.reuse, R182, R48 ;  /* 0x000000b6c430723c */ /* 0x040fe20000001830 */
[----:B------:R-:W1:Y:S07]  /*4c00*/  LDSM.16.M88.4 R180, [R222] ;  /* 0x00000000deb4783b */ /* 0x000e6e0000000200 */
[-C--:B--2---:R-:W-:Y:S08]  /*4c10*/  HMMA.16816.F32 R52, R196, R172.reuse, R52 ;  /* 0x000000acc434723c */ /* 0x084ff00000001834 */
[C---:B------:R-:W-:Y:S08]  /*4c20*/  HMMA.16816.F32 R56, R204.reuse, R172, R56 ;  /* 0x000000accc38723c */ /* 0x040ff00000001838 */
[-C--:B------:R-:W-:Y:S01]  /*4c30*/  HMMA.16816.F32 R60, R204, R174.reuse, R60 ;  /* 0x000000aecc3c723c */ /* 0x080fe2000000183c */
[----:B------:R-:W-:Y:S07]  /*4c40*/  LDSM.16.M88.4 R204, [R214+0xb100] ;  /* 0x00b10000d6cc783b */ /* 0x000fee0000000200 */
[----:B------:R-:W-:Y:S01]  /*4c50*/  HMMA.16816.F32 R64, R196, R174, R64 ;  /* 0x000000aec440723c */ /* 0x000fe20000001840 */
[----:B------:R-:W-:Y:S07]  /*4c60*/  LDSM.16.M88.4 R172, [R214+0xa100] ;  /* 0x00a10000d6ac783b */ /* 0x000fee0000000200 */
[-C--:B----4-:R-:W-:Y:S01]  /*4c70*/  HMMA.16816.F32 R4, R176, R184.reuse, R4 ;  /* 0x000000b8b004723c */ /* 0x090fe20000001804 */
[----:B------:R-:W2:Y:S07]  /*4c80*/  LDSM.16.M88.4 R196, [R139+0x5100] ;  /* 0x005100008bc4783b */ /* 0x000eae0000000200 */
[C---:B------:R-:W-:Y:S08]  /*4c90*/  HMMA.16816.F32 R8, R188.reuse, R184, R8 ;  /* 0x000000b8bc08723c */ /* 0x040ff00000001808 */
[-C--:B------:R-:W-:Y:S08]  /*4ca0*/  HMMA.16816.F32 R12, R188, R186.reuse, R12 ;  /* 0x000000babc0c723c */ /* 0x080ff0000000180c */
[C---:B------:R-:W-:Y:S01]  /*4cb0*/  HMMA.16816.F32 R16, R176.reuse, R186, R16 ;  /* 0x000000bab010723c */ /* 0x040fe20000001810 */
[----:B------:R-:W-:Y:S07]  /*4cc0*/  LDSM.16.M88.4 R184, [R215+0xa100] ;  /* 0x00a10000d7b8783b */ /* 0x000fee0000000200 */
[-C--:B-----5:R-:W-:Y:S08]  /*4cd0*/  HMMA.16816.F32 R20, R176, R192.reuse, R20 ;  /* 0x000000c0b014723c */ /* 0x0a0ff00000001814 */
[C---:B------:R-:W-:Y:S08]  /*4ce0*/  HMMA.16816.F32 R24, R188.reuse, R192, R24 ;  /* 0x000000c0bc18723c */ /* 0x040ff00000001818 */
[-C--:B------:R-:W-:Y:S08]  /*4cf0*/  HMMA.16816.F32 R28, R188, R194.reuse, R28 ;  /* 0x000000c2bc1c723c */ /* 0x080ff0000000181c */
[C---:B------:R-:W-:Y:S01]  /*4d00*/  HMMA.16816.F32 R32, R176.reuse, R194, R32 ;  /* 0x000000c2b020723c */ /* 0x040fe20000001820 */
[----:B------:R-:W-:Y:S07]  /*4d10*/  LDSM.16.M88.4 R192, [R215+0xb100] ;  /* 0x00b10000d7c0783b */ /* 0x000fee0000000200 */
[-C--:B-1----:R-:W-:Y:S08]  /*4d20*/  HMMA.16816.F32 R36, R176, R180.reuse, R36 ;  /* 0x000000b4b024723c */ /* 0x082ff00000001824 */
[C---:B------:R-:W-:Y:S08]  /*4d30*/  HMMA.16816.F32 R40, R188.reuse, R180, R40 ;  /* 0x000000b4bc28723c */ /* 0x040ff00000001828 */
[-C--:B------:R-:W-:Y:S08]  /*4d40*/  HMMA.16816.F32 R44, R188, R182.reuse, R44 ;  /* 0x000000b6bc2c723c */ /* 0x080ff0000000182c */
[C---:B------:R-:W-:Y:S01]  /*4d50*/  HMMA.16816.F32 R48, R176.reuse, R182, R48 ;  /* 0x000000b6b030723c */ /* 0x040fe20000001830 */
[----:B------:R-:W1:Y:S07]  /*4d60*/  LDSM.16.M88.4 R180, [R139+0x5900] ;  /* 0x005900008bb4783b */ /* 0x000e6e0000000200 */
[-C--:B------:R-:W-:Y:S08]  /*4d70*/  HMMA.16816.F32 R52, R176, R200.reuse, R52 ;  /* 0x000000c8b034723c */ /* 0x080ff00000001834 */
[C---:B------:R-:W-:Y:S08]  /*4d80*/  HMMA.16816.F32 R56, R188.reuse, R200, R56 ;  /* 0x000000c8bc38723c */ /* 0x040ff00000001838 */
[-C--:B------:R-:W-:Y:S01]  /*4d90*/  HMMA.16816.F32 R60, R188, R202.reuse, R60 ;  /* 0x000000cabc3c723c */ /* 0x080fe2000000183c */
[----:B------:R-:W-:Y:S07]  /*4da0*/  LDSM.16.M88.4 R188, [R220] ;  /* 0x00000000dcbc783b */ /* 0x000fee0000000200 */
[----:B------:R-:W-:Y:S01]  /*4db0*/  HMMA.16816.F32 R64, R176, R202, R64 ;  /* 0x000000cab040723c */ /* 0x000fe20000001840 */
[----:B------:R-:W4:Y:S07]  /*4dc0*/  LDSM.16.M88.4 R176, [R139+0x5d00] ;  /* 0x005d00008bb0783b */ /* 0x000f2e0000000200 */
[-C--:B--2---:R-:W-:Y:S01]  /*4dd0*/  HMMA.16816.F32 R4, R172, R196.reuse, R4 ;  /* 0x000000c4ac04723c */ /* 0x084fe20000001804 */
[----:B------:R-:W-:Y:S07]  /*4de0*/  LDSM.16.M88.4 R200, [R217] ;  /* 0x00000000d9c8783b */ /* 0x000fee0000000200 */
[C---:B------:R-:W-:Y:S08]  /*4df0*/  HMMA.16816.F32 R8, R204.reuse, R196, R8 ;  /* 0x000000c4cc08723c */ /* 0x040ff00000001808 */
[-C--:B------:R-:W-:Y:S08]  /*4e00*/  HMMA.16816.F32 R12, R204, R198.reuse, R12 ;  /* 0x000000c6cc0c723c */ /* 0x080ff0000000180c */
[C---:B------:R-:W-:Y:S01]  /*4e10*/  HMMA.16816.F32 R16, R172.reuse, R198, R16 ;  /* 0x000000c6ac10723c */ /* 0x040fe20000001810 */
[----:B------:R-:W2:Y:S07]  /*4e20*/  LDSM.16.M88.4 R196, [R219] ;  /* 0x00000000dbc4783b */ /* 0x000eae0000000200 */
[-C--:B------:R-:W-:Y:S08]  /*4e30*/  HMMA.16816.F32 R20, R172, R208.reuse, R20 ;  /* 0x000000d0ac14723c */ /* 0x080ff00000001814 */
[C---:B------:R-:W-:Y:S08]  /*4e40*/  HMMA.16816.F32 R24, R204.reuse, R208, R24 ;  /* 0x000000d0cc18723c */ /* 0x040ff00000001818 */
[-C--:B------:R-:W-:Y:S08]  /*4e50*/  HMMA.16816.F32 R28, R204, R210.reuse, R28 ;  /* 0x000000d2cc1c723c */ /* 0x080ff0000000181c */
[C---:B------:R-:W-:Y:S08]  /*4e60*/  HMMA.16816.F32 R32, R172.reuse, R210, R32 ;  /* 0x000000d2ac20723c */ /* 0x040ff00000001820 */
[-C--:B-1----:R-:W-:Y:S08]  /*4e70*/  HMMA.16816.F32 R36, R172, R180.reuse, R36 ;  /* 0x000000b4ac24723c */ /* 0x082ff00000001824 */
[C---:B------:R-:W-:Y:S08]  /*4e80*/  HMMA.16816.F32 R40, R204.reuse, R180, R40 ;  /* 0x000000b4cc28723c */ /* 0x040ff00000001828 */
[-C--:B------:R-:W-:Y:S08]  /*4e90*/  HMMA.16816.F32 R44, R204, R182.reuse, R44 ;  /* 0x000000b6cc2c723c */ /* 0x080ff0000000182c */
[C---:B------:R-:W-:Y:S01]  /*4ea0*/  HMMA.16816.F32 R48, R172.reuse, R182, R48 ;  /* 0x000000b6ac30723c */ /* 0x040fe20000001830 */
[----:B------:R-:W1:Y:S01]  /*4eb0*/  LDSM.16.M88.4 R180, [R218] ;  /* 0x00000000dab4783b */ /* 0x000e620000000200 */
[----:B------:R-:W-:Y:S06]  /*4ec0*/  DEPBAR.LE SB0, 0x0 ;  /* 0x000080000000791a */ /* 0x000fec0000000000 */
[-C--:B----4-:R-:W-:Y:S01]  /*4ed0*/  HMMA.16816.F32 R52, R172, R176.reuse, R52 ;  /* 0x000000b0ac34723c */ /* 0x090fe20000001834 */
[----:B------:R-:W-:Y:S07]  /*4ee0*/  BAR.SYNC.DEFER_BLOCKING 0x0 ;  /* 0x0000000000007b1d */ /* 0x000fee0000010000 */
[C---:B------:R-:W-:Y:S08]  /*4ef0*/  HMMA.16816.F32 R56, R204.reuse, R176, R56 ;  /* 0x000000b0cc38723c */ /* 0x040ff00000001838 */
[-C--:B------:R-:W-:Y:S08]  /*4f00*/  HMMA.16816.F32 R60, R204, R178.reuse, R60 ;  /* 0x000000b2cc3c723c */ /* 0x080ff0000000183c */
[----:B------:R-:W-:Y:S08]  /*4f10*/  HMMA.16816.F32 R64, R172, R178, R64 ;  /* 0x000000b2ac40723c */ /* 0x000ff00000001840 */
[-C--:B------:R-:W-:Y:S08]  /*4f20*/  HMMA.16816.F32 R4, R184, R188.reuse, R4 ;  /* 0x000000bcb804723c */ /* 0x080ff00000001804 */
[C---:B------:R-:W-:Y:S08]  /*4f30*/  HMMA.16816.F32 R8, R192.reuse, R188, R8 ;  /* 0x000000bcc008723c */ /* 0x040ff00000001808 */
[-C--:B------:R-:W-:Y:S08]  /*4f40*/  HMMA.16816.F32 R12, R192, R190.reuse, R12 ;  /* 0x000000bec00c723c */ /* 0x080ff0000000180c */
[C---:B------:R-:W-:Y:S04]  /*4f50*/  HMMA.16816.F32 R16, R184.reuse, R190, R16 ;  /* 0x000000beb810723c */ /* 0x040fe80000001810 */
[----:B------:R-:W-:Y:S02]  /*4f60*/  FMNMX.FTZ R2, R4, R0, !PT ;  /* 0x0000000004027209 */ /* 0x000fe40007810000 */
[----:B------:R-:W-:Y:S02]  /*4f70*/  FMNMX.FTZ R133, R6, R3, !PT ;  /* 0x0000000306857209 */ /* 0x000fe40007810000 */
[-C--:B--2---:R-:W-:Y:S04]  /*4f80*/  HMMA.16816.F32 R20, R184, R196.reuse, R20 ;  /* 0x000000c4b814723c */ /* 0x084fe80000001814 */
[----:B------:R-:W-:Y:S02]  /*4f90*/  FMNMX.FTZ R2, R5, R2, !PT ;  /* 0x0000000205027209 */ /* 0x000fe40007810000 */
[----:B------:R-:W-:Y:S02]  /*4fa0*/  FMNMX.FTZ R134, R8, R132, !PT ;  /* 0x0000008408867209 */ /* 0x000fe40007810000 */
[C---:B------:R-:W-:Y:S04]  /*4fb0*/  HMMA.16816.F32 R24, R192.reuse, R196, R24 ;  /* 0x000000c4c018723c */ /* 0x040fe80000001818 */
[----:B------:R-:W-:Y:S02]  /*4fc0*/  FMNMX.FTZ R133, R7, R133, !PT ;  /* 0x0000008507857209 */ /* 0x000fe40007810000 */
[----:B------:R-:W-:Y:S02]  /*4fd0*/  FMNMX.FTZ R134, R9, R134, !PT ;  /* 0x0000008609867209 */ /* 0x000fe40007810000 */
[-C--:B------:R-:W-:Y:S04]  /*4fe0*/  HMMA.16816.F32 R28, R192, R198.reuse, R28 ;  /* 0x000000c6c01c723c */ /* 0x080fe8000000181c */
[----:B------:R-:W-:Y:S02]  /*4ff0*/  FMNMX.FTZ R134, R12, R134, !PT ;  /* 0x000000860c867209 */ /* 0x000fe40007810000 */
[----:B------:R-:W-:Y:S02]  /*5000*/  FMNMX.FTZ R2, R16, R2, !PT ;  /* 0x0000000210027209 */ /* 0x000fe40007810000 */
[C---:B------:R-:W-:Y:S04]  /*5010*/  HMMA.16816.F32 R32, R184.reuse, R198, R32 ;  /* 0x000000c6b820723c */ /* 0x040fe80000001820 */
[----:B------:R-:W-:Y:S02]  /*5020*/  FMNMX.FTZ R135, R13, R134, !PT ;  /* 0x000000860d877209 */ /* 0x000fe40007810000 */
[----:B------:R-:W-:Y:S02]  /*5030*/  FMNMX.FTZ R2, R17, R2, !PT ;  /* 0x0000000211027209 */ /* 0x000fe40007810000 */
[-C--:B-1----:R-:W-:Y:S04]  /*5040*/  HMMA.16816.F32 R36, R184, R180.reuse, R36 ;  /* 0x000000b4b824723c */ /* 0x082fe80000001824 */
        /* <DEDUP_REMOVED lines=10> */
[----:B---3--:R-:W-:Y:S02]  /*50f0*/  FMNMX.FTZ R137, R33, R2, !PT ;  /* 0x0000000221897209 */ /* 0x008fe40007810000 */
[-C--:B------:R-:W-:Y:S04]  /*5100*/  HMMA.16816.F32 R52, R184, R200.reuse, R52 ;  /* 0x000000c8b834723c */ /* 0x080fe80000001834 */
        /* <DEDUP_REMOVED lines=8> */
[----:B------:R-:W-:Y:S04]  /*5190*/  HMMA.16816.F32 R64, R184, R202, R64 ;  /* 0x000000cab840723c */ /* 0x000fe80000001840 */
[----:B------:R-:W-:Y:S02]  /*51a0*/  FMNMX.FTZ R137, R49, R137, !PT ;  /* 0x0000008931897209 */ /* 0x000fe40007810000 */
[----:B------:R-:W-:Y:S02]  /*51b0*/  FMNMX.FTZ R2, R39, R2, !PT ;  /* 0x0000000227027209 */ /* 0x000fe40007810000 */
[----:B------:R-:W-:Y:S04]  /*51c0*/  FMNMX.FTZ R137, R52, R137, !PT ;  /* 0x0000008934897209 */ /* 0x000fe80007810000 */
[----:B------:R-:W-:Y:S02]  /*51d0*/  FMNMX.FTZ R2, R50, R2, !PT ;  /* 0x0000000232027209 */ /* 0x000fe40007810000 */
        /* <DEDUP_REMOVED lines=9> */
[----:B------:R-:W-:Y:S01]  /*5270*/  FMNMX.FTZ R134, R10, R138, !PT ;  /* 0x0000008a0a867209 */ /* 0x000fe20007810000 */
[----:B------:R-:W1:Y:S01]  /*5280*/  SHFL.BFLY PT, R136, R137, 0x2, 0x1f ;  /* 0x0c401f0089887f89 */ /* 0x000e6200000e0000 */
[----:B------:R-:W-:Y:S02]  /*5290*/  FMNMX.FTZ R2, R67, R2, !PT ;  /* 0x0000000243027209 */ /* 0x000fe40007810000 */
[----:B------:R-:W-:Y:S02]  /*52a0*/  FMNMX.FTZ R133, R28, R133, !PT ;  /* 0x000000851c857209 */ /* 0x000fe40007810000 */
[----:B------:R-:W-:Y:S02]  /*52b0*/  FMNMX.FTZ R134, R11, R134, !PT ;  /* 0x000000860b867209 */ /* 0x000fe40007810000 */
[----:B------:R-:W-:Y:S01]  /*52c0*/  FMNMX.FTZ R133, R29, R133, !PT ;  /* 0x000000851d857209 */ /* 0x000fe20007810000 */
[----:B------:R-:W2:Y:S01]  /*52d0*/  SHFL.BFLY PT, R135, R2, 0x2, 0x1f ;  /* 0x0c401f0002877f89 */ /* 0x000ea200000e0000 */
        /* <DEDUP_REMOVED lines=8> */
[----:B-1----:R-:W-:Y:S02]  /*5360*/  FMNMX.FTZ R137, R137, R136, !PT ;  /* 0x0000008889897209 */ /* 0x002fe40007810000 */
[----:B------:R-:W-:Y:S02]  /*5370*/  FMNMX.FTZ R133, R56, R133, !PT ;  /* 0x0000008538857209 */ /* 0x000fe40007810000 */
[----:B------:R-:W-:Y:S01]  /*5380*/  FMNMX.FTZ R134, R30, R134, !PT ;  /* 0x000000861e867209 */ /* 0x000fe20007810000 */
[----:B------:R-:W1:Y:S01]  /*5390*/  SHFL.BFLY PT, R172, R137, 0x1, 0x1f ;  /* 0x0c201f0089ac7f89 */ /* 0x000e6200000e0000 */
[----:B------:R-:W-:Y:S02]  /*53a0*/  FMNMX.FTZ R133, R57, R133, !PT ;  /* 0x0000008539857209 */ /* 0x000fe40007810000 */
[----:B--2---:R-:W-:Y:S02]  /*53b0*/  FMNMX.FTZ R2, R2, R135, !PT ;  /* 0x0000008702027209 */ /* 0x004fe40007810000 */
[----:B------:R-:W-:Y:S02]  /*53c0*/  FMNMX.FTZ R134, R31, R134, !PT ;  /* 0x000000861f867209 */ /* 0x000fe40007810000 */
[----:B------:R-:W-:Y:S01]  /*53d0*/  FMNMX.FTZ R133, R60, R133, !PT ;  /* 0x000000853c857209 */ /* 0x000fe20007810000 */
[----:B------:R-:W2:Y:S01]  /*53e0*/  SHFL.BFLY PT, R136, R2, 0x1, 0x1f ;  /* 0x0c201f0002887f89 */ /* 0x000ea200000e0000 */
[----:B------:R-:W-:Y:S02]  /*53f0*/  FMNMX.FTZ R134, R42, R134, !PT ;  /* 0x000000862a867209 */ /* 0x000fe40007810000 */
[----:B------:R-:W-:Y:S02]  /*5400*/  FMNMX.FTZ R133, R61, R133, !PT ;  /* 0x000000853d857209 */ /* 0x000fe40007810000 */
[----:B------:R-:W-:Y:S03]  /*5410*/  FMNMX.FTZ R134, R43, R134, !PT ;  /* 0x000000862b867209 */ /* 0x000fe60007810000 */
[----:B------:R-:W3:Y:S01]  /*5420*/  SHFL.BFLY PT, R173, R133, 0x2, 0x1f ;  /* 0x0c401f0085ad7f89 */ /* 0x000ee200000e0000 */
[----:B------:R-:W-:Y:S04]  /*5430*/  FMNMX.FTZ R134, R46, R134, !PT ;  /* 0x000000862e867209 */ /* 0x000fe80007810000 */
[----:B------:R-:W-:Y:S02]  /*5440*/  FMNMX.FTZ R134, R47, R134, !PT ;  /* 0x000000862f867209 */ /* 0x000fe40007810000 */
[----:B-1----:R-:W-:Y:S05]  /*5450*/  FMNMX.FTZ R137, R137, R172, !PT ;  /* 0x000000ac89897209 */ /* 0x002fea0007810000 */
[C---:B------:R-:W-:Y:S02]  /*5460*/  FADD.FTZ R0, -R137.reuse, R0 ;  /* 0x0000000089007221 */ /* 0x040fe40000010100 */
[----:B------:R-:W-:Y:S01]  /*5470*/  FMUL.FTZ R180, R137, c[0x0][0x2d0] ;  /* 0x0000b40089b47a20 */ /* 0x000fe20000410000 */
[----:B--2---:R-:W-:Y:S01]  /*5480*/  FMNMX.FTZ R136, R2, R136, !PT ;  /* 0x0000008802887209 */ /* 0x004fe20007810000 */
[----:B------:R-:W-:Y:S01]  /*5490*/  FMUL.FTZ R0, R0, c[0x0][0x2d0] ;  /* 0x0000b40000007a20 */ /* 0x000fe20000410000 */
[----:B------:R-:W-:Y:S01]  /*54a0*/  FMNMX.FTZ R2, R58, R134, !PT ;  /* 0x000000863a027209 */ /* 0x000fe20007810000 */
[--C-:B------:R-:W-:Y:S02]  /*54b0*/  FFMA.FTZ R4, R4, c[0x0][0x2d0], -R180.reuse ;  /* 0x0000b40004047a23 */ /* 0x100fe400000108b4 */
[----:B------:R1:W2:Y:S01]  /*54c0*/  MUFU.EX2 R134, R0 ;  /* 0x0000000000867308 */ /* 0x0002a20000000800 */
[----:B------:R-:W-:Y:S01]  /*54d0*/  FMUL.FTZ R181, R136, c[0x0][0x2d0] ;  /* 0x0000b40088b57a20 */ /* 0x000fe20000410000 */
[----:B---3--:R-:W-:Y:S01]  /*54e0*/  FMNMX.FTZ R133, R133, R173, !PT ;  /* 0x000000ad85857209 */ /* 0x008fe20007810000 */
[--C-:B------:R-:W-:Y:S02]  /*54f0*/  FFMA.FTZ R16, R16, c[0x0][0x2d0], -R180.reuse ;  /* 0x0000b40010107a23 */ /* 0x100fe400000108b4 */
[--C-:B------:R-:W-:Y:S02]  /*5500*/  FFMA.FTZ R7, R7, c[0x0][0x2d0], -R181.reuse ;  /* 0x0000b40007077a23 */ /* 0x100fe400000108b5 */
[----:B------:R-:W3:Y:S01]  /*5510*/  SHFL.BFLY PT, R135, R133, 0x1, 0x1f ;  /* 0x0c201f0085877f89 */ /* 0x000ee200000e0000 */
[--C-:B------:R-:W-:Y:S02]  /*5520*/  FFMA.FTZ R5, R5, c[0x0][0x2d0], -R180.reuse ;  /* 0x0000b40005057a23 */ /* 0x100fe400000108b4 */
[----:B------:R-:W-:Y:S01]  /*5530*/  MUFU.EX2 R246, R4 ;  /* 0x0000000400f67308 */ /* 0x000fe20000000800 */
[--C-:B------:R-:W-:Y:S02]  /*5540*/  FFMA.FTZ R17, R17, c[0x0][0x2d0], -R180.reuse ;  /* 0x0000b40011117a23 */ /* 0x100fe400000108b4 */
[--C-:B------:R-:W-:Y:S02]  /*5550*/  FFMA.FTZ R18, R18, c[0x0][0x2d0], -R181.reuse ;  /* 0x0000b40012127a23 */ /* 0x100fe400000108b5 */
[--C-:B------:R-:W-:Y:S02]  /*5560*/  FFMA.FTZ R6, R6, c[0x0][0x2d0], -R181.reuse ;  /* 0x0000b40006067a23 */ /* 0x100fe400000108b5 */
[--C-:B------:R-:W-:Y:S02]  /*5570*/  FFMA.FTZ R19, R19, c[0x0][0x2d0], -R181.reuse ;  /* 0x0000b40013137a23 */ /* 0x100fe400000108b5 */
[--C-:B------:R-:W-:Y:S01]  /*5580*/  FFMA.FTZ R36, R36, c[0x0][0x2d0], -R180.reuse ;  /* 0x0000b40024247a23 */ /* 0x100fe200000108b4 */
[----:B------:R-:W-:Y:S01]  /*5590*/  MUFU.EX2 R249, R16 ;  /* 0x0000001000f97308 */ /* 0x000fe20000000800 */
[--C-:B------:R-:W-:Y:S02]  /*55a0*/  FFMA.FTZ R37, R37, c[0x0][0x2d0], -R180.reuse ;  /* 0x0000b40025257a23 */ /* 0x100fe400000108b4 */
[----:B------:R-:W-:Y:S01]  /*55b0*/  FFMA.FTZ R38, R38, c[0x0][0x2d0], -R181 ;  /* 0x0000b40026267a23 */ /* 0x000fe200000108b5 */
[----:B-1----:R-:W-:Y:S01]  /*55c0*/  FMNMX.FTZ R0, R59, R2, !PT ;  /* 0x000000023b007209 */ /* 0x002fe20007810000 */
[----:B------:R-:W-:Y:S02]  /*55d0*/  FADD.FTZ R2, -R136, R3 ;  /* 0x0000000388027221 */ /* 0x000fe40000010100 */
[----:B--2---:R-:W-:Y:S01]  /*55e0*/  FMUL.FTZ R68, R134, R68 ;  /* 0x0000004486447220 */ /* 0x004fe20000410000 */
[----:B------:R-:W-:Y:S01]  /*55f0*/  FMNMX.FTZ R0, R62, R0, !PT ;  /* 0x000000003e007209 */ /* 0x000fe20007810000 */
[----:B------:R-:W-:Y:S01]  /*5600*/  FMUL.FTZ R2, R2, c[0x0][0x2d0] ;  /* 0x0000b40002027a20 */ /* 0x000fe20000410000 */
[----:B------:R-:W-:Y:S01]  /*5610*/  MUFU.EX2 R243, R7 ;  /* 0x0000000700f37308 */ /* 0x000fe20000000800 */
[----:B------:R-:W-:Y:S01]  /*5620*/  FMUL.FTZ R69, R134, R69 ;  /* 0x0000004586457220 */ /* 0x000fe20000410000 */
[----:B------:R-:W-:Y:S01]  /*5630*/  FMNMX.FTZ R0, R63, R0, !PT ;  /* 0x000000003f007209 */ /* 0x000fe20007810000 */
[--C-:B------:R-:W-:Y:S01]  /*5640*/  FFMA.FTZ R39, R39, c[0x0][0x2d0], -R181.reuse ;  /* 0x0000b40027277a23 */ /* 0x100fe200000108b5 */
[----:B---3--:R-:W-:Y:S01]  /*5650*/  FMNMX.FTZ R135, R133, R135, !PT ;  /* 0x0000008785877209 */ /* 0x008fe20007810000 */
[--C-:B------:R-:W-:Y:S02]  /*5660*/  FFMA.FTZ R48, R48, c[0x0][0x2d0], -R180.reuse ;  /* 0x0000b40030307a23 */ /* 0x100fe400000108b4 */
[----:B------:R-:W1:Y:S01]  /*5670*/  SHFL.BFLY PT, R3, R0, 0x2, 0x1f ;  /* 0x0c401f0000037f89 */ /* 0x000e6200000e0000 */
[----:B------:R-:W-:Y:S02]  /*5680*/  FFMA.FTZ R49, R49, c[0x0][0x2d0], -R180 ;  /* 0x0000b40031317a23 */ /* 0x000fe400000108b4 */
[----:B------:R2:W3:Y:S01]  /*5690*/  MUFU.EX2 R133, R2 ;  /* 0x0000000200857308 */ /* 0x0004e20000000800 */
[----:B------:R-:W-:Y:S02]  /*56a0*/  FMUL.FTZ R182, R135, c[0x0][0x2d0] ;  /* 0x0000b40087b67a20 */ /* 0x000fe40000410000 */
[--C-:B------:R-:W-:Y:S02]  /*56b0*/  FFMA.FTZ R50, R50, c[0x0][0x2d0], -R181.reuse ;  /* 0x0000b40032327a23 */ /* 0x100fe400000108b5 */
[--C-:B------:R-:W-:Y:S02]  /*56c0*/  FFMA.FTZ R8, R8, c[0x0][0x2d0], -R182.reuse ;  /* 0x0000b40008087a23 */ /* 0x100fe400000108b6 */
[--C-:B------:R-:W-:Y:S02]  /*56d0*/  FFMA.FTZ R9, R9, c[0x0][0x2d0], -R182.reuse ;  /* 0x0000b40009097a23 */ /* 0x100fe400000108b6 */
[--C-:B------:R-:W-:Y:S01]  /*56e0*/  FFMA.FTZ R12, R12, c[0x0][0x2d0], -R182.reuse ;  /* 0x0000b4000c0c7a23 */ /* 0x100fe200000108b6 */
[----:B------:R4:W-:Y:S01]  /*56f0*/  MUFU.EX2 R248, R17 ;  /* 0x0000001100f87308 */ /* 0x0009e20000000800 */
[--C-:B------:R-:W-:Y:S02]  /*5700*/  FFMA.FTZ R13, R13, c[0x0][0x2d0], -R182.reuse ;  /* 0x0000b4000d0d7a23 */ /* 0x100fe400000108b6 */
[----:B------:R-:W-:Y:S02]  /*5710*/  FFMA.FTZ R51, R51, c[0x0][0x2d0], -R181 ;  /* 0x0000b40033337a23 */ /* 0x000fe400000108b5 */
[--C-:B------:R-:W-:Y:S02]  /*5720*/  FFMA.FTZ R44, R44, c[0x0][0x2d0], -R182.reuse ;  /* 0x0000b4002c2c7a23 */ /* 0x100fe400000108b6 */
[----:B------:R-:W-:Y:S02]  /*5730*/  FFMA.FTZ R45, R45, c[0x0][0x2d0], -R182 ;  /* 0x0000b4002d2d7a23 */ /* 0x000fe400000108b6 */
[--C-:B------:R-:W-:Y:S01]  /*5740*/  FFMA.FTZ R52, R52, c[0x0][0x2d0], -R180.reuse ;  /* 0x0000b40034347a23 */ /* 0x100fe200000108b4 */
[----:B------:R-:W-:Y:S01]  /*5750*/  MUFU.EX2 R247, R5 ;  /* 0x0000000500f77308 */ /* 0x000fe20000000800 */
[----:B-1----:R-:W-:Y:S01]  /*5760*/  FMNMX.FTZ R0, R0, R3, !PT ;  /* 0x0000000300007209 */ /* 0x002fe20007810000 */
[----:B------:R-:W-:Y:S01]  /*5770*/  FFMA.FTZ R53, R53, c[0x0][0x2d0], -R180 ;  /* 0x0000b40035357a23 */ /* 0x000fe200000108b4 */
[----:B------:R-:W-:Y:S01]  /*5780*/  @P0 IADD3 R3, P1, R232, UR19, RZ ;  /* 0x00000013e8030c10 */ /* 0x000fe2000ff3e0ff */
[----:B------:R-:W-:Y:S01]  /*5790*/  @UP0 UIADD3.X UR19, UR9, UR18, UR8, UP5, UP4 ;  /* 0x0000001209130290 */ /* 0x000fe2000afe8408 */
[----:B--2---:R-:W-:Y:S02]  /*57a0*/  FADD.FTZ R2, -R135, R132 ;  /* 0x0000008487027221 */ /* 0x004fe40000010100 */
[----:B------:R-:W-:Y:S01]  /*57b0*/  @P0 IADD3.X R4, R233, UR18, RZ, P1, !PT ;  /* 0x00000012e9040c10 */ /* 0x000fe20008ffe4ff */
[----:B------:R-:W-:Y:S01]  /*57c0*/  @UP0 UIADD3.X UR18, UR10, UR18, URZ, UP3, !UPT ;  /* 0x000000120a120290 */ /* 0x000fe20009ffe43f */
[C---:B------:R-:W-:Y:S01]  /*57d0*/  @P0 LEA R16, P3, R3.reuse, c[0x0][0x1c8], 0x1 ;  /* 0x0000720003100a11 */ /* 0x040fe200078608ff */
[----:B------:R1:W-:Y:S01]  /*57e0*/  MUFU.EX2 R245, R18 ;  /* 0x0000001200f57308 */ /* 0x0003e20000000800 */
[----:B------:R-:W-:Y:S01]  /*57f0*/  @P0 IADD3 R7, P2, P1, R236, UR20, R229 ;  /* 0x00000014ec070c10 */ /* 0x000fe2000f95e0e5 */
[----:B------:R-:W-:Y:S01]  /*5800*/  @UP0 UIADD3.X UR20, UR9, UR18, UR8, UP2, UP1 ;  /* 0x0000001209140290 */ /* 0x000fe200097e2408 */
[----:B------:R-:W-:Y:S01]  /*5810*/  FMUL.FTZ R2, R2, c[0x0][0x2d0] ;  /* 0x0000b40002027a20 */ /* 0x000fe20000410000 */
[----:B----4-:R-:W-:Y:S01]  /*5820*/  @P0 LEA.HI.X R17, R3, c[0x0][0x1cc], R4, 0x1, P3 ;  /* 0x0000730003110a11 */ /* 0x010fe200018f0c04 */
[C---:B---3--:R-:W-:Y:S02]  /*5830*/  FMUL.FTZ R70, R133.reuse, R70 ;  /* 0x0000004685467220 */ /* 0x048fe40000410000 */
[----:B------:R-:W-:Y:S02]  /*5840*/  FMUL.FTZ R71, R133, R71 ;  /* 0x0000004785477220 */ /* 0x000fe40000410000 */
[----:B------:R2:W-:Y:S01]  /*5850*/  @P0 LDGSTS.E.BYPASS.LTC128B.128 [R228+0x3100], [R16.64], !P6 ;  /* 0x0310000010e40fae */ /* 0x0005e2000f101d50 */
[----:B------:R-:W-:Y:S01]  /*5860*/  MUFU.EX2 R242, R6 ;  /* 0x0000000600f27308 */ /* 0x000fe20000000800 */
[--C-:B------:R-:W-:Y:S02]  /*5870*/  FFMA.FTZ R54, R54, c[0x0][0x2d0], -R181.reuse ;  /* 0x0000b40036367a23 */ /* 0x100fe400000108b5 */
[----:B------:R-:W-:Y:S02]  /*5880*/  FFMA.FTZ R55, R55, c[0x0][0x2d0], -R181 ;  /* 0x0000b40037377a23 */ /* 0x000fe400000108b5 */
[--C-:B------:R-:W-:Y:S02]  /*5890*/  FFMA.FTZ R56, R56, c[0x0][0x2d0], -R182.reuse ;  /* 0x0000b40038387a23 */ /* 0x100fe400000108b6 */
[----:B------:R-:W-:Y:S02]  /*58a0*/  FFMA.FTZ R57, R57, c[0x0][0x2d0], -R182 ;  /* 0x0000b40039397a23 */ /* 0x000fe400000108b6 */
[--C-:B------:R-:W-:Y:S01]  /*58b0*/  FFMA.FTZ R32, R32, c[0x0][0x2d0], -R180.reuse ;  /* 0x0000b40020207a23 */ /* 0x100fe200000108b4 */
[----:B------:R3:W-:Y:S01]  /*58c0*/  MUFU.EX2 R244, R19 ;  /* 0x0000001300f47308 */ /* 0x0007e20000000800 */
[C---:B------:R-:W-:Y:S02]  /*58d0*/  FMUL.FTZ R84, R134.reuse, R84 ;  /* 0x0000005486547220 */ /* 0x040fe40000410000 */
[----:B------:R-:W-:Y:S01]  /*58e0*/  FMUL.FTZ R85, R134, R85 ;  /* 0x0000005586557220 */ /* 0x000fe20000410000 */
[----:B-1----:R-:W-:Y:S01]  /*58f0*/  @P0 IADD3.X R18, R234, UR19, R235, P2, P1 ;  /* 0x00000013ea120c10 */ /* 0x002fe200097e24eb */
[C---:B------:R-:W-:Y:S01]  /*5900*/  FMUL.FTZ R86, R133.reuse, R86 ;  /* 0x0000005685567220 */ /* 0x040fe20000410000 */
[----:B------:R-:W-:Y:S01]  /*5910*/  @P0 IADD3 R5, P3, P2, R236, UR22, R229 ;  /* 0x00000016ec050c10 */ /* 0x000fe2000fa7e0e5 */
[----:B------:R-:W-:Y:S01]  /*5920*/  FMUL.FTZ R87, R133, R87 ;  /* 0x0000005785577220 */ /* 0x000fe20000410000 */
[----:B------:R-:W-:Y:S01]  /*5930*/  @P0 IADD3 R3, P1, R232, UR21, RZ ;  /* 0x00000015e8030c10 */ /* 0x000fe2000ff3e0ff */
[--C-:B------:R-:W-:Y:S01]  /*5940*/  FFMA.FTZ R20, R20, c[0x0][0x2d0], -R180.reuse ;  /* 0x0000b40014147a23 */ /* 0x100fe200000108b4 */
[----:B------:R1:W-:Y:S01]  /*5950*/  MUFU.EX2 R241, R8 ;  /* 0x0000000800f17308 */ /* 0x0003e20000000800 */
[--C-:B------:R-:W-:Y:S02]  /*5960*/  FFMA.FTZ R21, R21, c[0x0][0x2d0], -R180.reuse ;  /* 0x0000b40015157a23 */ /* 0x100fe400000108b4 */
[----:B------:R-:W-:Y:S02]  /*5970*/  FFMA.FTZ R22, R22, c[0x0][0x2d0], -R181 ;  /* 0x0000b40016167a23 */ /* 0x000fe400000108b5 */
[----:B------:R-:W-:Y:S02]  /*5980*/  FFMA.FTZ R33, R33, c[0x0][0x2d0], -R180 ;  /* 0x0000b40021217a23 */ /* 0x000fe400000108b4 */
[C---:B--2---:R-:W-:Y:S02]  /*5990*/  FMUL.FTZ R16, R134.reuse, R152 ;  /* 0x0000009886107220 */ /* 0x044fe40000410000 */
[C---:B------:R-:W-:Y:S01]  /*59a0*/  FMUL.FTZ R17, R134.reuse, R153 ;  /* 0x0000009986117220 */ /* 0x040fe20000410000 */
[----:B------:R2:W-:Y:S01]  /*59b0*/  MUFU.EX2 R240, R9 ;  /* 0x0000000900f07308 */ /* 0x0005e20000000800 */
[C---:B------:R-:W-:Y:S02]  /*59c0*/  FMUL.FTZ R96, R134.reuse, R96 ;  /* 0x0000006086607220 */ /* 0x040fe40000410000 */
[----:B------:R-:W-:Y:S01]  /*59d0*/  FMUL.FTZ R97, R134, R97 ;  /* 0x0000006186617220 */ /* 0x000fe20000410000 */
[----:B---3--:R-:W-:Y:S01]  /*59e0*/  @P0 IADD3.X R19, R234, UR20, R235, P3, P2 ;  /* 0x00000014ea130c10 */ /* 0x008fe20009fe44eb */
[----:B------:R-:W-:Y:S01]  /*59f0*/  FMUL.FTZ R98, R133, R98 ;  /* 0x0000006285627220 */ /* 0x000fe20000410000 */
[----:B------:R-:W-:Y:S01]  /*5a00*/  @P0 LEA R6, P3, R7, c[0x0][0x1c8], 0x1 ;  /* 0x0000720007060a11 */ /* 0x000fe200078608ff */
[----:B------:R-:W-:Y:S02]  /*5a10*/  FMUL.FTZ R99, R133, R99 ;  /* 0x0000006385637220 */ /* 0x000fe40000410000 */
[C---:B------:R-:W-:Y:S01]  /*5a20*/  FMUL.FTZ R104, R134.reuse, R104 ;  /* 0x0000006886687220 */ /* 0x040fe20000410000 */
[----:B------:R-:W3:Y:S01]  /*5a30*/  MUFU.EX2 R132, R2 ;  /* 0x0000000200847308 */ /* 0x000ee20000000800 */
[----:B------:R-:W-:Y:S01]  /*5a40*/  @P0 LEA.HI.X R7, R7, c[0x0][0x1cc], R18, 0x1, P3 ;  /* 0x0000730007070a11 */ /* 0x000fe200018f0c12 */
[----:B------:R-:W-:Y:S01]  /*5a50*/  FMUL.FTZ R18, R133, R154 ;  /* 0x0000009a85127220 */ /* 0x000fe20000410000 */
[----:B-1----:R-:W-:Y:S01]  /*5a60*/  @P0 LEA R8, P2, R3, c[0x0][0x1c8], 0x1 ;  /* 0x0000720003080a11 */ /* 0x002fe200078408ff */
[C---:B------:R-:W-:Y:S02]  /*5a70*/  FMUL.FTZ R105, R134.reuse, R105 ;  /* 0x0000006986697220 */ /* 0x040fe40000410000 */
[----:B------:R1:W-:Y:S01]  /*5a80*/  @P0 LDGSTS.E.BYPASS.LTC128B.128 [R228+0x4100], [R6.64+0x40], !P5 ;  /* 0x0410004006e40fae */ /* 0x0003e2000e901d50 */
[C---:B------:R-:W-:Y:S02]  /*5a90*/  FMUL.FTZ R106, R133.reuse, R106 ;  /* 0x0000006a856a7220 */ /* 0x040fe40000410000 */
[----:B------:R-:W-:Y:S01]  /*5aa0*/  FMUL.FTZ R107, R133, R107 ;  /* 0x0000006b856b7220 */ /* 0x000fe20000410000 */
[----:B------:R4:W-:Y:S01]  /*5ab0*/  MUFU.EX2 R239, R12 ;  /* 0x0000000c00ef7308 */ /* 0x0009e20000000800 */
[C---:B------:R-:W-:Y:S02]  /*5ac0*/  FMUL.FTZ R108, R134.reuse, R108 ;  /* 0x0000006c866c7220 */ /* 0x040fe40000410000 */
[----:B------:R-:W-:Y:S01]  /*5ad0*/  FMUL.FTZ R109, R134, R109 ;  /* 0x0000006d866d7220 */ /* 0x000fe20000410000 */
[----:B--2---:R-:W-:Y:S01]  /*5ae0*/  @P0 IADD3.X R9, R233, UR18, RZ, P1, !PT ;  /* 0x00000012e9090c10 */ /* 0x004fe20008ffe4ff */
[----:B------:R1:W-:Y:S01]  /*5af0*/  @P0 LDGSTS.E.BYPASS.LTC128B.128 [R228+0x5100], [R6.64+0x80], !P4 ;  /* 0x0510008006e40fae */ /* 0x0003e2000e101d50 */
[----:B------:R-:W-:Y:S01]  /*5b00*/  @P0 LEA R4, P1, R5, c[0x0][0x1c8], 0x1 ;  /* 0x0000720005040a11 */ /* 0x000fe200078208ff */
[----:B------:R-:W-:Y:S01]  /*5b10*/  FMUL.FTZ R110, R133, R110 ;  /* 0x0000006e856e7220 */ /* 0x000fe20000410000 */
[----:B------:R-:W-:Y:S01]  /*5b20*/  @P0 LEA.HI.X R9, R3, c[0x0][0x1cc], R9, 0x1, P2 ;  /* 0x0000730003090a11 */ /* 0x000fe200010f0c09 */
[----:B------:R-:W-:Y:S01]  /*5b30*/  FMUL.FTZ R111, R133, R111 ;  /* 0x0000006f856f7220 */ /* 0x000fe20000410000 */
[----:B------:R-:W-:Y:S01]  /*5b40*/  @P0 LEA.HI.X R5, R5, c[0x0][0x1cc], R19, 0x1, P1 ;  /* 0x0000730005050a11 */ /* 0x000fe200008f0c13 */
[----:B------:R2:W-:Y:S01]  /*5b50*/  MUFU.EX2 R238, R13 ;  /* 0x0000000d00ee7308 */ /* 0x0005e20000000800 */
[C---:B------:R-:W-:Y:S01]  /*5b60*/  FMUL.FTZ R19, R133.reuse, R155 ;  /* 0x0000009b85137220 */ /* 0x040fe20000410000 */
[----:B------:R5:W-:Y:S01]  /*5b70*/  @P0 LDGSTS.E.BYPASS.LTC128B.128 [R228+0x3900], [R8.64], !P6 ;  /* 0x0390000008e40fae */ /* 0x000be2000f101d50 */
[C---:B---3--:R-:W-:Y:S02]  /*5b80*/  FMUL.FTZ R72, R132.reuse, R72 ;  /* 0x0000004884487220 */ /* 0x048fe40000410000 */
[C---:B------:R-:W-:Y:S02]  /*5b90*/  FMUL.FTZ R73, R132.reuse, R73 ;  /* 0x0000004984497220 */ /* 0x040fe40000410000 */
[C---:B------:R-:W-:Y:S02]  /*5ba0*/  FMUL.FTZ R76, R132.reuse, R76 ;  /* 0x0000004c844c7220 */ /* 0x040fe40000410000 */
[C---:B------:R-:W-:Y:S01]  /*5bb0*/  FMUL.FTZ R77, R132.reuse, R77 ;  /* 0x0000004d844d7220 */ /* 0x040fe20000410000 */
[----:B------:R-:W3:Y:S01]  /*5bc0*/  SHFL.BFLY PT, R2, R0, 0x1, 0x1f ;  /* 0x0c201f0000027f89 */ /* 0x000ee200000e0000 */
[----:B------:R-:W-:Y:S01]  /*5bd0*/  MUFU.EX2 R203, R36 ;  /* 0x0000002400cb7308 */ /* 0x000fe20000000800 */
[C---:B------:R-:W-:Y:S02]  /*5be0*/  FMUL.FTZ R88, R132.reuse, R88 ;  /* 0x0000005884587220 */ /* 0x040fe40000410000 */
[C---:B----4-:R-:W-:Y:S02]  /*5bf0*/  FMUL.FTZ R12, R132.reuse, R148 ;  /* 0x00000094840c7220 */ /* 0x050fe40000410000 */
[C---:B------:R-:W-:Y:S02]  /*5c00*/  FMUL.FTZ R89, R132.reuse, R89 ;  /* 0x0000005984597220 */ /* 0x040fe40000410000 */
[----:B------:R4:W-:Y:S01]  /*5c10*/  @P0 LDGSTS.E.BYPASS.LTC128B.128 [R228+0x4900], [R4.64+0x40], !P5 ;  /* 0x0490004004e40fae */ /* 0x0009e2000e901d50 */
[----:B------:R-:W-:Y:S02]  /*5c20*/  FMUL.FTZ R92, R132, R92 ;  /* 0x0000005c845c7220 */ /* 0x000fe40000410000 */
[C---:B-1----:R-:W-:Y:S01]  /*5c30*/  FMUL.FTZ R6, R133.reuse, R146 ;  /* 0x0000009285067220 */ /* 0x042fe20000410000 */
[----:B------:R-:W-:Y:S01]  /*5c40*/  F2FP.PACK_AB R146, R248, R249 ;  /* 0x000000f9f892723e */ /* 0x000fe200000000ff */
[----:B------:R-:W-:Y:S01]  /*5c50*/  FMUL.FTZ R7, R133, R147 ;  /* 0x0000009385077220 */ /* 0x000fe20000410000 */
[----:B------:R-:W-:Y:S01]  /*5c60*/  F2FP.PACK_AB R147, R244, R245 ;  /* 0x000000f5f493723e */ /* 0x000fe200000000ff */
[C---:B--2---:R-:W-:Y:S01]  /*5c70*/  FMUL.FTZ R13, R132.reuse, R149 ;  /* 0x00000095840d7220 */ /* 0x044fe20000410000 */
[----:B------:R4:W-:Y:S01]  /*5c80*/  @P0 LDGSTS.E.BYPASS.LTC128B.128 [R228+0x5900], [R4.64+0x80], !P4 ;  /* 0x0590008004e40fae */ /* 0x0009e2000e101d50 */
[----:B------:R-:W-:Y:S01]  /*5c90*/  MUFU.EX2 R202, R37 ;  /* 0x0000002500ca7308 */ /* 0x000fe20000000800 */
[C---:B------:R-:W-:Y:S02]  /*5ca0*/  FMUL.FTZ R93, R132.reuse, R93 ;  /* 0x0000005d845d7220 */ /* 0x040fe40000410000 */
[----:B-----5:R-:W-:Y:S01]  /*5cb0*/  FMUL.FTZ R8, R132, R140 ;  /* 0x0000008c84087220 */ /* 0x020fe20000410000 */
[----:B------:R-:W-:Y:S01]  /*5cc0*/  F2FP.PACK_AB R140, R240, R241 ;  /* 0x000000f1f08c723e */ /* 0x000fe200000000ff */
[----:B------:R-:W-:Y:S02]  /*5cd0*/  FMUL.FTZ R9, R132, R141 ;  /* 0x0000008d84097220 */ /* 0x000fe40000410000 */
[----:B------:R-:W1:Y:S01]  /*5ce0*/  LDSM.16.MT88.4 R172, [R212+0x100] ;  /* 0x00010000d4ac783b */ /* 0x000e620000004200 */
[----:B---3--:R-:W-:Y:S01]  /*5cf0*/  FMNMX.FTZ R2, R0, R2, !PT ;  /* 0x0000000200027209 */ /* 0x008fe20007810000 */
[C---:B------:R-:W-:Y:S01]  /*5d00*/  FMUL.FTZ R100, R132.reuse, R100 ;  /* 0x0000006484647220 */ /* 0x040fe20000410000 */
[----:B------:R-:W-:Y:S01]  /*5d10*/  MUFU.EX2 R199, R38 ;  /* 0x0000002600c77308 */ /* 0x000fe20000000800 */
[----:B------:R-:W-:Y:S02]  /*5d20*/  FMUL.FTZ R101, R132, R101 ;  /* 0x0000006584657220 */ /* 0x000fe40000410000 */
[C---:B------:R-:W-:Y:S02]  /*5d30*/  FADD.FTZ R0, -R2.reuse, R138 ;  /* 0x0000008a02007221 */ /* 0x040fe40000010100 */
[----:B------:R-:W-:Y:S01]  /*5d40*/  FMUL.FTZ R3, R2, c[0x0][0x2d0] ;  /* 0x0000b40002037a20 */ /* 0x000fe20000410000 */
[----:B------:R-:W2:Y:S01]  /*5d50*/  LDSM.16.MT88.4 R176, [R213+0x100] ;  /* 0x00010000d5b0783b */ /* 0x000ea20000004200 */
[----:B------:R-:W-:Y:S02]  /*5d60*/  FMUL.FTZ R0, R0, c[0x0][0x2d0] ;  /* 0x0000b40000007a20 */ /* 0x000fe40000410000 */
[--C-:B------:R-:W-:Y:S01]  /*5d70*/  FFMA.FTZ R14, R14, c[0x0][0x2d0], -R3.reuse ;  /* 0x0000b4000e0e7a23 */ /* 0x100fe20000010803 */
[----:B------:R3:W-:Y:S01]  /*5d80*/  MUFU.EX2 R197, R39 ;  /* 0x0000002700c57308 */ /* 0x0007e20000000800 */
[--C-:B------:R-:W-:Y:S02]  /*5d90*/  FFMA.FTZ R15, R15, c[0x0][0x2d0], -R3.reuse ;  /* 0x0000b4000f0f7a23 */ /* 0x100fe40000010803 */
[--C-:B------:R-:W-:Y:S01]  /*5da0*/  FFMA.FTZ R10, R10, c[0x0][0x2d0], -R3.reuse ;  /* 0x0000b4000a0a7a23 */ /* 0x100fe20000010803 */
[----:B------:R-:W-:Y:S01]  /*5db0*/  LDSM.16.MT88.4 R152, [R213+0x1100] ;  /* 0x00110000d598783b */ /* 0x000fe20000004200 */
[--C-:B------:R-:W-:Y:S02]  /*5dc0*/  FFMA.FTZ R11, R11, c[0x0][0x2d0], -R3.reuse ;  /* 0x0000b4000b0b7a23 */ /* 0x100fe40000010803 */
[C---:B----4-:R-:W-:Y:S01]  /*5dd0*/  FMUL.FTZ R4, R134.reuse, R144 ;  /* 0x0000009086047220 */ /* 0x050fe20000410000 */
[----:B------:R-:W-:Y:S01]  /*5de0*/  F2FP.PACK_AB R144, R247, R246 ;  /* 0x000000f6f790723e */ /* 0x000fe200000000ff */
[----:B------:R-:W-:Y:S01]  /*5df0*/  FMUL.FTZ R5, R134, R145 ;  /* 0x0000009186057220 */ /* 0x000fe20000410000 */
[----:B------:R-:W4:Y:S01]  /*5e00*/  MUFU.EX2 R0, R0 ;  /* 0x0000000000007308 */ /* 0x000f220000000800 */
[----:B------:R-:W-:Y:S01]  /*5e10*/  F2FP.PACK_AB R145, R243, R242 ;  /* 0x000000f2f391723e */ /* 0x000fe200000000ff */
[----:B------:R-:W0:Y:S01]  /*5e20*/  LDGDEPBAR ;  /* 0x00000000000079af */ /* 0x000e220000000000 */
[--C-:B------:R-:W-:Y:S02]  /*5e30*/  FFMA.FTZ R46, R46, c[0x0][0x2d0], -R3.reuse ;  /* 0x0000b4002e2e7a23 */ /* 0x100fe40000010803 */
[--C-:B------:R-:W-:Y:S02]  /*5e40*/  FFMA.FTZ R47, R47, c[0x0][0x2d0], -R3.reuse ;  /* 0x0000b4002f2f7a23 */ /* 0x100fe40000010803 */
[--C-:B------:R-:W-:Y:S02]  /*5e50*/  FFMA.FTZ R58, R58, c[0x0][0x2d0], -R3.reuse ;  /* 0x0000b4003a3a7a23 */ /* 0x100fe40000010803 */
[----:B------:R-:W-:Y:S01]  /*5e60*/  FFMA.FTZ R59, R59, c[0x0][0x2d0], -R3 ;  /* 0x0000b4003b3b7a23 */ /* 0x000fe20000010803 */
[----:B------:R5:W-:Y:S01]  /*5e70*/  MUFU.EX2 R185, R14 ;  /* 0x0000000e00b97308 */ /* 0x000be20000000800 */
[----:B------:R-:W-:Y:S02]  /*5e80*/  FFMA.FTZ R138, R35, c[0x0][0x2d0], -R181 ;  /* 0x0000b400238a7a23 */ /* 0x000fe400000108b5 */
[----:B------:R-:W-:Y:S01]  /*5e90*/  FFMA.FTZ R26, R26, c[0x0][0x2d0], -R3 ;  /* 0x0000b4001a1a7a23 */ /* 0x000fe20000010803 */
[----:B---3--:R-:W-:Y:S01]  /*5ea0*/  LDSM.16.MT88.4 R36, [R213+0x2500] ;  /* 0x00250000d524783b */ /* 0x008fe20000004200 */
[----:B------:R-:W-:Y:S01]  /*5eb0*/  FMUL.FTZ R112, R132, R112 ;  /* 0x0000007084707220 */ /* 0x000fe20000410000 */
[-C--:B-1----:R-:W-:Y:S04]  /*5ec0*/  HMMA.16816.F32 R4, R144, R172.reuse, R4 ;  /* 0x000000ac9004723c */ /* 0x082fe80000001804 */
[----:B------:R1:W-:Y:S01]  /*5ed0*/  MUFU.EX2 R186, R15 ;  /* 0x0000000f00ba7308 */ /* 0x0003e20000000800 */
[----:B------:R-:W-:Y:S02]  /*5ee0*/  FMUL.FTZ R80, R134, R80 ;  /* 0x0000005086507220 */ /* 0x000fe40000410000 */
[C---:B----4-:R-:W-:Y:S02]  /*5ef0*/  FMUL.FTZ R74, R0.reuse, R74 ;  /* 0x0000004a004a7220 */ /* 0x050fe40000410000 */
[C---:B------:R-:W-:Y:S03]  /*5f00*/  FMUL.FTZ R75, R0.reuse, R75 ;  /* 0x0000004b004b7220 */ /* 0x040fe60000410000 */
[C---:B------:R-:W-:Y:S02]  /*5f10*/  FMUL.FTZ R78, R0.reuse, R78 ;  /* 0x0000004e004e7220 */ /* 0x040fe40000410000 */
[----:B------:R3:W-:Y:S01]  /*5f20*/  MUFU.EX2 R184, R10 ;  /* 0x0000000a00b87308 */ /* 0x0007e20000000800 */
[----:B------:R-:W-:Y:S02]  /*5f30*/  FMUL.FTZ R79, R0, R79 ;  /* 0x0000004f004f7220 */ /* 0x000fe40000410000 */
[----:B------:R-:W-:Y:S02]  /*5f40*/  FMUL.FTZ R81, R134, R81 ;  /* 0x0000005186517220 */ /* 0x000fe40000410000 */
[C---:B-----5:R-:W-:Y:S02]  /*5f50*/  FMUL.FTZ R14, R0.reuse, R150 ;  /* 0x00000096000e7220 */ /* 0x060fe40000410000 */
[C---:B------:R-:W-:Y:S02]  /*5f60*/  FMUL.FTZ R82, R133.reuse, R82 ;  /* 0x0000005285527220 */ /* 0x040fe40000410000 */
[----:B------:R-:W-:Y:S01]  /*5f70*/  FMUL.FTZ R83, R133, R83 ;  /* 0x0000005385537220 */ /* 0x000fe20000410000 */
[----:B------:R-:W4:Y:S01]  /*5f80*/  MUFU.EX2 R183, R11 ;  /* 0x0000000b00b77308 */ /* 0x000f220000000800 */
[C---:B------:R-:W-:Y:S02]  /*5f90*/  FMUL.FTZ R90, R0.reuse, R90 ;  /* 0x0000005a005a7220 */ /* 0x040fe40000410000 */
[C---:B------:R-:W-:Y:S02]  /*5fa0*/  FMUL.FTZ R91, R0.reuse, R91 ;  /* 0x0000005b005b7220 */ /* 0x040fe40000410000 */
[C---:B-1----:R-:W-:Y:S02]  /*5fb0*/  FMUL.FTZ R15, R0.reuse, R151 ;  /* 0x00000097000f7220 */ /* 0x042fe40000410000 */
[----:B------:R-:W1:Y:S01]  /*5fc0*/  LDSM.16.MT88.4 R148, [R212+0x1100] ;  /* 0x00110000d494783b */ /* 0x000e620000004200 */
[C---:B------:R-:W-:Y:S02]  /*5fd0*/  FMUL.FTZ R94, R0.reuse, R94 ;  /* 0x0000005e005e7220 */ /* 0x040fe40000410000 */
[----:B------:R5:W-:Y:S01]  /*5fe0*/  MUFU.EX2 R235, R32 ;  /* 0x0000002000eb7308 */ /* 0x000be20000000800 */
[C---:B------:R-:W-:Y:S02]  /*5ff0*/  FMUL.FTZ R95, R0.reuse, R95 ;  /* 0x0000005f005f7220 */ /* 0x040fe40000410000 */
[C---:B------:R-:W-:Y:S02]  /*6000*/  FMUL.FTZ R102, R0.reuse, R102 ;  /* 0x0000006600667220 */ /* 0x040fe40000410000 */
[----:B---3--:R-:W-:Y:S01]  /*6010*/  FMUL.FTZ R10, R0, R142 ;  /* 0x0000008e000a7220 */ /* 0x008fe20000410000 */
[----:B------:R-:W-:Y:S01]  /*6020*/  F2FP.PACK_AB R142, R238, R239 ;  /* 0x000000efee8e723e */ /* 0x000fe200000000ff */
[C---:B------:R-:W-:Y:S02]  /*6030*/  FMUL.FTZ R103, R0.reuse, R103 ;  /* 0x0000006700677220 */ /* 0x040fe40000410000 */
[----:B------:R-:W-:Y:S01]  /*6040*/  FMUL.FTZ R35, R0, R163 ;  /* 0x000000a300237220 */ /* 0x000fe20000410000 */
[----:B------:R-:W-:Y:S01]  /*6050*/  MUFU.EX2 R201, R48 ;  /* 0x0000003000c97308 */ /* 0x000fe20000000800 */
[----:B------:R-:W-:Y:S02]  /*6060*/  FMUL.FTZ R113, R132, R113 ;  /* 0x0000007184717220 */ /* 0x000fe40000410000 */
[C---:B------:R-:W-:Y:S01]  /*6070*/  FMUL.FTZ R114, R0.reuse, R114 ;  /* 0x0000007200727220 */ /* 0x040fe20000410000 */
[----:B----4-:R-:W-:Y:S01]  /*6080*/  F2FP.PACK_AB R141, R183, R184 ;  /* 0x000000b8b78d723e */ /* 0x010fe200000000ff */
[----:B------:R-:W-:Y:S01]  /*6090*/  FMUL.FTZ R11, R0, R143 ;  /* 0x0000008f000b7220 */ /* 0x000fe20000410000 */
[----:B------:R-:W-:Y:S01]  /*60a0*/  F2FP.PACK_AB R143, R186, R185 ;  /* 0x000000b9ba8f723e */ /* 0x000fe200000000ff */
[----:B------:R-:W-:Y:S02]  /*60b0*/  FMUL.FTZ R115, R0, R115 ;  /* 0x0000007300737220 */ /* 0x000fe40000410000 */
[C---:B------:R-:W-:Y:S01]  /*60c0*/  FMUL.FTZ R116, R132.reuse, R116 ;  /* 0x0000007484747220 */ /* 0x040fe20000410000 */
[----:B------:R-:W-:Y:S01]  /*60d0*/  MUFU.EX2 R200, R49 ;  /* 0x0000003100c87308 */ /* 0x000fe20000000800 */
[----:B------:R-:W-:Y:S02]  /*60e0*/  FMUL.FTZ R117, R132, R117 ;  /* 0x0000007584757220 */ /* 0x000fe40000410000 */
[C---:B------:R-:W-:Y:S04]  /*60f0*/  HMMA.16816.F32 R8, R140.reuse, R172, R8 ;  /* 0x000000ac8c08723c */ /* 0x040fe80000001808 */
[--C-:B-----5:R-:W-:Y:S02]  /*6100*/  FFMA.FTZ R32, R23, c[0x0][0x2d0], -R181.reuse ;  /* 0x0000b40017207a23 */ /* 0x120fe400000108b5 */
[C---:B------:R-:W-:Y:S01]  /*6110*/  FMUL.FTZ R23, R133.reuse, R159 ;  /* 0x0000009f85177220 */ /* 0x040fe20000410000 */
[----:B------:R-:W-:Y:S01]  /*6120*/  MUFU.EX2 R196, R50 ;  /* 0x0000003200c47308 */ /* 0x000fe20000000800 */
[-C--:B------:R-:W-:Y:S04]  /*6130*/  HMMA.16816.F32 R12, R140, R174.reuse, R12 ;  /* 0x000000ae8c0c723c */ /* 0x080fe8000000180c */
[C---:B------:R-:W-:Y:S02]  /*6140*/  FMUL.FTZ R118, R0.reuse, R118 ;  /* 0x0000007600767220 */ /* 0x040fe40000410000 */
[----:B------:R-:W-:Y:S02]  /*6150*/  FMUL.FTZ R119, R0, R119 ;  /* 0x0000007700777220 */ /* 0x000fe40000410000 */
[C---:B------:R-:W-:Y:S01]  /*6160*/  HMMA.16816.F32 R16, R144.reuse, R174, R16 ;  /* 0x000000ae9010723c */ /* 0x040fe20000001810 */
[----:B------:R3:W-:Y:S03]  /*6170*/  MUFU.EX2 R198, R51 ;  /* 0x0000003300c67308 */ /* 0x0007e60000000800 */
[C---:B------:R-:W-:Y:S02]  /*6180*/  FMUL.FTZ R120, R134.reuse, R120 ;  /* 0x0000007886787220 */ /* 0x040fe40000410000 */
[----:B------:R-:W-:Y:S02]  /*6190*/  FMUL.FTZ R121, R134, R121 ;  /* 0x0000007986797220 */ /* 0x000fe40000410000 */
[-C--:B--2---:R-:W-:Y:S03]  /*61a0*/  HMMA.16816.F32 R68, R144, R176.reuse, R68 ;  /* 0x000000b09044723c */ /* 0x084fe60000001844 */
[----:B------:R-:W-:Y:S01]  /*61b0*/  MUFU.EX2 R192, R44 ;  /* 0x0000002c00c07308 */ /* 0x000fe20000000800 */
[C---:B------:R-:W-:Y:S02]  /*61c0*/  FMUL.FTZ R122, R133.reuse, R122 ;  /* 0x0000007a857a7220 */ /* 0x040fe40000410000 */
[----:B------:R-:W-:Y:S02]  /*61d0*/  FMUL.FTZ R123, R133, R123 ;  /* 0x0000007b857b7220 */ /* 0x000fe40000410000 */
[C---:B------:R-:W-:Y:S04]  /*61e0*/  HMMA.16816.F32 R72, R140.reuse, R176, R72 ;  /* 0x000000b08c48723c */ /* 0x040fe80000001848 */
[C---:B------:R-:W-:Y:S01]  /*61f0*/  FMUL.FTZ R124, R132.reuse, R124 ;  /* 0x0000007c847c7220 */ /* 0x040fe20000410000 */
[----:B------:R-:W-:Y:S01]  /*6200*/  MUFU.EX2 R193, R45 ;  /* 0x0000002d00c17308 */ /* 0x000fe20000000800 */
[----:B------:R-:W-:Y:S02]  /*6210*/  FMUL.FTZ R125, R132, R125 ;  /* 0x0000007d847d7220 */ /* 0x000fe40000410000 */
[-C--:B------:R-:W-:Y:S01]  /*6220*/  HMMA.16816.F32 R76, R140, R178.reuse, R76 ;  /* 0x000000b28c4c723c */ /* 0x080fe2000000184c */
[----:B---3--:R-:W-:Y:S03]  /*6230*/  LDSM.16.MT88.4 R48, [R212+0x900] ;  /* 0x00090000d430783b */ /* 0x008fe60000004200 */
[C---:B------:R-:W-:Y:S02]  /*6240*/  FMUL.FTZ R126, R0.reuse, R126 ;  /* 0x0000007e007e7220 */ /* 0x040fe40000410000 */
[----:B------:R-:W-:Y:S01]  /*6250*/  FMUL.FTZ R127, R0, R127 ;  /* 0x0000007f007f7220 */ /* 0x000fe20000410000 */
[----:B------:R-:W-:Y:S01]  /*6260*/  MUFU.EX2 R172, R46 ;  /* 0x0000002e00ac7308 */ /* 0x000fe20000000800 */
[C---:B------:R-:W-:Y:S04]  /*6270*/  HMMA.16816.F32 R80, R144.reuse, R178, R80 ;  /* 0x000000b29050723c */ /* 0x040fe80000001850 */
[C---:B------:R-:W-:Y:S02]  /*6280*/  FMUL.FTZ R128, R132.reuse, R128 ;  /* 0x0000008084807220 */ /* 0x040fe40000410000 */
[----:B------:R-:W-:Y:S02]  /*6290*/  FMUL.FTZ R129, R132, R129 ;  /* 0x0000008184817220 */ /* 0x000fe40000410000 */
[-C--:B-1----:R-:W-:Y:S01]  /*62a0*/  HMMA.16816.F32 R84, R144, R148.reuse, R84 ;  /* 0x000000949054723c */ /* 0x082fe20000001854 */
[----:B------:R1:W-:Y:S03]  /*62b0*/  MUFU.EX2 R237, R20 ;  /* 0x0000001400ed7308 */ /* 0x0003e60000000800 */
[C---:B------:R-:W-:Y:S02]  /*62c0*/  FMUL.FTZ R130, R0.reuse, R130 ;  /* 0x0000008200827220 */ /* 0x040fe40000410000 */
[----:B------:R-:W-:Y:S02]  /*62d0*/  FMUL.FTZ R131, R0, R131 ;  /* 0x0000008300837220 */ /* 0x000fe40000410000 */
[C---:B------:R-:W-:Y:S03]  /*62e0*/  HMMA.16816.F32 R88, R140.reuse, R148, R88 ;  /* 0x000000948c58723c */ /* 0x040fe60000001858 */
[----:B------:R2:W3:Y:S01]  /*62f0*/  MUFU.EX2 R236, R21 ;  /* 0x0000001500ec7308 */ /* 0x0004e20000000800 */
[----:B------:R-:W-:Y:S02]  /*6300*/  FFMA.FTZ R34, R34, c[0x0][0x2d0], -R181 ;  /* 0x0000b40022227a23 */ /* 0x000fe400000108b5 */
[--C-:B------:R-:W-:Y:S02]  /*6310*/  FFMA.FTZ R40, R40, c[0x0][0x2d0], -R182.reuse ;  /* 0x0000b40028287a23 */ /* 0x100fe400000108b6 */
[-C--:B------:R-:W-:Y:S04]  /*6320*/  HMMA.16816.F32 R92, R140, R150.reuse, R92 ;  /* 0x000000968c5c723c */ /* 0x080fe8000000185c */
[--C-:B------:R-:W-:Y:S01]  /*6330*/  FFMA.FTZ R41, R41, c[0x0][0x2d0], -R182.reuse ;  /* 0x0000b40029297a23 */ /* 0x100fe200000108b6 */
[----:B------:R4:W-:Y:S01]  /*6340*/  MUFU.EX2 R211, R22 ;  /* 0x0000001600d37308 */ /* 0x0009e20000000800 */
[--C-:B------:R-:W-:Y:S02]  /*6350*/  FFMA.FTZ R42, R42, c[0x0][0x2d0], -R3.reuse ;  /* 0x0000b4002a2a7a23 */ /* 0x100fe40000010803 */
[C---:B------:R-:W-:Y:S01]  /*6360*/  HMMA.16816.F32 R96, R144.reuse, R150, R96 ;  /* 0x000000969060723c */ /* 0x040fe20000001860 */
[----:B------:R-:W5:Y:S03]  /*6370*/  LDSM.16.MT88.4 R148, [R212+0x2100] ;  /* 0x00210000d494783b */ /* 0x000f660000004200 */
[----:B-1----:R-:W-:Y:S02]  /*6380*/  FMUL.FTZ R20, R134, R156 ;  /* 0x0000009c86147220 */ /* 0x002fe40000410000 */
[--C-:B------:R-:W-:Y:S01]  /*6390*/  FFMA.FTZ R28, R28, c[0x0][0x2d0], -R182.reuse ;  /* 0x0000b4001c1c7a23 */ /* 0x100fe200000108b6 */
[----:B------:R1:W1:Y:S01]  /*63a0*/  MUFU.EX2 R234, R33 ;  /* 0x0000002100ea7308 */ /* 0x0002620000000800 */
[--C-:B------:R-:W-:Y:S04]  /*63b0*/  FFMA.FTZ R24, R24, c[0x0][0x2d0], -R182.reuse ;  /* 0x0000b40018187a23 */ /* 0x100fe800000108b6 */
[----:B--2---:R-:W-:Y:S02]  /*63c0*/  FMUL.FTZ R21, R134, R157 ;  /* 0x0000009d86157220 */ /* 0x004fe40000410000 */
[----:B------:R-:W-:Y:S02]  /*63d0*/  FFMA.FTZ R25, R25, c[0x0][0x2d0], -R182 ;  /* 0x0000b40019197a23 */ /* 0x000fe400000108b6 */
[----:B------:R-:W-:Y:S01]  /*63e0*/  FFMA.FTZ R43, R43, c[0x0][0x2d0], -R3 ;  /* 0x0000b4002b2b7a23 */ /* 0x000fe20000010803 */
[----:B------:R2:W2:Y:S01]  /*63f0*/  MUFU.EX2 R210, R32 ;  /* 0x0000002000d27308 */ /* 0x0004a20000000800 */
[--C-:B------:R-:W-:Y:S02]  /*6400*/  FFMA.FTZ R64, R64, c[0x0][0x2d0], -R180.reuse ;  /* 0x0000b40040407a23 */ /* 0x100fe400000108b4 */
[----:B------:R-:W-:Y:S02]  /*6410*/  FFMA.FTZ R65, R65, c[0x0][0x2d0], -R180 ;  /* 0x0000b40041417a23 */ /* 0x000fe400000108b4 */
[----:B----4-:R-:W-:Y:S02]  /*6420*/  FMUL.FTZ R22, R133, R158 ;  /* 0x0000009e85167220 */ /* 0x010fe40000410000 */
[----:B------:R-:W-:Y:S01]  /*6430*/  LDSM.16.MT88.4 R156, [R213+0x500] ;  /* 0x00050000d59c783b */ /* 0x000fe20000004200 */
[----:B------:R-:W-:Y:S02]  /*6440*/  FFMA.FTZ R67, R67, c[0x0][0x2d0], -R181 ;  /* 0x0000b40043437a23 */ /* 0x000fe400000108b5 */
[----:B------:R4:W-:Y:S01]  /*6450*/  MUFU.EX2 R209, R34 ;  /* 0x0000002200d17308 */ /* 0x0009e20000000800 */
[--C-:B------:R-:W-:Y:S01]  /*6460*/  FFMA.FTZ R61, R61, c[0x0][0x2d0], -R182.reuse ;  /* 0x0000b4003d3d7a23 */ /* 0x100fe200000108b6 */
[-C--:B------:R-:W-:Y:S03]  /*6470*/  HMMA.16816.F32 R20, R144, R152.reuse, R20 ;  /* 0x000000989014723c */ /* 0x080fe60000001814 */
[----:B-1----:R-:W-:Y:S02]  /*6480*/  FMUL.FTZ R33, R132, R161 ;  /* 0x000000a184217220 */ /* 0x002fe40000410000 */
[--C-:B------:R-:W-:Y:S02]  /*6490*/  FFMA.FTZ R29, R29, c[0x0][0x2d0], -R182.reuse ;  /* 0x0000b4001d1d7a23 */ /* 0x100fe400000108b6 */
[--C-:B------:R-:W-:Y:S01]  /*64a0*/  FFMA.FTZ R30, R30, c[0x0][0x2d0], -R3.reuse ;  /* 0x0000b4001e1e7a23 */ /* 0x100fe20000010803 */
[C---:B------:R-:W-:Y:S01]  /*64b0*/  HMMA.16816.F32 R100, R140.reuse, R152, R100 ;  /* 0x000000988c64723c */ /* 0x040fe20000001864 */
[----:B------:R1:W-:Y:S03]  /*64c0*/  MUFU.EX2 R205, R28 ;  /* 0x0000001c00cd7308 */ /* 0x0003e60000000800 */
[----:B--2---:R-:W-:Y:S02]  /*64d0*/  FMUL.FTZ R32, R132, R160 ;  /* 0x000000a084207220 */ /* 0x004fe40000410000 */
[----:B------:R-:W-:Y:S02]  /*64e0*/  FFMA.FTZ R31, R31, c[0x0][0x2d0], -R3 ;  /* 0x0000b4001f1f7a23 */ /* 0x000fe40000010803 */
[----:B------:R-:W-:Y:S03]  /*64f0*/  FFMA.FTZ R60, R60, c[0x0][0x2d0], -R182 ;  /* 0x0000b4003c3c7a23 */ /* 0x000fe600000108b6 */
[----:B------:R2:W-:Y:S01]  /*6500*/  MUFU.EX2 R207, R24 ;  /* 0x0000001800cf7308 */ /* 0x0005e20000000800 */
[----:B------:R-:W-:Y:S02]  /*6510*/  FFMA.FTZ R66, R66, c[0x0][0x2d0], -R181 ;  /* 0x0000b40042427a23 */ /* 0x000fe400000108b5 */
[----:B----4-:R-:W-:Y:S02]  /*6520*/  FMUL.FTZ R34, R0, R162 ;  /* 0x000000a200227220 */ /* 0x010fe40000410000 */
[----:B------:R-:W-:Y:S02]  /*6530*/  FFMA.FTZ R62, R62, c[0x0][0x2d0], -R3 ;  /* 0x0000b4003e3e7a23 */ /* 0x000fe40000010803 */
[----:B------:R-:W-:Y:S03]  /*6540*/  FFMA.FTZ R132, R132, R252, R241 ;  /* 0x000000fc84847223 */ /* 0x000fe600000100f1 */
[-C--:B------:R-:W-:Y:S01]  /*6550*/  HMMA.16816.F32 R32, R140, R154.reuse, R32 ;  /* 0x0000009a8c20723c */ /* 0x080fe20000001820 */
[----:B------:R-:W-:Y:S02]  /*6560*/  MUFU.EX2 R190, R52 ;  /* 0x0000003400be7308 */ /* 0x000fe40000000800 */
[--C-:B-1----:R-:W-:Y:S02]  /*6570*/  FFMA.FTZ R28, R27, c[0x0][0x2d0], -R3.reuse ;  /* 0x0000b4001b1c7a23 */ /* 0x102fe40000010803 */
[----:B------:R-:W-:Y:S03]  /*6580*/  FMUL.FTZ R27, R133, R167 ;  /* 0x000000a7851b7220 */ /* 0x000fe60000410000 */
[C---:B------:R-:W-:Y:S01]  /*6590*/  HMMA.16816.F32 R104, R144.reuse, R154, R104 ;  /* 0x0000009a9068723c */ /* 0x040fe20000001868 */
[----:B------:R-:W1:Y:S02]  /*65a0*/  LDSM.16.MT88.4 R152, [R213+0x2100] ;  /* 0x00210000d598783b */ /* 0x000e640000004200 */
[----:B------:R4:W-:Y:S01]  /*65b0*/  MUFU.EX2 R206, R25 ;  /* 0x0000001900ce7308 */ /* 0x0009e20000000800 */
[----:B------:R-:W-:Y:S02]  /*65c0*/  FFMA.FTZ R3, R63, c[0x0][0x2d0], -R3 ;  /* 0x0000b4003f037a23 */ /* 0x000fe40000010803 */
[C---:B--2---:R-:W-:Y:S02]  /*65d0*/  FMUL.FTZ R24, R134.reuse, R164 ;  /* 0x000000a486187220 */ /* 0x044fe40000410000 */
[-C--:B-----5:R-:W-:Y:S05]  /*65e0*/  HMMA.16816.F32 R108, R144, R148.reuse, R108 ;  /* 0x00000094906c723c */ /* 0x0a0fea000000186c */
[----:B------:R2:W-:Y:S03]  /*65f0*/  MUFU.EX2 R176, R26 ;  /* 0x0000001a00b07308 */ /* 0x0005e60000000800 */
[C---:B------:R-:W-:Y:S07]  /*6600*/  HMMA.16816.F32 R112, R140.reuse, R148, R112 ;  /* 0x000000948c70723c */ /* 0x040fee0000001870 */
[----:B------:R-:W5:Y:S01]  /*6610*/  MUFU.EX2 R191, R53 ;  /* 0x0000003500bf7308 */ /* 0x000f620000000800 */
[-C--:B------:R-:W-:Y:S04]  /*6620*/  HMMA.16816.F32 R116, R140, R150.reuse, R116 ;  /* 0x000000968c74723c */ /* 0x080fe80000001874 */
[C---:B----4-:R-:W-:Y:S04]  /*6630*/  FMUL.FTZ R25, R134.reuse, R165 ;  /* 0x000000a586197220 */ /* 0x050fe80000410000 */
[C---:B------:R-:W-:Y:S01]  /*6640*/  HMMA.16816.F32 R120, R144.reuse, R150, R120 ;  /* 0x000000969078723c */ /* 0x040fe20000001878 */
[----:B------:R-:W4:Y:S01]  /*6650*/  LDSM.16.MT88.4 R148, [R212+0x500] ;  /* 0x00050000d494783b */ /* 0x000f220000004200 */
[----:B------:R3:W-:Y:S02]  /*6660*/  MUFU.EX2 R204, R29 ;  /* 0x0000001d00cc7308 */ /* 0x0007e40000000800 */
[----:B--2---:R-:W-:Y:S05]  /*6670*/  FMUL.FTZ R26, R133, R166 ;  /* 0x000000a6851a7220 */ /* 0x004fea0000410000 */
[----:B------:R-:W2:Y:S02]  /*6680*/  LDL.LU R166, [R1] ;  /* 0x0000000001a67983 */ /* 0x000ea40000300800 */
[-C--:B-1----:R-:W-:Y:S01]  /*6690*/  HMMA.16816.F32 R24, R144, R152.reuse, R24 ;  /* 0x000000989018723c */ /* 0x082fe20000001818 */
[----:B------:R1:W-:Y:S07]  /*66a0*/  MUFU.EX2 R165, R28 ;  /* 0x0000001c00a57308 */ /* 0x0003ee0000000800 */
[C---:B------:R-:W-:Y:S03]  /*66b0*/  HMMA.16816.F32 R124, R140.reuse, R152, R124 ;  /* 0x000000988c7c723c */ /* 0x040fe6000000187c */
[----:B------:R4:W-:Y:S01]  /*66c0*/  MUFU.EX2 R164, R30 ;  /* 0x0000001e00a47308 */ /* 0x0009e20000000800 */
[----:B---3--:R-:W-:Y:S04]  /*66d0*/  FMUL.FTZ R29, R134, R169 ;  /* 0x000000a9861d7220 */ /* 0x008fe80000410000 */
[-C--:B------:R-:W-:Y:S05]  /*66e0*/  HMMA.16816.F32 R128, R140, R154.reuse, R128 ;  /* 0x0000009a8c80723c */ /* 0x080fea0000001880 */
[----:B------:R3:W-:Y:S02]  /*66f0*/  MUFU.EX2 R175, R31 ;  /* 0x0000001f00af7308 */ /* 0x0007e40000000800 */
[----:B------:R-:W-:Y:S01]  /*6700*/  F2FP.PACK_AB R140, R236, R237 ;  /* 0x000000edec8c723e */ /* 0x000fe200000000ff */
[----:B-1----:R-:W-:Y:S01]  /*6710*/  FMUL.FTZ R28, R134, R168 ;  /* 0x000000a8861c7220 */ /* 0x002fe20000410000 */
[----:B------:R-:W-:Y:S03]  /*6720*/  F2FP.PACK_AB R142, R234, R235 ;  /* 0x000000ebea8e723e */ /* 0x000fe600000000ff */
[----:B------:R-:W-:Y:S01]  /*6730*/  FFMA.FTZ R134, R134, R250, R246 ;  /* 0x000000fa86867223 */ /* 0x000fe200000100f6 */
[----:B------:R-:W-:Y:S02]  /*6740*/  F2FP.PACK_AB R141, R210, R211 ;  /* 0x000000d3d28d723e */ /* 0x000fe400000000ff */
[----:B------:R-:W1:Y:S01]  /*6750*/  MUFU.EX2 R208, R138 ;  /* 0x0000008a00d07308 */ /* 0x000e620000000800 */
[----:B-----5:R-:W-:Y:S01]  /*6760*/  F2FP.PACK_AB R168, R191, R190 ;  /* 0x000000bebfa8723e */ /* 0x020fe200000000ff */
[C---:B----4-:R-:W-:Y:S08]  /*6770*/  FMUL.FTZ R30, R133.reuse, R170 ;  /* 0x000000aa851e7220 */ /* 0x050ff00000410000 */
[----:B------:R4:W-:Y:S01]  /*6780*/  MUFU.EX2 R138, R47 ;  /* 0x0000002f008a7308 */ /* 0x0009e20000000800 */
[C---:B---3--:R-:W-:Y:S02]  /*6790*/  FMUL.FTZ R31, R133.reuse, R171 ;  /* 0x000000ab851f7220 */ /* 0x048fe40000410000 */
[----:B------:R-:W-:Y:S07]  /*67a0*/  FFMA.FTZ R133, R133, R251, R242 ;  /* 0x000000fb85857223 */ /* 0x000fee00000100f2 */
[----:B------:R-:W-:Y:S01]  /*67b0*/  MUFU.EX2 R187, R54 ;  /* 0x0000003600bb7308 */ /* 0x000fe20000000800 */
[----:B------:R-:W-:Y:S01]  /*67c0*/  HMMA.16816.F32 R28, R144, R154, R28 ;  /* 0x0000009a901c723c */ /* 0x000fe2000000181c */
[----:B------:R-:W3:Y:S03]  /*67d0*/  LDSM.16.MT88.4 R152, [R212+0x1500] ;  /* 0x00150000d498783b */ /* 0x000ee60000004200 */
[----:B-1----:R-:W-:Y:S03]  /*67e0*/  F2FP.PACK_AB R143, R208, R209 ;  /* 0x000000d1d08f723e */ /* 0x002fe600000000ff */
[----:B------:R-:W-:Y:S02]  /*67f0*/  F2FP.PACK_AB R144, R206, R207 ;  /* 0x000000cfce90723e */ /* 0x000fe400000000ff */
[----:B------:R1:W5:Y:S02]  /*6800*/  MUFU.EX2 R180, R55 ;  /* 0x0000003700b47308 */ /* 0x0003640000000800 */
[-C--:B------:R-:W-:Y:S01]  /*6810*/  HMMA.16816.F32 R4, R140, R148.reuse, R4 ;  /* 0x000000948c04723c */ /* 0x080fe20000001804 */
[----:B----4-:R-:W-:Y:S04]  /*6820*/  LDSM.16.MT88.4 R44, [R213+0x900] ;  /* 0x00090000d52c783b */ /* 0x010fe80000004200 */
[----:B------:R-:W-:Y:S02]  /*6830*/  F2FP.PACK_AB R146, R204, R205 ;  /* 0x000000cdcc92723e */ /* 0x000fe400000000ff */
[----:B------:R-:W-:Y:S01]  /*6840*/  F2FP.PACK_AB R145, R165, R176 ;  /* 0x000000b0a591723e */ /* 0x000fe200000000ff */
[----:B------:R-:W-:Y:S01]  /*6850*/  MUFU.EX2 R177, R56 ;  /* 0x0000003800b17308 */ /* 0x000fe20000000800 */
[----:B------:R-:W-:Y:S07]  /*6860*/  F2FP.PACK_AB R147, R175, R164 ;  /* 0x000000a4af93723e */ /* 0x000fee00000000ff */
[C---:B------:R-:W-:Y:S02]  /*6870*/  HMMA.16816.F32 R8, R144.reuse, R148, R8 ;  /* 0x000000949008723c */ /* 0x040fe40000001808 */
[----:B------:R-:W-:Y:S01]  /*6880*/  MUFU.EX2 R194, R40 ;  /* 0x0000002800c27308 */ /* 0x000fe20000000800 */
[----:B-1----:R-:W-:Y:S01]  /*6890*/  LDSM.16.MT88.4 R52, [R213+0x2900] ;  /* 0x00290000d534783b */ /* 0x002fe20000004200 */
[----:B-----5:R-:W-:Y:S04]  /*68a0*/  F2FP.PACK_AB R169, R180, R187 ;  /* 0x000000bbb4a9723e */ /* 0x020fe800000000ff */
[-C--:B------:R-:W-:Y:S04]  /*68b0*/  HMMA.16816.F32 R12, R144, R150.reuse, R12 ;  /* 0x00000096900c723c */ /* 0x080fe8000000180c */
[----:B------:R-:W1:Y:S04]  /*68c0*/  MUFU.EX2 R195, R41 ;  /* 0x0000002900c37308 */ /* 0x000e680000000800 */
[C---:B------:R-:W-:Y:S01]  /*68d0*/  HMMA.16816.F32 R16, R140.reuse, R150, R16 ;  /* 0x000000968c10723c */ /* 0x040fe20000001810 */
[----:B------:R-:W4:Y:S05]  /*68e0*/  LDSM.16.MT88.4 R148, [R213+0x1500] ;  /* 0x00150000d594783b */ /* 0x000f2a0000004200 */
[----:B------:R5:W-:Y:S02]  /*68f0*/  MUFU.EX2 R173, R42 ;  /* 0x0000002a00ad7308 */ /* 0x000be40000000800 */
[-C--:B------:R-:W-:Y:S08]  /*6900*/  HMMA.16816.F32 R68, R140, R156.reuse, R68 ;  /* 0x0000009c8c44723c */ /* 0x080ff00000001844 */
[C---:B------:R-:W-:Y:S01]  /*6910*/  HMMA.16816.F32 R72, R144.reuse, R156, R72 ;  /* 0x0000009c9048723c */ /* 0x040fe20000001848 */
[----:B------:R-:W4:Y:S03]  /*6920*/  MUFU.EX2 R174, R43 ;  /* 0x0000002b00ae7308 */ /* 0x000f260000000800 */
[----:B-1----:R-:W-:Y:S04]  /*6930*/  F2FP.PACK_AB R40, R195, R194 ;  /* 0x000000c2c328723e */ /* 0x002fe800000000ff */
[-C--:B------:R-:W-:Y:S03]  /*6940*/  HMMA.16816.F32 R76, R144, R158.reuse, R76 ;  /* 0x0000009e904c723c */ /* 0x080fe6000000184c */
[----:B------:R-:W-:Y:S01]  /*6950*/  MUFU.EX2 R189, R64 ;  /* 0x0000004000bd7308 */ /* 0x000fe20000000800 */
[----:B-----5:R-:W-:Y:S04]  /*6960*/  F2FP.PACK_AB R42, R193, R192 ;  /* 0x000000c0c12a723e */ /* 0x020fe800000000ff */
[C---:B------:R-:W-:Y:S01]  /*6970*/  HMMA.16816.F32 R80, R140.reuse, R158, R80 ;  /* 0x0000009e8c50723c */ /* 0x040fe20000001850 */
[----:B------:R-:W1:Y:S04]  /*6980*/  LDSM.16.MT88.4 R156, [R212+0x2500] ;  /* 0x00250000d49c783b */ /* 0x000e680000004200 */
[----:B------:R-:W-:Y:S03]  /*6990*/  MUFU.EX2 R64, R58 ;  /* 0x0000003a00407308 */ /* 0x000fe60000000800 */
[-C--:B---3--:R-:W-:Y:S04]  /*69a0*/  HMMA.16816.F32 R84, R140, R152.reuse, R84 ;  /* 0x000000988c54723c */ /* 0x088fe80000001854 */
[----:B----4-:R-:W-:Y:S02]  /*69b0*/  F2FP.PACK_AB R41, R174, R173 ;  /* 0x000000adae29723e */ /* 0x010fe400000000ff */
[----:B------:R-:W-:Y:S01]  /*69c0*/  F2FP.PACK_AB R43, R138, R172 ;  /* 0x000000ac8a2b723e */ /* 0x000fe200000000ff */
[----:B------:R-:W-:Y:S01]  /*69d0*/  MUFU.EX2 R178, R67 ;  /* 0x0000004300b27308 */ /* 0x000fe20000000800 */
[C---:B------:R-:W-:Y:S08]  /*69e0*/  HMMA.16816.F32 R88, R144.reuse, R152, R88 ;  /* 0x000000989058723c */ /* 0x040ff00000001858 */
[-C--:B------:R-:W-:Y:S01]  /*69f0*/  HMMA.16816.F32 R92, R144, R154.reuse, R92 ;  /* 0x0000009a905c723c */ /* 0x080fe2000000185c */
[----:B------:R-:W-:Y:S07]  /*6a00*/  MUFU.EX2 R67, R57 ;  /* 0x0000003900437308 */ /* 0x000fee0000000800 */
[C---:B------:R-:W-:Y:S01]  /*6a10*/  HMMA.16816.F32 R96, R140.reuse, R154, R96 ;  /* 0x0000009a8c60723c */ /* 0x040fe20000001860 */
[----:B------:R-:W-:Y:S02]  /*6a20*/  LDSM.16.MT88.4 R152, [R212+0xd00] ;  /* 0x000d0000d498783b */ /* 0x000fe40000004200 */
[----:B------:R-:W3:Y:S05]  /*6a30*/  MUFU.EX2 R188, R65 ;  /* 0x0000004100bc7308 */ /* 0x000eea0000000800 */
[-C--:B------:R-:W-:Y:S05]  /*6a40*/  HMMA.16816.F32 R20, R140, R148.reuse, R20 ;  /* 0x000000948c14723c */ /* 0x080fea0000001814 */
[----:B------:R-:W-:Y:S03]  /*6a50*/  MUFU.EX2 R65, R61 ;  /* 0x0000003d00417308 */ /* 0x000fe60000000800 */
[C---:B------:R-:W-:Y:S07]  /*6a60*/  HMMA.16816.F32 R100, R144.reuse, R148, R100 ;  /* 0x000000949064723c */ /* 0x040fee0000001864 */
[----:B------:R4:W-:Y:S01]  /*6a70*/  MUFU.EX2 R61, R59 ;  /* 0x0000003b003d7308 */ /* 0x0009e20000000800 */
[-C--:B------:R-:W-:Y:S04]  /*6a80*/  HMMA.16816.F32 R32, R144, R150.reuse, R32 ;  /* 0x000000969020723c */ /* 0x080fe80000001820 */
[----:B---3--:R-:W-:Y:S04]  /*6a90*/  F2FP.PACK_AB R170, R188, R189 ;  /* 0x000000bdbcaa723e */ /* 0x008fe800000000ff */
[C---:B------:R-:W-:Y:S01]  /*6aa0*/  HMMA.16816.F32 R104, R140.reuse, R150, R104 ;  /* 0x000000968c68723c */ /* 0x040fe20000001868 */
[----:B------:R-:W3:Y:S07]  /*6ab0*/  MUFU.EX2 R179, R66 ;  /* 0x0000004200b37308 */ /* 0x000eee0000000800 */
[-C--:B-1----:R-:W-:Y:S03]  /*6ac0*/  HMMA.16816.F32 R108, R140, R156.reuse, R108 ;  /* 0x0000009c8c6c723c */ /* 0x082fe6000000186c */
[----:B------:R-:W1:Y:S01]  /*6ad0*/  MUFU.EX2 R66, R60 ;  /* 0x0000003c00427308 */ /* 0x000e620000000800 */
[----:B----4-:R-:W-:Y:S04]  /*6ae0*/  LDSM.16.MT88.4 R56, [R213+0x1d00] ;  /* 0x001d0000d538783b */ /* 0x010fe80000004200 */
[C---:B------:R-:W-:Y:S05]  /*6af0*/  HMMA.16816.F32 R112, R144.reuse, R156, R112 ;  /* 0x0000009c9070723c */ /* 0x040fea0000001870 */
[----:B------:R4:W-:Y:S03]  /*6b00*/  MUFU.EX2 R60, R3 ;  /* 0x00000003003c7308 */ /* 0x0009e60000000800 */
[-C--:B------:R-:W-:Y:S04]  /*6b10*/  HMMA.16816.F32 R116, R144, R158.reuse, R116 ;  /* 0x0000009e9074723c */ /* 0x080fe80000001874 */
[----:B---3--:R-:W-:Y:S03]  /*6b20*/  F2FP.PACK_AB R171, R178, R179 ;  /* 0x000000b3b2ab723e */ /* 0x008fe600000000ff */
[----:B------:R-:W3:Y:S01]  /*6b30*/  MUFU.EX2 R62, R62 ;  /* 0x0000003e003e7308 */ /* 0x000ee20000000800 */
[C---:B------:R-:W-:Y:S08]  /*6b40*/  HMMA.16816.F32 R120, R140.reuse, R158, R120 ;  /* 0x0000009e8c78723c */ /* 0x040ff00000001878 */
[-C--:B------:R-:W-:Y:S08]  /*6b50*/  HMMA.16816.F32 R24, R140, R36.reuse, R24 ;  /* 0x000000248c18723c */ /* 0x080ff00000001818 */
[C---:B------:R-:W-:Y:S07]  /*6b60*/  HMMA.16816.F32 R124, R144.reuse, R36, R124 ;  /* 0x00000024907c723c */ /* 0x040fee000000187c */
[----:B------:R-:W-:Y:S01]  /*6b70*/  F2FP.PACK_AB R36, R202, R203 ;  /* 0x000000cbca24723e */ /* 0x000fe200000000ff */
[-C--:B------:R-:W-:Y:S04]  /*6b80*/  HMMA.16816.F32 R128, R144, R38.reuse, R128 ;  /* 0x000000269080723c */ /* 0x080fe80000001880 */
[----:B------:R-:W-:Y:S04]  /*6b90*/  F2FP.PACK_AB R37, R197, R199 ;  /* 0x000000c7c525723e */ /* 0x000fe800000000ff */
[----:B------:R-:W-:Y:S01]  /*6ba0*/  HMMA.16816.F32 R28, R140, R38, R28 ;  /* 0x000000268c1c723c */ /* 0x000fe2000000181c */
[----:B------:R-:W5:Y:S06]  /*6bb0*/  LDSM.16.MT88.4 R140, [R212+0x1900] ;  /* 0x00190000d48c783b */ /* 0x000f6c0000004200 */
[----:B------:R-:W-:Y:S02]  /*6bc0*/  F2FP.PACK_AB R38, R200, R201 ;  /* 0x000000c9c826723e */ /* 0x000fe400000000ff */
[----:B------:R-:W-:Y:S07]  /*6bd0*/  F2FP.PACK_AB R39, R198, R196 ;  /* 0x000000c4c627723e */ /* 0x000fee00000000ff */
[-C--:B------:R-:W-:Y:S08]  /*6be0*/  HMMA.16816.F32 R4, R36, R48.reuse, R4 ;  /* 0x000000302404723c */ /* 0x080ff00000001804 */
[C---:B------:R-:W-:Y:S08]  /*6bf0*/  HMMA.16816.F32 R8, R40.reuse, R48, R8 ;  /* 0x000000302808723c */ /* 0x040ff00000001808 */
[-C--:B------:R-:W-:Y:S08]  /*6c00*/  HMMA.16816.F32 R12, R40, R50.reuse, R12 ;  /* 0x00000032280c723c */ /* 0x080ff0000000180c */
[C---:B------:R-:W-:Y:S01]  /*6c10*/  HMMA.16816.F32 R16, R36.reuse, R50, R16 ;  /* 0x000000322410723c */ /* 0x040fe20000001810 */
[----:B------:R-:W1:Y:S03]  /*6c20*/  LDSM.16.MT88.4 R48, [R213+0x1900] ;  /* 0x00190000d530783b */ /* 0x000e660000004200 */
[----:B--2---:R-:W-:Y:S04]  /*6c30*/  FFMA.FTZ R0, R0, R166, R184 ;  /* 0x000000a600007223 */ /* 0x004fe800000100b8 */
[-C--:B------:R-:W-:Y:S04]  /*6c40*/  HMMA.16816.F32 R68, R36, R44.reuse, R68 ;  /* 0x0000002c2444723c */ /* 0x080fe80000001844 */
[----:B------:R-:W-:Y:S04]  /*6c50*/  FADD.FTZ R0, R183, R0 ;  /* 0x00000000b7007221 */ /* 0x000fe80000010000 */
[C---:B------:R-:W-:Y:S04]  /*6c60*/  HMMA.16816.F32 R72, R40.reuse, R44, R72 ;  /* 0x0000002c2848723c */ /* 0x040fe80000001848 */
[----:B----4-:R-:W-:Y:S04]  /*6c70*/  FADD.FTZ R3, R185, R0 ;  /* 0x00000000b9037221 */ /* 0x010fe80000010000 */
[-C--:B------:R-:W-:Y:S08]  /*6c80*/  HMMA.16816.F32 R76, R40, R46.reuse, R76 ;  /* 0x0000002e284c723c */ /* 0x080ff0000000184c */
[C---:B------:R-:W-:Y:S01]  /*6c90*/  HMMA.16816.F32 R80, R36.reuse, R46, R80 ;  /* 0x0000002e2450723c */ /* 0x040fe20000001850 */
[----:B------:R-:W2:Y:S07]  /*6ca0*/  LDSM.16.MT88.4 R44, [R212+0x2900] ;  /* 0x00290000d42c783b */ /* 0x000eae0000004200 */
[-C--:B-----5:R-:W-:Y:S08]  /*6cb0*/  HMMA.16816.F32 R84, R36, R140.reuse, R84 ;  /* 0x0000008c2454723c */ /* 0x0a0ff00000001854 */
[C---:B------:R-:W-:Y:S08]  /*6cc0*/  HMMA.16816.F32 R88, R40.reuse, R140, R88 ;  /* 0x0000008c2858723c */ /* 0x040ff00000001858 */
[-C--:B------:R-:W-:Y:S08]  /*6cd0*/  HMMA.16816.F32 R92, R40, R142.reuse, R92 ;  /* 0x0000008e285c723c */ /* 0x080ff0000000185c */
[C---:B------:R-:W-:Y:S08]  /*6ce0*/  HMMA.16816.F32 R96, R36.reuse, R142, R96 ;  /* 0x0000008e2460723c */ /* 0x040ff00000001860 */
[-C--:B-1----:R-:W-:Y:S08]  /*6cf0*/  HMMA.16816.F32 R20, R36, R48.reuse, R20 ;  /* 0x000000302414723c */ /* 0x082ff00000001814 */
[C---:B------:R-:W-:Y:S08]  /*6d00*/  HMMA.16816.F32 R100, R40.reuse, R48, R100 ;  /* 0x000000302864723c */ /* 0x040ff00000001864 */
[-C--:B------:R-:W-:Y:S08]  /*6d10*/  HMMA.16816.F32 R32, R40, R50.reuse, R32 ;  /* 0x000000322820723c */ /* 0x080ff00000001820 */
[C---:B------:R-:W-:Y:S01]  /*6d20*/  HMMA.16816.F32 R104, R36.reuse, R50, R104 ;  /* 0x000000322468723c */ /* 0x040fe20000001868 */
[----:B------:R-:W-:Y:S07]  /*6d30*/  LDSM.16.MT88.4 R48, [R212+0x1d00] ;  /* 0x001d0000d430783b */ /* 0x000fee0000004200 */
[-C--:B--2---:R-:W-:Y:S08]  /*6d40*/  HMMA.16816.F32 R108, R36, R44.reuse, R108 ;  /* 0x0000002c246c723c */ /* 0x084ff0000000186c */
[C---:B------:R-:W-:Y:S08]  /*6d50*/  HMMA.16816.F32 R112, R40.reuse, R44, R112 ;  /* 0x0000002c2870723c */ /* 0x040ff00000001870 */
[-C--:B------:R-:W-:Y:S08]  /*6d60*/  HMMA.16816.F32 R116, R40, R46.reuse, R116 ;  /* 0x0000002e2874723c */ /* 0x080ff00000001874 */
[C---:B------:R-:W-:Y:S01]  /*6d70*/  HMMA.16816.F32 R120, R36.reuse, R46, R120 ;  /* 0x0000002e2478723c */ /* 0x040fe20000001878 */
[----:B------:R-:W1:Y:S07]  /*6d80*/  LDSM.16.MT88.4 R44, [R213+0xd00] ;  /* 0x000d0000d52c783b */ /* 0x000e6e0000004200 */
[-C--:B------:R-:W-:Y:S08]  /*6d90*/  HMMA.16816.F32 R24, R36, R52.reuse, R24 ;  /* 0x000000342418723c */ /* 0x080ff00000001818 */
[C---:B------:R-:W-:Y:S08]  /*6da0*/  HMMA.16816.F32 R124, R40.reuse, R52, R124 ;  /* 0x00000034287c723c */ /* 0x040ff0000000187c */
[-C--:B------:R-:W-:Y:S01]  /*6db0*/  HMMA.16816.F32 R128, R40, R54.reuse, R128 ;  /* 0x000000362880723c */ /* 0x080fe20000001880 */
[----:B------:R-:W2:Y:S07]  /*6dc0*/  LDSM.16.MT88.4 R40, [R212+0x2d00] ;  /* 0x002d0000d428783b */ /* 0x000eae0000004200 */
[----:B------:R-:W-:Y:S07]  /*6dd0*/  HMMA.16816.F32 R28, R36, R54, R28 ;  /* 0x00000036241c723c */ /* 0x000fee000000181c */
[----:B------:R-:W-:Y:S01]  /*6de0*/  F2FP.PACK_AB R36, R67, R177 ;  /* 0x000000b14324723e */ /* 0x000fe200000000ff */
[-C--:B------:R-:W-:Y:S01]  /*6df0*/  HMMA.16816.F32 R144, R168, R152.reuse, R4 ;  /* 0x00000098a890723c */ /* 0x080fe20000001804 */
[----:B------:R-:W4:Y:S04]  /*6e00*/  LDSM.16.MT88.4 R4, [R213+0x2d00] ;  /* 0x002d0000d504783b */ /* 0x000f280000004200 */
[----:B------:R-:W-:Y:S02]  /*6e10*/  F2FP.PACK_AB R38, R65, R66 ;  /* 0x000000424126723e */ /* 0x000fe400000000ff */
[----:B------:R-:W-:Y:S02]  /*6e20*/  F2FP.PACK_AB R37, R61, R64 ;  /* 0x000000403d25723e */ /* 0x000fe400000000ff */
[----:B---3--:R-:W-:Y:S07]  /*6e30*/  F2FP.PACK_AB R39, R60, R62 ;  /* 0x0000003e3c27723e */ /* 0x008fee00000000ff */
[C---:B------:R-:W-:Y:S07]  /*6e40*/  HMMA.16816.F32 R140, R36.reuse, R152, R8 ;  /* 0x00000098248c723c */ /* 0x040fee0000001808 */
[----:B------:R-:W-:Y:S01]  /*6e50*/  FADD.FTZ R10, R186, R3 ;  /* 0x00000003ba0a7221 */ /* 0x000fe20000010000 */
[-C--:B------:R-:W-:Y:S04]  /*6e60*/  HMMA.16816.F32 R148, R36, R154.reuse, R12 ;  /* 0x0000009a2494723c */ /* 0x080fe8000000180c */
[----:B------:R-:W-:Y:S02]  /*6e70*/  FADD.FTZ R9, R247, R134 ;  /* 0x00000086f7097221 */ /* 0x000fe40000010000 */
[----:B------:R-:W-:Y:S01]  /*6e80*/  FADD.FTZ R8, R240, R132 ;  /* 0x00000084f0087221 */ /* 0x000fe20000010000 */
[----:B------:R-:W-:Y:S01]  /*6e90*/  MOV R132, R135 ;  /* 0x0000008700847202 */ /* 0x000fe20000000f00 */
[C---:B------:R-:W-:Y:S04]  /*6ea0*/  HMMA.16816.F32 R152, R168.reuse, R154, R16 ;  /* 0x0000009aa898723c */ /* 0x040fe80000001810 */
[----:B------:R-:W-:Y:S02]  /*6eb0*/  FADD.FTZ R9, R249, R9 ;  /* 0x00000009f9097221 */ /* 0x000fe40000010000 */
[----:B------:R-:W-:Y:S02]  /*6ec0*/  FADD.FTZ R8, R239, R8 ;  /* 0x00000008ef087221 */ /* 0x000fe40000010000 */
[-C--:B-1----:R-:W-:Y:S04]  /*6ed0*/  HMMA.16816.F32 R68, R168, R44.reuse, R68 ;  /* 0x0000002ca844723c */ /* 0x082fe80000001844 */
[----:B------:R-:W-:Y:S02]  /*6ee0*/  FADD.FTZ R0, R248, R9 ;  /* 0x00000009f8007221 */ /* 0x000fe40000010000 */
[----:B------:R-:W-:Y:S02]  /*6ef0*/  FADD.FTZ R11, R238, R8 ;  /* 0x00000008ee0b7221 */ /* 0x000fe40000010000 */
[C---:B------:R-:W-:Y:S04]  /*6f00*/  HMMA.16816.F32 R72, R36.reuse, R44, R72 ;  /* 0x0000002c2448723c */ /* 0x040fe80000001848 */
[----:B------:R-:W-:Y:S02]  /*6f10*/  FADD.FTZ R9, R237, R0 ;  /* 0x00000000ed097221 */ /* 0x000fe40000010000 */
[----:B------:R-:W-:Y:S02]  /*6f20*/  FADD.FTZ R0, R176, R10 ;  /* 0x0000000ab0007221 */ /* 0x000fe40000010000 */
[-C--:B------:R-:W-:Y:S04]  /*6f30*/  HMMA.16816.F32 R76, R36, R46.reuse, R76 ;  /* 0x0000002e244c723c */ /* 0x080fe8000000184c */
[----:B------:R-:W-:Y:S02]  /*6f40*/  FADD.FTZ R3, R207, R11 ;  /* 0x0000000bcf037221 */ /* 0x000fe40000010000 */
[----:B------:R-:W-:Y:S02]  /*6f50*/  FADD.FTZ R12, R243, R133 ;  /* 0x00000085f30c7221 */ /* 0x000fe40000010000 */
[C---:B------:R-:W-:Y:S04]  /*6f60*/  HMMA.16816.F32 R80, R168.reuse, R46, R80 ;  /* 0x0000002ea850723c */ /* 0x040fe80000001850 */
[----:B------:R-:W-:Y:S02]  /*6f70*/  FADD.FTZ R10, R206, R3 ;  /* 0x00000003ce0a7221 */ /* 0x000fe40000010000 */
[----:B------:R-:W-:Y:S02]  /*6f80*/  FADD.FTZ R12, R245, R12 ;  /* 0x0000000cf50c7221 */ /* 0x000fe40000010000 */
[-C--:B------:R-:W-:Y:S04]  /*6f90*/  HMMA.16816.F32 R84, R168, R48.reuse, R84 ;  /* 0x00000030a854723c */ /* 0x080fe80000001854 */
[----:B------:R-:W-:Y:S04]  /*6fa0*/  FADD.FTZ R12, R244, R12 ;  /* 0x0000000cf40c7221 */ /* 0x000fe80000010000 */
        /* <DEDUP_REMOVED lines=21> */
[-C--:B--2---:R-:W-:Y:S04]  /*7100*/  HMMA.16816.F32 R108, R168, R40.reuse, R108 ;  /* 0x00000028a86c723c */ /* 0x084fe8000000186c */
[----:B------:R-:W-:Y:S02]  /*7110*/  FADD.FTZ R10, R173, R8 ;  /* 0x00000008ad0a7221 */ /* 0x000fe40000010000 */
[----:B------:R-:W-:Y:S02]  /*7120*/  FADD.FTZ R11, R194, R9 ;  /* 0x00000009c20b7221 */ /* 0x000fe40000010000 */
[C---:B------:R-:W-:Y:S04]  /*7130*/  HMMA.16816.F32 R112, R36.reuse, R40, R112 ;  /* 0x000000282470723c */ /* 0x040fe80000001870 */
[----:B------:R-:W-:Y:S02]  /*7140*/  FADD.FTZ R9, R202, R3 ;  /* 0x00000003ca097221 */ /* 0x000fe40000010000 */
[----:B------:R-:W-:Y:S02]  /*7150*/  FADD.FTZ R8, R197, R0 ;  /* 0x00000000c5087221 */ /* 0x000fe40000010000 */
[----:B------:R-:W-:Y:S01]  /*7160*/  FADD.FTZ R3, R174, R10 ;  /* 0x0000000aae037221 */ /* 0x000fe20000010000 */
[-C--:B------:R-:W-:Y:S03]  /*7170*/  HMMA.16816.F32 R116, R36, R42.reuse, R116 ;  /* 0x0000002a2474723c */ /* 0x080fe60000001874 */
[----:B------:R-:W-:Y:S02]  /*7180*/  FADD.FTZ R0, R201, R9 ;  /* 0x00000009c9007221 */ /* 0x000fe40000010000 */
[----:B------:R-:W-:Y:S02]  /*7190*/  FADD.FTZ R10, R196, R8 ;  /* 0x00000008c40a7221 */ /* 0x000fe40000010000 */
[----:B------:R-:W-:Y:S01]  /*71a0*/  FADD.FTZ R9, R200, R0 ;  /* 0x00000000c8097221 */ /* 0x000fe20000010000 */
[C---:B------:R-:W-:Y:S04]  /*71b0*/  HMMA.16816.F32 R120, R168.reuse, R42, R120 ;  /* 0x0000002aa878723c */ /* 0x040fe80000001878 */
[----:B------:R-:W-:Y:S04]  /*71c0*/  FADD.FTZ R9, R190, R9 ;  /* 0x00000009be097221 */ /* 0x000fe80000010000 */
[-C--:B----4-:R-:W-:Y:S08]  /*71d0*/  HMMA.16816.F32 R164, R168, R4.reuse, R24 ;  /* 0x00000004a8a4723c */ /* 0x090ff00000001818 */
[C---:B------:R-:W-:Y:S07]  /*71e0*/  HMMA.16816.F32 R124, R36.reuse, R4, R124 ;  /* 0x00000004247c723c */ /* 0x040fee000000187c */
[----:B------:R-:W-:Y:S01]  /*71f0*/  FADD.FTZ R4, R195, R11 ;  /* 0x0000000bc3047221 */ /* 0x000fe20000010000 */
[-C--:B------:R-:W-:Y:S04]  /*7200*/  HMMA.16816.F32 R128, R36, R6.reuse, R128 ;  /* 0x000000062480723c */ /* 0x080fe80000001880 */
[----:B------:R-:W-:Y:S02]  /*7210*/  FADD.FTZ R5, R172, R3 ;  /* 0x00000003ac057221 */ /* 0x000fe40000010000 */
[----:B------:R-:W-:Y:S02]  /*7220*/  FADD.FTZ R8, R192, R4 ;  /* 0x00000004c0087221 */ /* 0x000fe40000010000 */
[----:B------:R-:W-:Y:S01]  /*7230*/  FADD.FTZ R4, R198, R10 ;  /* 0x0000000ac6047221 */ /* 0x000fe20000010000 */
[----:B------:R-:W-:Y:S04]  /*7240*/  HMMA.16816.F32 R168, R168, R6, R28 ;  /* 0x00000006a8a8723c */ /* 0x000fe8000000181c */
[----:B------:R-:W-:Y:S01]  /*7250*/  FADD.FTZ R0, R138, R5 ;  /* 0x000000058a007221 */ /* 0x000fe20000010000 */
[----:B------:R-:W-:Y:S01]  /*7260*/  MOV R138, R2 ;  /* 0x00000002008a7202 */ /* 0x000fe20000000f00 */
[----:B------:R-:W-:Y:S02]  /*7270*/  FADD.FTZ R3, R193, R8 ;  /* 0x00000008c1037221 */ /* 0x000fe40000010000 */
[----:B------:R-:W-:Y:S04]  /*7280*/  FADD.FTZ R8, R187, R4 ;  /* 0x00000004bb087221 */ /* 0x000fe80000010000 */
[----:B------:R-:W-:Y:S02]  /*7290*/  FADD.FTZ R4, R64, R0 ;  /* 0x0000000040047221 */ /* 0x000fe40000010000 */
[----:B------:R-:W-:Y:S02]  /*72a0*/  FADD.FTZ R0, R180, R8 ;  /* 0x00000008b4007221 */ /* 0x000fe40000010000 */
[----:B------:R-:W-:Y:S02]  /*72b0*/  FADD.FTZ R7, R61, R4 ;  /* 0x000000043d077221 */ /* 0x000fe40000010000 */
[----:B------:R-:W-:Y:S02]  /*72c0*/  FADD.FTZ R4, R179, R0 ;  /* 0x00000000b3047221 */ /* 0x000fe40000010000 */
[----:B------:R-:W-:Y:S02]  /*72d0*/  FADD.FTZ R0, R62, R7 ;  /* 0x000000073e007221 */ /* 0x000fe40000010000 */
[----:B------:R-:W-:Y:S02]  /*72e0*/  FADD.FTZ R5, R177, R3 ;  /* 0x00000003b1057221 */ /* 0x000fe40000010000 */
[----:B------:R-:W-:Y:S02]  /*72f0*/  FADD.FTZ R0, R60, R0 ;  /* 0x000000003c007221 */ /* 0x000fe40000010000 */
[----:B------:R-:W-:Y:S02]  /*7300*/  FADD.FTZ R3, R191, R9 ;  /* 0x00000009bf037221 */ /* 0x000fe40000010000 */
[----:B------:R-:W-:Y:S01]  /*7310*/  FADD.FTZ R5, R67, R5 ;  /* 0x0000000543057221 */ /* 0x000fe20000010000 */
[----:B------:R1:W-:Y:S01]  /*7320*/  STL [R1], R0 ;  /* 0x0000000001007387 */ /* 0x0003e20000100800 */
[----:B------:R-:W-:Y:S02]  /*7330*/  FADD.FTZ R6, R189, R3 ;  /* 0x00000003bd067221 */ /* 0x000fe40000010000 */
[----:B------:R-:W-:Y:S02]  /*7340*/  FADD.FTZ R3, R66, R5 ;  /* 0x0000000542037221 */ /* 0x000fe40000010000 */
[----:B------:R-:W-:Y:S02]  /*7350*/  FADD.FTZ R250, R188, R6 ;  /* 0x00000006bcfa7221 */ /* 0x000fe40000010000 */
[----:B------:R-:W-:Y:S02]  /*7360*/  FADD.FTZ R251, R178, R4 ;  /* 0x00000004b2fb7221 */ /* 0x000fe40000010000 */
[----:B------:R-:W-:Y:S01]  /*7370*/  FADD.FTZ R252, R65, R3 ;  /* 0x0000000341fc7221 */ /* 0x000fe20000010000 */
[----:B------:R-:W-:Y:S02]  /*7380*/  MOV R3, R136 ;  /* 0x0000008800037202 */ /* 0x000fe40000000f00 */
[----:B-1----:R-:W-:Y:S01]  /*7390*/  MOV R0, R137 ;  /* 0x0000008900007202 */ /* 0x002fe20000000f00 */
[----:B------:R-:W-:-:S05]  /*73a0*/  @P0 BRA `(.L_x_2) ;  /* 0xffffd06000000947 */ /* 0x000fca000383ffff */
.L_x_1:
[----:B-1----:R-:W2:Y:S04]  /*73b0*/  LDL.LU R4, [R1] ;  /* 0x0000000001047983 */ /* 0x002ea80000300800 */
[----:B------:R-:W3:Y:S01]  /*73c0*/  LDL.LU R22, [R1+0x28] ;  /* 0x0000280001167983 */ /* 0x000ee20000300800 */
[----:B------:R-:W-:-:S03]  /*73d0*/  MOV R66, c[0x0][0x4e8] ;  /* 0x00013a0000427a02 */ /* 0x000fc60000000f00 */
[----:B------:R-:W4:Y:S01]  /*73e0*/  LDL.LU R67, [R1+0x2c] ;  /* 0x00002c0001437983 */ /* 0x000f220000300800 */
[----:B------:R-:W-:-:S03]  /*73f0*/  ISETP.NE.AND P0, PT, R66, 0x1, PT ;  /* 0x000000014200780c */ /* 0x000fc60003f05270 */
[----:B------:R-:W1:Y:S04]  /*7400*/  SHFL.BFLY PT, R9, R251, 0x2, 0x1f ;  /* 0x0c401f00fb097f89 */ /* 0x000e6800000e0000 */
[----:B------:R-:W5:Y:S04]  /*7410*/  SHFL.BFLY PT, R11, R250, 0x2, 0x1f ;  /* 0x0c401f00fa0b7f89 */ /* 0x000f6800000e0000 */
[----:B------:R-:W5:Y:S04]  /*7420*/  SHFL.BFLY PT, R7, R252, 0x2, 0x1f ;  /* 0x0c401f00fc077f89 */ /* 0x000f6800000e0000 */
[----:B------:R-:W5:Y:S04]  /*7430*/  S2R R10, SR_CTAID.Y ;  /* 0x00000000000a7919 */ /* 0x000f680000002600 */
[----:B------:R-:W5:Y:S01]  /*7440*/  S2R R8, SR_TID.X ;  /* 0x0000000000087919 */ /* 0x000f620000002100 */
[----:B-1----:R-:W-:-:S02]  /*7450*/  FADD.FTZ R9, R9, R251 ;  /* 0x000000fb09097221 */ /* 0x002fc40000010000 */
[----:B-----5:R-:W-:-:S03]  /*7460*/  FADD.FTZ R11, R11, R250 ;  /* 0x000000fa0b0b7221 */ /* 0x020fc60000010000 */
[----:B------:R-:W1:Y:S01]  /*7470*/  SHFL.BFLY PT, R3, R9, 0x1, 0x1f ;  /* 0x0c201f0009037f89 */ /* 0x000e6200000e0000 */
[----:B------:R-:W-:-:S03]  /*7480*/  FADD.FTZ R7, R7, R252 ;  /* 0x000000fc07077221 */ /* 0x000fc60000010000 */
[----:B------:R-:W5:Y:S01]  /*7490*/  SHFL.BFLY PT, R0, R11, 0x1, 0x1f ;  /* 0x0c201f000b007f89 */ /* 0x000f6200000e0000 */
[----:B------:R-:W-:-:S04]  /*74a0*/  IMAD.WIDE.U32 R18, R10, c[0x0][0x490], RZ ;  /* 0x000124000a127a25 */ /* 0x000fc800078e00ff */
[----:B------:R-:W-:Y:S01]  /*74b0*/  IMAD.WIDE.U32 R20, R10, c[0x0][0x3e8], RZ ;  /* 0x0000fa000a147a25 */ /* 0x000fe200078e00ff */
[----:B------:R-:W-:-:S04]  /*74c0*/  SHF.R.S32.HI R65, RZ, 0x1f, R8 ;  /* 0x0000001fff417819 */ /* 0x000fc80000011408 */
[CC--:B------:R-:W-:Y:S02]  /*74d0*/  LEA.HI R31, R65.reuse, R8.reuse, RZ, 0x2 ;  /* 0x00000008411f7211 */ /* 0x0c0fe400078f10ff */
[-C--:B------:R-:W-:Y:S02]  /*74e0*/  LEA.HI R65, R65, R8.reuse, RZ, 0x5 ;  /* 0x0000000841417211 */ /* 0x080fe400078f28ff */
[----:B------:R-:W-:Y:S02]  /*74f0*/  MOV R62, 0xff800000 ;  /* 0xff800000003e7802 */ /* 0x000fe40000000f00 */
[----:B------:R-:W-:Y:S01]  /*7500*/  LOP3.LUT R15, R31, 0xfffffffc, RZ, 0xc0, !PT ;  /* 0xfffffffc1f0f7812 */ /* 0x000fe200078ec0ff */
[----:B-1----:R-:W-:Y:S01]  /*7510*/  FADD.FTZ R9, R9, R3 ;  /* 0x0000000309097221 */ /* 0x002fe20000010000 */
[----:B------:R-:W-:Y:S02]  /*7520*/  SHF.R.S32.HI R3, RZ, 0x1f, R10 ;  /* 0x0000001fff037819 */ /* 0x000fe4000001140a */
[----:B------:R-:W-:Y:S01]  /*7530*/  IADD3 R15, -R15, R8, RZ ;  /* 0x000000080f0f7210 */ /* 0x000fe20007ffe1ff */
[----:B-----5:R-:W-:Y:S01]  /*7540*/  FADD.FTZ R11, R11, R0 ;  /* 0x000000000b0b7221 */ /* 0x020fe20000010000 */
[----:B------:R-:W-:Y:S01]  /*7550*/  FSETP.NE.FTZ.AND P4, PT, R9, RZ, PT ;  /* 0x000000ff0900720b */ /* 0x000fe20003f95000 */
[C---:B------:R-:W-:Y:S01]  /*7560*/  IMAD R16, R3.reuse, c[0x0][0x490], RZ ;  /* 0x0001240003107a24 */ /* 0x040fe200078e02ff */
[----:B------:R-:W-:Y:S01]  /*7570*/  MOV R0, RZ ;  /* 0x000000ff00007202 */ /* 0x000fe20000000f00 */
[----:B------:R-:W-:Y:S01]  /*7580*/  IMAD R12, R3, c[0x0][0x3e8], RZ ;  /* 0x0000fa00030c7a24 */ /* 0x000fe200078e02ff */
[----:B------:R-:W-:Y:S01]  /*7590*/  FSETP.NE.FTZ.AND P5, PT, R11, RZ, PT ;  /* 0x000000ff0b00720b */ /* 0x000fe20003fb5000 */
[----:B------:R-:W-:-:S02]  /*75a0*/  IMAD R16, R10, c[0x0][0x494], R16 ;  /* 0x000125000a107a24 */ /* 0x000fc400078e0210 */
[----:B------:R-:W-:-:S03]  /*75b0*/  IMAD R12, R10, c[0x0][0x3ec], R12 ;  /* 0x0000fb000a0c7a24 */ /* 0x000fc600078e020c */
[----:B------:R-:W-:Y:S02]  /*75c0*/  IADD3 R17, R19, R16, RZ ;  /* 0x0000001013117210 */ /* 0x000fe40007ffe0ff */
[----:B------:R-:W-:Y:S02]  /*75d0*/  IADD3 R13, R21, R12, RZ ;  /* 0x0000000c150d7210 */ /* 0x000fe40007ffe0ff */
[----:B------:R-:W-:Y:S02]  /*75e0*/  MOV R12, R20 ;  /* 0x00000014000c7202 */ /* 0x000fe40000000f00 */
[----:B------:R-:W-:Y:S01]  /*75f0*/  MOV R16, R18 ;  /* 0x0000001200107202 */ /* 0x000fe20000000f00 */
[----:B------:R-:W1:Y:S02]  /*7600*/  @P5 MUFU.RCP R0, R11 ;  /* 0x0000000b00005308 */ /* 0x000e640000001000 */
[C---:B-1----:R-:W-:Y:S02]  /*7610*/  FMUL.FTZ R145, R0.reuse, R145 ;  /* 0x0000009100917220 */ /* 0x042fe40000410000 */
[----:B------:R-:W-:-:S02]  /*7620*/  FMUL.FTZ R144, R0, R144 ;  /* 0x0000009000907220 */ /* 0x000fc40000410000 */
[C---:B------:R-:W-:Y:S02]  /*7630*/  FMUL.FTZ R153, R0.reuse, R153 ;  /* 0x0000009900997220 */ /* 0x040fe40000410000 */
[C---:B------:R-:W-:Y:S02]  /*7640*/  FMUL.FTZ R47, R0.reuse, R152 ;  /* 0x00000098002f7220 */ /* 0x040fe40000410000 */
[C---:B------:R-:W-:Y:S02]  /*7650*/  FMUL.FTZ R69, R0.reuse, R69 ;  /* 0x0000004500457220 */ /* 0x040fe40000410000 */
[C---:B------:R-:W-:Y:S02]  /*7660*/  FMUL.FTZ R53, R0.reuse, R68 ;  /* 0x0000004400357220 */ /* 0x040fe40000410000 */
[C---:B------:R-:W-:Y:S02]  /*7670*/  FMUL.FTZ R81, R0.reuse, R81 ;  /* 0x0000005100517220 */ /* 0x040fe40000410000 */
        /* <DEDUP_REMOVED lines=16> */
[----:B------:R-:W-:Y:S01]  /*7780*/  FMUL.FTZ R168, R0, R168 ;  /* 0x000000a800a87220 */ /* 0x000fe20000410000 */
[----:B------:R-:W-:Y:S02]  /*7790*/  MOV R0, RZ ;  /* 0x000000ff00007202 */ /* 0x000fe40000000f00 */
[----:B------:R-:W-:Y:S01]  /*77a0*/  F2FP.PACK_AB R53, R69, R53 ;  /* 0x000000354535723e */ /* 0x000fe200000000ff */
[----:B--2---:R-:W1:Y:S01]  /*77b0*/  SHFL.BFLY PT, R6, R4, 0x2, 0x1f ;  /* 0x0c401f0004067f89 */ /* 0x004e6200000e0000 */
[----:B---3--:R-:W-:Y:S01]  /*77c0*/  @P0 IMAD.HI.U32 R3, R22, c[0x0][0x4ec], RZ ;  /* 0x00013b0016030a27 */ /* 0x008fe200078e00ff */
[----:B------:R-:W-:-:S04]  /*77d0*/  MOV R14, R22 ;  /* 0x00000016000e7202 */ /* 0x000fc80000000f00 */
[----:B------:R-:W-:-:S05]  /*77e0*/  @P0 SHF.R.U32.HI R14, RZ, c[0x0][0x4f0], R3 ;  /* 0x00013c00ff0e0a19 */ /* 0x000fca0000011603 */
[----:B------:R-:W-:-:S04]  /*77f0*/  IMAD.MOV R3, RZ, RZ, -R14 ;  /* 0x000000ffff037224 */ /* 0x000fc800078e0a0e */
[----:B------:R-:W-:Y:S02]  /*7800*/  IMAD R63, R3, c[0x0][0x4e8], R22 ;  /* 0x00013a00033f7a24 */ /* 0x000fe400078e0216 */
[----:B-1----:R-:W-:Y:S02]  /*7810*/  FADD.FTZ R6, R6, R4 ;  /* 0x0000000406067221 */ /* 0x002fe40000010000 */
[----:B------:R-:W1:Y:S04]  /*7820*/  SHFL.BFLY PT, R4, R7, 0x1, 0x1f ;  /* 0x0c201f0007047f89 */ /* 0x000e6800000e0000 */
[----:B------:R-:W2:Y:S01]  /*7830*/  SHFL.BFLY PT, R5, R6, 0x1, 0x1f ;  /* 0x0c201f0006057f89 */ /* 0x000ea200000e0000 */
[----:B-1----:R-:W-:Y:S01]  /*7840*/  FADD.FTZ R7, R7, R4 ;  /* 0x0000000407077221 */ /* 0x002fe20000010000 */
[----:B------:R-:W-:Y:S01]  /*7850*/  MOV R4, RZ ;  /* 0x000000ff00047202 */ /* 0x000fe20000000f00 */
[----:B--2---:R-:W-:-:S03]  /*7860*/  FADD.FTZ R6, R6, R5 ;  /* 0x0000000506067221 */ /* 0x004fc60000010000 */
[----:B------:R-:W-:Y:S02]  /*7870*/  FSETP.NE.FTZ.AND P2, PT, R7, RZ, PT ;  /* 0x000000ff0700720b */ /* 0x000fe40003f55000 */
[----:B------:R-:W1:Y:S01]  /*7880*/  @P4 MUFU.RCP R4, R9 ;  /* 0x0000000900044308 */ /* 0x000e620000001000 */
[----:B------:R-:W-:Y:S02]  /*7890*/  MOV R3, RZ ;  /* 0x000000ff00037202 */ /* 0x000fe40000000f00 */
[----:B------:R-:W-:Y:S02]  /*78a0*/  FSETP.NE.FTZ.AND P1, PT, R6, RZ, PT ;  /* 0x000000ff0600720b */ /* 0x000fe40003f35000 */
[----:B------:R-:W-:-:S04]  /*78b0*/  LOP3.LUT R5, R65, 0xffffffe0, RZ, 0xc0, !PT ;  /* 0xffffffe041057812 */ /* 0x000fc800078ec0ff */
[----:B------:R-:W-:Y:S01]  /*78c0*/  IADD3 R5, -R5, R8, RZ ;  /* 0x0000000805057210 */ /* 0x000fe20007ffe1ff */
[C---:B-1----:R-:W-:Y:S02]  /*78d0*/  FMUL.FTZ R147, R4.reuse, R147 ;  /* 0x0000009304937220 */ /* 0x042fe40000410000 */
        /* <DEDUP_REMOVED lines=22> */
[----:B------:R-:W-:Y:S01]  /*7a40*/  FMUL.FTZ R30, R4, R170 ;  /* 0x000000aa041e7220 */ /* 0x000fe20000410000 */
[----:B------:R-:W1:Y:S01]  /*7a50*/  @P2 MUFU.RCP R3, R7 ;  /* 0x0000000700032308 */ /* 0x000e620000001000 */
[----:B------:R-:W2:Y:S01]  /*7a60*/  S2R R4, SR_CTAID.Z ;  /* 0x0000000000047919 */ /* 0x000ea20000002700 */
[----:B------:R-:W-:-:S06]  /*7a70*/  LOP3.LUT P3, RZ, R5, 0x3, RZ, 0xc0, !PT ;  /* 0x0000000305ff7812 */ /* 0x000fcc000786c0ff */
[----:B------:R-:W3:Y:S08]  /*7a80*/  @P1 MUFU.RCP R0, R6 ;  /* 0x0000000600001308 */ /* 0x000ef00000001000 */
[----:B------:R-:W5:Y:S01]  /*7a90*/  @P2 MUFU.LG2 R7, R7 ;  /* 0x0000000700072308 */ /* 0x000f620000000c00 */
        /* <DEDUP_REMOVED lines=24> */
[----:B--2---:R-:W-:Y:S01]  /*7c20*/  SHF.R.S32.HI R3, RZ, 0x1f, R4 ;  /* 0x0000001fff037819 */ /* 0x004fe20000011404 */
[C---:B---3--:R-:W-:Y:S02]  /*7c30*/  FMUL.FTZ R143, R0.reuse, R143 ;  /* 0x0000008f008f7220 */ /* 0x048fe40000410000 */
[----:B------:R-:W-:-:S02]  /*7c40*/  FMUL.FTZ R142, R0, R142 ;  /* 0x0000008e008e7220 */ /* 0x000fc40000410000 */
[C---:B------:R-:W-:Y:S02]  /*7c50*/  IMAD R64, R3.reuse, c[0x0][0x498], RZ ;  /* 0x0001260003407a24 */ /* 0x040fe400078e02ff */
[----:B------:R-:W-:Y:S01]  /*7c60*/  IMAD R60, R3, c[0x0][0x3f0], RZ ;  /* 0x0000fc00033c7a24 */ /* 0x000fe200078e02ff */
[----:B------:R-:W-:Y:S01]  /*7c70*/  @P4 MOV R3, 0x3f317218 ;  /* 0x3f31721800034802 */ /* 0x000fe20000000f00 */
        /* <DEDUP_REMOVED lines=22> */
[----:B------:R-:W-:Y:S01]  /*7de0*/  @P2 MOV R0, 0x3f317218 ;  /* 0x3f31721800002802 */ /* 0x000fe20000000f00 */
[----:B------:R-:W-:-:S02]  /*7df0*/  @P4 FMUL.FTZ R5, R3, c[0x0][0x2d0] ;  /* 0x0000b40003054a20 */ /* 0x000fc40000410000 */
[----:B-----5:R-:W-:Y:S02]  /*7e00*/  @P2 FMUL.FTZ R7, R7, 0.69314718246459960938 ;  /* 0x3f31721807072820 */ /* 0x020fe40000410000 */
[----:B------:R-:W-:-:S04]  /*7e10*/  @P2 FMUL.FTZ R3, R0, c[0x0][0x2d0] ;  /* 0x0000b40000032a20 */ /* 0x000fc80000410000 */
[----:B------:R-:W-:Y:S01]  /*7e20*/  @P2 FFMA.FTZ R62, R3, R135, R7 ;  /* 0x00000087033e2223 */ /* 0x000fe20000010007 */
[----:B----4-:R-:W-:Y:S02]  /*7e30*/  SHF.R.S32.HI R7, RZ, 0x2, R67 ;  /* 0x00000002ff077819 */ /* 0x010fe40000011443 */
[----:B------:R-:W2:Y:S04]  /*7e40*/  LDL.LU R67, [R1+0x24] ;  /* 0x0000240001437983 */ /* 0x000ea80000300800 */
[----:B------:R-:W3:Y:S01]  /*7e50*/  LDL R69, [R1+0x20] ;  /* 0x0000200001457983 */ /* 0x000ee20000100800 */
[----:B------:R-:W1:Y:S01]  /*7e60*/  @P1 MUFU.LG2 R6, R6 ;  /* 0x0000000600061308 */ /* 0x000e620000000c00 */
[C---:B------:R-:W-:Y:S02]  /*7e70*/  IMAD R64, R4.reuse, c[0x0][0x49c], R64 ;  /* 0x0001270004407a24 */ /* 0x040fe400078e0240 */
[----:B------:R-:W-:-:S02]  /*7e80*/  IMAD R60, R4, c[0x0][0x3f4], R60 ;  /* 0x0000fd00043c7a24 */ /* 0x000fc400078e023c */
[----:B------:R-:W-:-:S04]  /*7e90*/  IMAD.WIDE.U32 R56, R4, c[0x0][0x498], R16 ;  /* 0x0001260004387a25 */ /* 0x000fc800078e0010 */
[----:B------:R-:W-:Y:S01]  /*7ea0*/  IMAD.WIDE.U32 R12, R4, c[0x0][0x3f0], R12 ;  /* 0x0000fc00040c7a25 */ /* 0x000fe200078e000c */
[----:B------:R-:W-:-:S03]  /*7eb0*/  @P5 MOV R4, 0x3f317218 ;  /* 0x3f31721800045802 */ /* 0x000fc60000000f00 */
[----:B------:R-:W-:Y:S02]  /*7ec0*/  @P1 IMAD.MOV.U32 R8, RZ, RZ, 0x3f317218 ;  /* 0x3f317218ff081424 */ /* 0x000fe400078e00ff */
[----:B------:R-:W-:Y:S02]  /*7ed0*/  @P5 FMUL.FTZ R10, R4, c[0x0][0x2d0] ;  /* 0x0000b400040a5a20 */ /* 0x000fe40000410000 */
[----:B-1----:R-:W-:Y:S02]  /*7ee0*/  @P1 FMUL.FTZ R4, R6, 0.69314718246459960938 ;  /* 0x3f31721806041820 */ /* 0x002fe40000410000 */
[----:B------:R-:W-:Y:S01]  /*7ef0*/  @P1 FMUL.FTZ R0, R8, c[0x0][0x2d0] ;  /* 0x0000b40008001a20 */ /* 0x000fe20000410000 */
[----:B------:R-:W-:-:S03]  /*7f00*/  MOV R61, 0xff800000 ;  /* 0xff800000003d7802 */ /* 0x000fc60000000f00 */
[----:B------:R-:W-:Y:S01]  /*7f10*/  @P1 FFMA.FTZ R61, R0, R2, R4 ;  /* 0x00000002003d1223 */ /* 0x000fe20000010004 */
[----:B------:R-:W-:Y:S01]  /*7f20*/  SHF.R.S32.HI R2, RZ, 0x2, R31 ;  /* 0x00000002ff027819 */ /* 0x000fe2000001141f */
[----:B------:R-:W1:Y:S03]  /*7f30*/  @P4 MUFU.LG2 R9, R9 ;  /* 0x0000000900094308 */ /* 0x000e660000000c00 */
[----:B------:R-:W-:Y:S02]  /*7f40*/  SHF.R.S32.HI R3, RZ, 0x1f, R2 ;  /* 0x0000001fff037819 */ /* 0x000fe40000011402 */
[----:B------:R-:W-:Y:S02]  /*7f50*/  SHF.R.S32.HI R0, RZ, 0x5, R65 ;  /* 0x00000005ff007819 */ /* 0x000fe40000011441 */
[----:B------:R-:W-:Y:S02]  /*7f60*/  LEA.HI R3, R3, R2, RZ, 0x3 ;  /* 0x0000000203037211 */ /* 0x000fe400078f18ff */
[----:B------:R-:W-:-:S02]  /*7f70*/  SHF.R.S32.HI R4, RZ, 0x1f, R0 ;  /* 0x0000001fff047819 */ /* 0x000fc40000011400 */
[----:B------:R-:W-:Y:S01]  /*7f80*/  LOP3.LUT R3, R3, 0xfffffff8, RZ, 0xc0, !PT ;  /* 0xfffffff803037812 */ /* 0x000fe200078ec0ff */
[----:B------:R-:W4:Y:S01]  /*7f90*/  @P5 MUFU.LG2 R11, R11 ;  /* 0x0000000b000b5308 */ /* 0x000f220000000c00 */
[----:B------:R-:W5:Y:S02]  /*7fa0*/  S2R R65, SR_CTAID.X ;  /* 0x0000000000417919 */ /* 0x000f640000002500 */
[----:B------:R-:W-:Y:S02]  /*7fb0*/  IADD3 R8, R2, -R3, RZ ;  /* 0x8000000302087210 */ /* 0x000fe40007ffe0ff */
[----:B------:R-:W-:Y:S02]  /*7fc0*/  LEA.HI R3, R4, R0, RZ, 0x2 ;  /* 0x0000000004037211 */ /* 0x000fe400078f10ff */
[----:B------:R-:W-:Y:S01]  /*7fd0*/  LEA.HI R2, R15, R15, RZ, 0x1 ;  /* 0x0000000f0f027211 */ /* 0x000fe200078f08ff */
[----:B-1----:R-:W-:Y:S01]  /*7fe0*/  @P4 FMUL.FTZ R9, R9, 0.69314718246459960938 ;  /* 0x3f31721809094820 */ /* 0x002fe20000410000 */
[----:B------:R-:W-:-:S02]  /*7ff0*/  LOP3.LUT R4, R3, 0xffffffc, RZ, 0xc0, !PT ;  /* 0x0ffffffc03047812 */ /* 0x000fc400078ec0ff */
[C---:B------:R-:W-:Y:S02]  /*8000*/  LOP3.LUT R3, R2.reuse, 0x1ffffffe, RZ, 0xc0, !PT ;  /* 0x1ffffffe02037812 */ /* 0x040fe400078ec0ff */
[----:B------:R-:W-:Y:S02]  /*8010*/  SHF.L.U32 R2, R2, 0x5, RZ ;  /* 0x0000000502027819 */ /* 0x000fe400000006ff */
[----:B------:R-:W-:Y:S01]  /*8020*/  MOV R58, 0xff800000 ;  /* 0xff800000003a7802 */ /* 0x000fe20000000f00 */
[----:B------:R-:W-:Y:S01]  /*8030*/  @P4 FFMA.FTZ R58, R5, R136, R9 ;  /* 0x00000088053a4223 */ /* 0x000fe20000010009 */
[----:B------:R-:W-:Y:S02]  /*8040*/  IADD3 R4, R0, -R4, RZ ;  /* 0x8000000400047210 */ /* 0x000fe40007ffe0ff */
[----:B------:R-:W-:Y:S02]  /*8050*/  SHF.R.S32.HI R5, RZ, 0x1f, R14 ;  /* 0x0000001fff057819 */ /* 0x000fe4000001140e */
[----:B------:R-:W-:-:S02]  /*8060*/  IADD3 R6, R15, -R3, RZ ;  /* 0x800000030f067210 */ /* 0x000fc40007ffe0ff */
[----:B------:R-:W-:Y:S01]  /*8070*/  LOP3.LUT R2, R2, 0xffffffc0, RZ, 0xc0, !PT ;  /* 0xffffffc002027812 */ /* 0x000fe200078ec0ff */
[----:B------:R-:W-:Y:S01]  /*8080*/  IMAD R7, R4, 0x10, R7 ;  /* 0x0000001004077824 */ /* 0x000fe200078e0207 */
[----:B------:R-:W-:Y:S01]  /*8090*/  LEA R9, R0, R15, 0x8 ;  /* 0x0000000f00097211 */ /* 0x000fe200078e40ff */
[----:B----4-:R-:W-:Y:S01]  /*80a0*/  @P5 FMUL.FTZ R11, R11, 0.69314718246459960938 ;  /* 0x3f3172180b0b5820 */ /* 0x010fe20000410000 */
[----:B------:R-:W-:Y:S01]  /*80b0*/  LEA R6, R6, R2, 0x3 ;  /* 0x0000000206067211 */ /* 0x000fe200078e18ff */
[----:B------:R-:W-:Y:S01]  /*80c0*/  IMAD R4, R5, c[0x0][0x3e0], RZ ;  /* 0x0000f80005047a24 */ /* 0x000fe200078e02ff */
[----:B------:R-:W-:Y:S02]  /*80d0*/  IADD3 R3, R13, R60, RZ ;  /* 0x0000003c0d037210 */ /* 0x000fe40007ffe0ff */
[----:B------:R-:W-:Y:S02]  /*80e0*/  MOV R2, R12 ;  /* 0x0000000c00027202 */ /* 0x000fe40000000f00 */
[----:B------:R-:W-:Y:S01]  /*80f0*/  LEA.HI R0, R8, R8, RZ, 0x1 ;  /* 0x0000000808007211 */ /* 0x000fe200078f08ff */
[----:B------:R-:W-:-:S02]  /*8100*/  IMAD.MOV.U32 R59, RZ, RZ, -0x800000 ;  /* 0xff800000ff3b7424 */ /* 0x000fc400078e00ff */
[----:B------:R-:W-:Y:S02]  /*8110*/  @P5 FFMA.FTZ R59, R10, R137, R11 ;  /* 0x000000890a3b5223 */ /* 0x000fe4000001000b */
[----:B------:R-:W-:Y:S01]  /*8120*/  IMAD R12, R14, c[0x0][0x3e4], R4 ;  /* 0x0000f9000e0c7a24 */ /* 0x000fe200078e0204 */
[----:B------:R-:W-:Y:S01]  /*8130*/  LOP3.LUT R4, R0, 0x3fffffe, RZ, 0xc0, !PT ;  /* 0x03fffffe00047812 */ /* 0x000fe200078ec0ff */
[----:B------:R-:W-:Y:S01]  /*8140*/  IMAD.WIDE.U32 R10, R14, c[0x0][0x3e0], R2 ;  /* 0x0000f8000e0a7a25 */ /* 0x000fe200078e0002 */
[----:B------:R-:W-:Y:S02]  /*8150*/  IADD3 R2, R7, R6, RZ ;  /* 0x0000000607027210 */ /* 0x000fe40007ffe0ff */
[----:B------:R-:W-:Y:S02]  /*8160*/  IADD3 R4, R8, -R4, RZ ;  /* 0x8000000408047210 */ /* 0x000fe40007ffe0ff */
[----:B-----5:R-:W-:Y:S02]  /*8170*/  LEA R8, R65, R2, 0x7 ;  /* 0x0000000241087211 */ /* 0x020fe400078e38ff */
[----:B------:R-:W-:-:S02]  /*8180*/  SHF.R.S32.HI R5, RZ, 0x1, R0 ;  /* 0x00000001ff057819 */ /* 0x000fc40000011400 */
[----:B------:R-:W-:Y:S01]  /*8190*/  LEA R0, R65, R7, 0x7 ;  /* 0x0000000741007211 */ /* 0x000fe200078e38ff */
[----:B------:R-:W-:Y:S01]  /*81a0*/  @P0 IMAD.HI.U32 R7, R8, c[0x0][0x4ec], RZ ;  /* 0x00013b0008070a27 */ /* 0x000fe200078e00ff */
[C---:B------:R-:W-:Y:S02]  /*81b0*/  SHF.L.U32 R2, R5.reuse, 0x6, RZ ;  /* 0x0000000605027819 */ /* 0x040fe400000006ff */
[----:B------:R-:W-:Y:S01]  /*81c0*/  LOP3.LUT R3, R5, 0x1, RZ, 0xc0, !PT ;  /* 0x0000000105037812 */ /* 0x000fe200078ec0ff */
[----:B------:R-:W-:Y:S01]  /*81d0*/  IMAD R65, R66, c[0x0][0x388], RZ ;  /* 0x0000e20042417a24 */ /* 0x000fe200078e02ff */
[----:B------:R-:W-:Y:S01]  /*81e0*/  IADD3 R6, R0, 0x8, RZ ;  /* 0x0000000800067810 */ /* 0x000fe20007ffe0ff */
[----:B------:R-:W-:Y:S01]  /*81f0*/  IMAD R9, R4, 0x10, R9 ;  /* 0x0000001004097824 */ /* 0x000fe200078e0209 */
[----:B------:R-:W-:Y:S02]  /*8200*/  MOV R4, R8 ;  /* 0x0000000800047202 */ /* 0x000fe40000000f00 */
[----:B------:R-:W-:-:S02]  /*8210*/  @P0 SHF.R.U32.HI R4, RZ, c[0x0][0x4f0], R7 ;  /* 0x00013c00ff040a19 */ /* 0x000fc40000011607 */
[----:B------:R-:W-:Y:S02]  /*8220*/  LOP3.LUT R2, R2, 0xc0, RZ, 0xc0, !PT ;  /* 0x000000c002027812 */ /* 0x000fe400078ec0ff */
[----:B------:R-:W-:Y:S02]  /*8230*/  ISETP.NE.U32.AND P2, PT, R3, 0x1, PT ;  /* 0x000000010300780c */ /* 0x000fe40003f45070 */
[-C--:B------:R-:W-:Y:S02]  /*8240*/  ISETP.GE.OR P5, PT, R6, R65.reuse, P3 ;  /* 0x000000410600720c */ /* 0x080fe40001fa6670 */
[C---:B------:R-:W-:Y:S02]  /*8250*/  IADD3 R3, R0.reuse, 0x40, RZ ;  /* 0x0000004000037810 */ /* 0x040fe40007ffe0ff */
[C---:B------:R-:W-:Y:S02]  /*8260*/  ISETP.GE.OR P6, PT, R0.reuse, R65, P3 ;  /* 0x000000410000720c */ /* 0x040fe40001fc6670 */
[----:B------:R-:W-:-:S02]  /*8270*/  IADD3 R6, R0, 0x48, RZ ;  /* 0x0000004800067810 */ /* 0x000fc40007ffe0ff */
[----:B------:R-:W-:Y:S02]  /*8280*/  LOP3.LUT P1, RZ, R5, 0x2, RZ, 0xc0, !PT ;  /* 0x0000000205ff7812 */ /* 0x000fe4000782c0ff */
[----:B------:R-:W-:Y:S02]  /*8290*/  IADD3 R0, -R4, RZ, RZ ;  /* 0x000000ff04007210 */ /* 0x000fe40007ffe1ff */
[----:B------:R-:W-:Y:S02]  /*82a0*/  LEA.HI R5, R2, R2, RZ, 0x1d ;  /* 0x0000000202057211 */ /* 0x000fe400078fe8ff */
[-C--:B------:R-:W-:Y:S02]  /*82b0*/  ISETP.GE.OR P4, PT, R3, R65.reuse, P3 ;  /* 0x000000410300720c */ /* 0x080fe40001f86670 */
[----:B------:R-:W-:Y:S02]  /*82c0*/  IADD3 R3, R11, R12, RZ ;  /* 0x0000000c0b037210 */ /* 0x000fe40007ffe0ff */
[----:B------:R-:W-:Y:S01]  /*82d0*/  ISETP.GE.OR P3, PT, R6, R65, P3 ;  /* 0x000000410600720c */ /* 0x000fe20001f66670 */
[----:B------:R-:W-:Y:S01]  /*82e0*/  IMAD R6, R0, c[0x0][0x4e8], R8 ;  /* 0x00013a0000067a24 */ /* 0x000fe200078e0208 */
[----:B------:R-:W-:-:S02]  /*82f0*/  MOV R2, R10 ;  /* 0x0000000a00027202 */ /* 0x000fc40000000f00 */
[----:B------:R-:W-:Y:S02]  /*8300*/  SHF.R.S32.HI R7, RZ, 0x1f, R63 ;  /* 0x0000001fff077819 */ /* 0x000fe4000001143f */
[----:B------:R-:W-:Y:S01]  /*8310*/  LEA R9, R9, R5, 0x1 ;  /* 0x0000000509097211 */ /* 0x000fe200078e08ff */
[----:B------:R-:W-:Y:S01]  /*8320*/  IMAD.WIDE.U32 R14, R63, c[0x0][0x3d8], R2 ;  /* 0x0000f6003f0e7a25 */ /* 0x000fe200078e0002 */
[----:B------:R-:W-:Y:S02]  /*8330*/  SHF.R.S32.HI R5, RZ, 0x1f, R4 ;  /* 0x0000001fff057819 */ /* 0x000fe40000011404 */
[----:B------:R-:W-:Y:S01]  /*8340*/  IADD3 R4, P0, R4, R56, RZ ;  /* 0x0000003804047210 */ /* 0x000fe20007f1e0ff */
[----:B------:R-:W-:Y:S01]  /*8350*/  IMAD R7, R7, c[0x0][0x3d8], RZ ;  /* 0x0000f60007077a24 */ /* 0x000fe200078e02ff */
[----:B------:R-:W-:Y:S01]  /*8360*/  SHF.R.S32.HI R3, RZ, 0x1f, R6 ;  /* 0x0000001fff037819 */ /* 0x000fe20000011406 */
[----:B------:R-:W-:Y:S01]  /*8370*/  IMAD.SHL.U32 R0, R9, 0x2, RZ ;  /* 0x0000000209007824 */ /* 0x000fe200078e00ff */
[----:B------:R-:W-:Y:S01]  /*8380*/  IADD3.X R5, R5, R57, R64, P0, !PT ;  /* 0x0000003905057210 */ /* 0x000fe200007fe440 */
[----:B------:R-:W-:-:S02]  /*8390*/  IMAD R60, R63, c[0x0][0x3dc], R7 ;  /* 0x0000f7003f3c7a24 */ /* 0x000fc400078e0207 */
[----:B------:R-:W-:Y:S01]  /*83a0*/  IMAD R3, R3, c[0x0][0x488], RZ ;  /* 0x0001220003037a24 */ /* 0x000fe200078e02ff */
[----:B------:R-:W-:Y:S01]  /*83b0*/  IADD3 R7, R0, 0x80, RZ ;  /* 0x0000008000077810 */ /* 0x000fe20007ffe0ff */
[----:B------:R-:W-:Y:S01]  /*83c0*/  IMAD.WIDE.U32 R4, R6, c[0x0][0x488], R4 ;  /* 0x0001220006047a25 */ /* 0x000fe200078e0004 */
[----:B------:R-:W-:Y:S02]  /*83d0*/  IADD3 R2, R0, 0x70, RZ ;  /* 0x0000007000027810 */ /* 0x000fe40007ffe0ff */
[----:B------:R-:W-:Y:S01]  /*83e0*/  @P2 IADD3 R2, R7, 0x10, RZ ;  /* 0x0000001007022810 */ /* 0x000fe20007ffe0ff */
[----:B------:R-:W-:Y:S01]  /*83f0*/  IMAD R3, R6, c[0x0][0x48c], R3 ;  /* 0x0001230006037a24 */ /* 0x000fe200078e0203 */
[----:B------:R-:W-:Y:S02]  /*8400*/  MOV R7, 0x20 ;  /* 0x0000002000077802 */ /* 0x000fe40000000f00 */
[----:B------:R-:W-:Y:S01]  /*8410*/  F2FP.PACK_AB R17, R145, R144 ;  /* 0x000000909111723e */ /* 0x000fe200000000ff */
[----:B------:R-:W-:Y:S01]  /*8420*/  BAR.SYNC.DEFER_BLOCKING 0x1, 0x80 ;  /* 0x0042000000007b1d */ /* 0x000fe20000010000 */
[----:B------:R-:W-:-:S02]  /*8430*/  F2FP.PACK_AB R16, R147, R146 ;  /* 0x000000929310723e */ /* 0x000fc400000000ff */
[----:B------:R-:W-:Y:S02]  /*8440*/  SEL R7, R7, 0xffffffe0, !P1 ;  /* 0xffffffe007077807 */ /* 0x000fe40004800000 */
[----:B------:R-:W-:Y:S02]  /*8450*/  LEA R6, P0, R4, c[0x0][0x450], 0x2 ;  /* 0x0001140004067a11 */ /* 0x000fe400078010ff */
[----:B------:R-:W-:Y:S02]  /*8460*/  IADD3 R5, R5, R3, RZ ;  /* 0x0000000305057210 */ /* 0x000fe40007ffe0ff */
[----:B------:R-:W-:Y:S02]  /*8470*/  F2FP.PACK_AB R47, R153, R47 ;  /* 0x0000002f992f723e */ /* 0x000fe400000000ff */
[----:B------:R-:W-:Y:S02]  /*8480*/  F2FP.PACK_AB R46, R155, R46 ;  /* 0x0000002e9b2e723e */ /* 0x000fe400000000ff */
[----:B------:R-:W-:-:S02]  /*8490*/  F2FP.PACK_AB R54, R141, R54 ;  /* 0x000000368d36723e */ /* 0x000fc400000000ff */
[----:B------:R-:W-:Y:S02]  /*84a0*/  F2FP.PACK_AB R142, R143, R142 ;  /* 0x0000008e8f8e723e */ /* 0x000fe400000000ff */
[----:B------:R-:W-:Y:S02]  /*84b0*/  F2FP.PACK_AB R55, R149, R55 ;  /* 0x000000379537723e */ /* 0x000fe400000000ff */
[----:B------:R-:W-:Y:S02]  /*84c0*/  F2FP.PACK_AB R150, R151, R150 ;  /* 0x000000969796723e */ /* 0x000fe400000000ff */
[----:B------:R-:W-:Y:S02]  /*84d0*/  F2FP.PACK_AB R52, R71, R52 ;  /* 0x000000344734723e */ /* 0x000fe400000000ff */
[----:B------:R-:W-:Y:S01]  /*84e0*/  IADD3 R3, R0, R7, RZ ;  /* 0x0000000700037210 */ /* 0x000fe20007ffe0ff */
[----:B------:R-:W-:Y:S01]  /*84f0*/  STS [R0+0x80], R17 ;  /* 0x0000801100007388 */ /* 0x000fe20000000800 */
[----:B------:R-:W-:-:S02]  /*8500*/  LEA.HI.X R5, R4, c[0x0][0x454], R5, 0x2, P0 ;  /* 0x0001150004057a11 */ /* 0x000fc400000f1405 */
[----:B------:R-:W-:Y:S01]  /*8510*/  F2FP.PACK_AB R50, R81, R50 ;  /* 0x000000325132723e */ /* 0x000fe200000000ff */
[----:B------:R-:W-:Y:S01]  /*8520*/  STS [R0+0x280], R16 ;  /* 0x0002801000007388 */ /* 0x000fe20000000800 */
[----:B------:R-:W-:Y:S02]  /*8530*/  F2FP.PACK_AB R49, R83, R49 ;  /* 0x000000315331723e */ /* 0x000fe400000000ff */
[----:B------:R-:W-:Y:S01]  /*8540*/  IADD3 R4, R7, R2, RZ ;  /* 0x0000000207047210 */ /* 0x000fe20007ffe0ff */
[----:B------:R-:W-:Y:S01]  /*8550*/  STS [R2], R47 ;  /* 0x0000002f02007388 */ /* 0x000fe20000000800 */
[----:B------:R-:W-:Y:S02]  /*8560*/  F2FP.PACK_AB R51, R73, R51 ;  /* 0x000000334933723e */ /* 0x000fe400000000ff */
[----:B------:R-:W-:Y:S01]  /*8570*/  F2FP.PACK_AB R74, R75, R74 ;  /* 0x0000004a4b4a723e */ /* 0x000fe200000000ff */
[----:B------:R-:W-:Y:S01]  /*8580*/  STS [R2+0x200], R46 ;  /* 0x0002002e02007388 */ /* 0x000fe20000000800 */
[----:B------:R-:W-:-:S02]  /*8590*/  F2FP.PACK_AB R48, R77, R48 ;  /* 0x000000304d30723e */ /* 0x000fc400000000ff */
[----:B------:R-:W-:Y:S01]  /*85a0*/  F2FP.PACK_AB R78, R79, R78 ;  /* 0x0000004e4f4e723e */ /* 0x000fe200000000ff */
[----:B------:R-:W-:Y:S01]  /*85b0*/  STS [R0+0x1080], R54 ;  /* 0x0010803600007388 */ /* 0x000fe20000000800 */
[----:B------:R-:W-:Y:S02]  /*85c0*/  F2FP.PACK_AB R45, R85, R45 ;  /* 0x0000002d552d723e */ /* 0x000fe400000000ff */
[----:B------:R-:W-:Y:S01]  /*85d0*/  F2FP.PACK_AB R44, R87, R44 ;  /* 0x0000002c572c723e */ /* 0x000fe200000000ff */
[----:B------:R-:W-:Y:S01]  /*85e0*/  STS [R0+0x1280], R142 ;  /* 0x0012808e00007388 */ /* 0x000fe20000000800 */
[----:B------:R-:W-:Y:S02]  /*85f0*/  F2FP.PACK_AB R27, R97, R27 ;  /* 0x0000001b611b723e */ /* 0x000fe400000000ff */
[----:B------:R-:W-:Y:S01]  /*8600*/  F2FP.PACK_AB R26, R99, R26 ;  /* 0x0000001a631a723e */ /* 0x000fe200000000ff */
[----:B------:R-:W-:Y:S01]  /*8610*/  STS [R2+0x1000], R55 ;  /* 0x0010003702007388 */ /* 0x000fe20000000800 */
[----:B------:R-:W-:-:S03]  /*8620*/  F2FP.PACK_AB R43, R89, R43 ;  /* 0x0000002b592b723e */ /* 0x000fc600000000ff */
[----:B------:R-:W-:Y:S01]  /*8630*/  STS [R2+0x1200], R150 ;  /* 0x0012009602007388 */ /* 0x000fe20000000800 */
[----:B------:R-:W-:-:S03]  /*8640*/  F2FP.PACK_AB R90, R91, R90 ;  /* 0x0000005a5b5a723e */ /* 0x000fc600000000ff */
[----:B------:R-:W-:Y:S01]  /*8650*/  STS [R3+0x80], R53 ;  /* 0x0000803503007388 */ /* 0x000fe20000000800 */
[----:B------:R-:W-:-:S03]  /*8660*/  F2FP.PACK_AB R25, R93, R25 ;  /* 0x000000195d19723e */ /* 0x000fc600000000ff */
[----:B------:R-:W-:Y:S01]  /*8670*/  STS [R3+0x280], R52 ;  /* 0x0002803403007388 */ /* 0x000fe20000000800 */
[----:B------:R-:W-:-:S03]  /*8680*/  F2FP.PACK_AB R94, R95, R94 ;  /* 0x0000005e5f5e723e */ /* 0x000fc600000000ff */
[----:B------:R-:W-:Y:S01]  /*8690*/  STS [R4], R50 ;  /* 0x0000003204007388 */ /* 0x000fe20000000800 */
[----:B------:R-:W-:-:S03]  /*86a0*/  F2FP.PACK_AB R23, R157, R23 ;  /* 0x000000179d17723e */ /* 0x000fc600000000ff */
        /* <DEDUP_REMOVED lines=46> */
[----:B------:R-:W-:Y:S04]  /*8990*/  STS [R2+0x4000], R39 ;  /* 0x0040002702007388 */ /* 0x000fe80000000800 */
[----:B------:R-:W-:Y:S04]  /*89a0*/  STS [R2+0x4200], R38 ;  /* 0x0042002602007388 */ /* 0x000fe80000000800 */
[----:B------:R-:W-:Y:S04]  /*89b0*/  STS [R0+0x5080], R41 ;  /* 0x0050802900007388 */ /* 0x000fe80000000800 */
[----:B------:R2:W-:Y:S04]  /*89c0*/  STS [R0+0x5280], R40 ;  /* 0x0052802800007388 */ /* 0x0005e80000000800 */
[----:B------:R-:W-:Y:S04]  /*89d0*/  STS [R2+0x5000], R37 ;  /* 0x0050002502007388 */ /* 0x000fe80000000800 */
        /* <DEDUP_REMOVED lines=9> */
[----:B------:R-:W-:Y:S04]  /*8a70*/  SHFL.IDX PT, R10, R6, RZ, 0x1c1f ;  /* 0x001c1fff060a7589 */ /* 0x000fe800000e0000 */
[----:B------:R-:W1:Y:S04]  /*8a80*/  SHFL.IDX PT, R11, R5, RZ, 0x1c1f ;  /* 0x001c1fff050b7589 */ /* 0x000e6800000e0000 */
[----:B------:R-:W-:Y:S06]  /*8a90*/  BAR.SYNC.DEFER_BLOCKING 0x1, 0x80 ;  /* 0x0042000000007b1d */ /* 0x000fec0000010000 */
[----:B------:R-:W-:Y:S04]  /*8aa0*/  SHFL.IDX PT, R8, R6, 0x1, 0x1c1f ;  /* 0x003c1f0006087f89 */ /* 0x000fe800000e0000 */
[----:B------:R-:W4:Y:S04]  /*8ab0*/  SHFL.IDX PT, R9, R5, 0x1, 0x1c1f ;  /* 0x003c1f0005097f89 */ /* 0x000f2800000e0000 */
[----:B------:R-:W-:Y:S04]  /*8ac0*/  SHFL.IDX PT, R12, R6, 0x2, 0x1c1f ;  /* 0x005c1f00060c7f89 */ /* 0x000fe800000e0000 */
[----:B------:R-:W5:Y:S04]  /*8ad0*/  SHFL.IDX PT, R13, R5, 0x2, 0x1c1f ;  /* 0x005c1f00050d7f89 */ /* 0x000f6800000e0000 */
[----:B------:R-:W-:Y:S04]  /*8ae0*/  SHFL.IDX PT, R6, R6, 0x3, 0x1c1f ;  /* 0x007c1f0006067f89 */ /* 0x000fe800000e0000 */
[----:B------:R-:W3:Y:S01]  /*8af0*/  SHFL.IDX PT, R7, R5, 0x3, 0x1c1f ;  /* 0x007c1f0005077f89 */ /* 0x000ee200000e0000 */
[----:B--2---:R-:W-:-:S03]  /*8b00*/  SHF.L.U32 R0, R67, 0x1, RZ ;  /* 0x0000000143007819 */ /* 0x004fc600000006ff */
[----:B-1----:R1:W-:Y:S04]  /*8b10*/  @!P6 ST.E [R10.64], R59 ;  /* 0x0000003b0a00e985 */ /* 0x0023e8000c101910 */
[----:B----4-:R1:W-:Y:S04]  /*8b20*/  @!P5 ST.E [R8.64], R58 ;  /* 0x0000003a0800d985 */ /* 0x0103e8000c101910 */
[----:B-----5:R1:W-:Y:S04]  /*8b30*/  @!P4 ST.E [R12.64], R62 ;  /* 0x0000003e0c00c985 */ /* 0x0203e8000c101910 */
[----:B---3--:R1:W-:Y:S04]  /*8b40*/  @!P3 ST.E [R6.64], R61 ;  /* 0x0000003d0600b985 */ /* 0x0083e8000c101910 */
[----:B------:R1:W2:Y:S04]  /*8b50*/  LDS.128 R32, [R0+0x880] ;  /* 0x0008800000207984 */ /* 0x0002a80000000c00 */
[----:B------:R1:W3:Y:S04]  /*8b60*/  LDS.128 R44, [R0+0x1080] ;  /* 0x00108000002c7984 */ /* 0x0002e80000000c00 */
[----:B------:R1:W4:Y:S04]  /*8b70*/  LDS.128 R52, [R0+0x1880] ;  /* 0x0018800000347984 */ /* 0x0003280000000c00 */
[----:B------:R1:W1:Y:S04]  /*8b80*/  LDS.128 R28, [R0+0x2880] ;  /* 0x00288000001c7984 */ /* 0x0002680000000c00 */
[----:B------:R1:W1:Y:S04]  /*8b90*/  LDS.128 R40, [R0+0x3080] ;  /* 0x0030800000287984 */ /* 0x0002680000000c00 */
[----:B------:R1:W1:Y:S04]  /*8ba0*/  LDS.128 R48, [R0+0x3880] ;  /* 0x0038800000307984 */ /* 0x0002680000000c00 */
[----:B------:R1:W1:Y:S04]  /*8bb0*/  LDS.128 R24, [R0+0x4880] ;  /* 0x0048800000187984 */ /* 0x0002680000000c00 */
[----:B------:R1:W1:Y:S04]  /*8bc0*/  LDS.128 R36, [R0+0x5080] ;  /* 0x0050800000247984 */ /* 0x0002680000000c00 */
[----:B------:R1:W1:Y:S01]  /*8bd0*/  LDS.128 R56, [R0+0x5880] ;  /* 0x0058800000387984 */ /* 0x0002620000000c00 */
[----:B------:R-:W-:-:S02]  /*8be0*/  IADD3 R2, R15, R60, RZ ;  /* 0x0000003c0f027210 */ /* 0x000fc40007ffe0ff */
[----:B------:R-:W-:-:S04]  /*8bf0*/  LEA R21, P0, R14, c[0x0][0x380], 0x1 ;  /* 0x0000e0000e157a11 */ /* 0x000fc800078008ff */
[----:B------:R-:W-:Y:S02]  /*8c00*/  LEA.HI.X R20, R14, c[0x0][0x384], R2, 0x1, P0 ;  /* 0x0000e1000e147a11 */ /* 0x000fe400000f0c02 */
[----:B------:R-:W-:Y:S01]  /*8c10*/  ISETP.GE.AND P0, PT, R69, R65, PT ;  /* 0x000000414500720c */ /* 0x000fe20003f06270 */
[----:B------:R1:W1:Y:S01]  /*8c20*/  SHFL.IDX PT, R2, R21, RZ, 0x1c1f ;  /* 0x001c1fff15027589 */ /* 0x00026200000e0000 */
[----:B------:R-:W-:Y:S03]  /*8c30*/  BSSY B0, `(.L_x_3) ;  /* 0x0000017000007945 */ /* 0x000fe60003800000 */
[----:B------:R1:W1:Y:S01]  /*8c40*/  SHFL.IDX PT, R3, R20, RZ, 0x1c1f ;  /* 0x001c1fff14037589 */ /* 0x00026200000e0000 */
[C---:B------:R-:W-:Y:S02]  /*8c50*/  IADD3 R67, R229.reuse, 0x40, RZ ;  /* 0x00000040e5437810 */ /* 0x040fe40007ffe0ff */
[----:B------:R-:W-:-:S05]  /*8c60*/  IADD3 R68, R229, 0x20, RZ ;  /* 0x00000020e5447810 */ /* 0x000fca0007ffe0ff */
[----:B------:R-:W-:Y:S05]  /*8c70*/  @P0 BRA `(.L_x_4) ;  /* 0x0000012000000947 */ /* 0x000fea0003800000 */
[----:B--234-:R-:W2:Y:S01]  /*8c80*/  LDS.128 R16, [R0+0x80] ;  /* 0x0000800000107984 */ /* 0x01cea20000000c00 */
[----:B------:R-:W-:Y:S02]  /*8c90*/  ISETP.GE.AND P1, PT, R68, c[0x0][0x3c8], PT ;  /* 0x0000f20044007a0c */ /* 0x000fe40003f26270 */
[----:B------:R-:W-:Y:S01]  /*8ca0*/  ISETP.GE.AND P0, PT, R67, c[0x0][0x3c8], PT ;  /* 0x0000f20043007a0c */ /* 0x000fe20003f06270 */
[----:B-1----:R-:W1:Y:S01]  /*8cb0*/  LDS.128 R12, [R0+0x2080] ;  /* 0x00208000000c7984 */ /* 0x002e620000000c00 */
[----:B------:R-:W-:-:S03]  /*8cc0*/  ISETP.GE.AND P2, PT, R229, c[0x0][0x3c8], PT ;  /* 0x0000f200e5007a0c */ /* 0x000fc60003f46270 */
[----:B------:R3:W4:Y:S06]  /*8cd0*/  LDS.128 R8, [R0+0x4080] ;  /* 0x0040800000087984 */ /* 0x00072c0000000c00 */
[----:B------:R-:W-:-:S04]  /*8ce0*/  @!P1 SHF.R.S32.HI R4, RZ, 0x1f, R68 ;  /* 0x0000001fff049819 */ /* 0x000fc80000011444 */
[----:B------:R-:W-:Y:S01]  /*8cf0*/  @!P1 LEA.HI R4, R4, R68, RZ, 0x3 ;  /* 0x0000004404049211 */ /* 0x000fe200078f18ff */
[----:B------:R-:W-:-:S03]  /*8d00*/  @!P2 IMAD.WIDE R6, R229, 0x2, R2 ;  /* 0x00000002e506a825 */ /* 0x000fc600078e0202 */
[----:B------:R-:W-:-:S05]  /*8d10*/  @!P1 LOP3.LUT R4, R4, 0xfffffff8, RZ, 0xc0, !PT ;  /* 0xfffffff804049812 */ /* 0x000fca00078ec0ff */
[----:B------:R-:W-:Y:S01]  /*8d20*/  @!P1 IMAD.WIDE R4, R4, 0x2, R2 ;  /* 0x0000000204049825 */ /* 0x000fe200078e0202 */
[----:B---3--:R-:W-:-:S04]  /*8d30*/  @!P0 SHF.R.S32.HI R0, RZ, 0x1f, R67 ;  /* 0x0000001fff008819 */ /* 0x008fc80000011443 */
[----:B------:R-:W-:-:S04]  /*8d40*/  @!P0 LEA.HI R0, R0, R67, RZ, 0x3 ;  /* 0x0000004300008211 */ /* 0x000fc800078f18ff */
[----:B------:R-:W-:Y:S01]  /*8d50*/  @!P0 LOP3.LUT R0, R0, 0xfffffff8, RZ, 0xc0, !PT ;  /* 0xfffffff800008812 */ /* 0x000fe200078ec0ff */
[----:B--2---:R2:W-:Y:S04]  /*8d60*/  @!P2 ST.E.128 [R6.64], R16 ;  /* 0x000000100600a985 */ /* 0x0045e8000c101d10 */
[----:B------:R-:W-:Y:S01]  /*8d70*/  @!P0 IMAD.WIDE R2, R0, 0x2, R2 ;  /* 0x0000000200028825 */ /* 0x000fe200078e0202 */
[----:B-1----:R2:W-:Y:S04]  /*8d80*/  @!P1 ST.E.128 [R4.64], R12 ;  /* 0x0000000c04009985 */ /* 0x0025e8000c101d10 */
[----:B----4-:R2:W-:Y:S02]  /*8d90*/  @!P0 ST.E.128 [R2.64], R8 ;  /* 0x0000000802008985 */ /* 0x0105e4000c101d10 */
.L_x_4:
[----:B--234-:R-:W-:Y:S05]  /*8da0*/  BSYNC B0 ;  /* 0x0000000000007941 */ /* 0x01cfea0003800000 */
.L_x_3:
[----:B-1----:R-:W-:Y:S01]  /*8db0*/  IADD3 R0, R69, 0x20, RZ ;  /* 0x0000002045007810 */ /* 0x002fe20007ffe0ff */
[----:B------:R1:W2:Y:S01]  /*8dc0*/  SHFL.IDX PT, R3, R20, 0x1, 0x1c1f ;  /* 0x003c1f0014037f89 */ /* 0x0002a200000e0000 */
[----:B------:R-:W-:Y:S02]  /*8dd0*/  BSSY B0, `(.L_x_5) ;  /* 0x0000013000007945 */ /* 0x000fe40003800000 */
[----:B------:R-:W-:Y:S01]  /*8de0*/  ISETP.GE.AND P0, PT, R0, R65, PT ;  /* 0x000000410000720c */ /* 0x000fe20003f06270 */
[----:B------:R1:W3:-:S12]  /*8df0*/  SHFL.IDX PT, R2, R21, 0x1, 0x1c1f ;  /* 0x003c1f0015027f89 */ /* 0x0002d800000e0000 */
[----:B------:R-:W-:Y:S05]  /*8e00*/  @P0 BRA `(.L_x_6) ;  /* 0x000000f000000947 */ /* 0x000fea0003800000 */
[----:B------:R-:W-:Y:S02]  /*8e10*/  ISETP.GE.AND P1, PT, R68, c[0x0][0x3c8], PT ;  /* 0x0000f20044007a0c */ /* 0x000fe40003f26270 */
[----:B------:R-:W-:Y:S02]  /*8e20*/  ISETP.GE.AND P0, PT, R67, c[0x0][0x3c8], PT ;  /* 0x0000f20043007a0c */ /* 0x000fe40003f06270 */
[----:B------:R-:W-:-:S09]  /*8e30*/  ISETP.GE.AND P2, PT, R229, c[0x0][0x3c8], PT ;  /* 0x0000f200e5007a0c */ /* 0x000fd20003f46270 */
[----:B------:R-:W-:Y:S02]  /*8e40*/  @!P1 SHF.R.S32.HI R4, RZ, 0x1f, R68 ;  /* 0x0000001fff049819 */ /* 0x000fe40000011444 */
[----:B------:R-:W-:Y:S02]  /*8e50*/  @!P0 SHF.R.S32.HI R0, RZ, 0x1f, R67 ;  /* 0x0000001fff008819 */ /* 0x000fe40000011443 */
[----:B------:R-:W-:Y:S01]  /*8e60*/  @!P1 LEA.HI R4, R4, R68, RZ, 0x3 ;  /* 0x0000004404049211 */ /* 0x000fe200078f18ff */
[--C-:B--23--:R-:W-:Y:S01]  /*8e70*/  @!P2 IMAD.WIDE R6, R229, 0x2, R2.reuse ;  /* 0x00000002e506a825 */ /* 0x10cfe200078e0202 */
[----:B------:R-:W-:Y:S02]  /*8e80*/  @!P0 LEA.HI R0, R0, R67, RZ, 0x3 ;  /* 0x0000004300008211 */ /* 0x000fe400078f18ff */
[----:B------:R-:W-:Y:S02]  /*8e90*/  @!P1 LOP3.LUT R4, R4, 0xfffffff8, RZ, 0xc0, !PT ;  /* 0xfffffff804049812 */ /* 0x000fe400078ec0ff */
[----:B------:R-:W-:Y:S01]  /*8ea0*/  @!P0 LOP3.LUT R0, R0, 0xfffffff8, RZ, 0xc0, !PT ;  /* 0xfffffff800008812 */ /* 0x000fe200078ec0ff */
[----:B------:R2:W-:Y:S02]  /*8eb0*/  @!P2 ST.E.128 [R6.64], R32 ;  /* 0x000000200600a985 */ /* 0x0005e4000c101d10 */
[----:B------:R-:W-:-:S04]  /*8ec0*/  @!P1 IMAD.WIDE R4, R4, 0x2, R2 ;  /* 0x0000000204049825 */ /* 0x000fc800078e0202 */
[----:B------:R-:W-:Y:S01]  /*8ed0*/  @!P0 IMAD.WIDE R2, R0, 0x2, R2 ;  /* 0x0000000200028825 */ /* 0x000fe200078e0202 */
[----:B------:R2:W-:Y:S04]  /*8ee0*/  @!P1 ST.E.128 [R4.64], R28 ;  /* 0x0000001c04009985 */ /* 0x0005e8000c101d10 */
[----:B------:R2:W-:Y:S02]  /*8ef0*/  @!P0 ST.E.128 [R2.64], R24 ;  /* 0x0000001802008985 */ /* 0x0005e4000c101d10 */
.L_x_6:
[----:B------:R-:W-:Y:S05]  /*8f00*/  BSYNC B0 ;  /* 0x0000000000007941 */ /* 0x000fea0003800000 */
.L_x_5:
[----:B------:R-:W-:Y:S01]  /*8f10*/  IADD3 R0, R69, 0x40, RZ ;  /* 0x0000004045007810 */ /* 0x000fe20007ffe0ff */
[----:B--2---:R2:W4:Y:S01]  /*8f20*/  SHFL.IDX PT, R3, R20, 0x2, 0x1c1f ;  /* 0x005c1f0014037f89 */ /* 0x00452200000e0000 */
[----:B------:R-:W-:Y:S02]  /*8f30*/  BSSY B0, `(.L_x_7) ;  /* 0x0000013000007945 */ /* 0x000fe40003800000 */
[----:B------:R-:W-:Y:S01]  /*8f40*/  ISETP.GE.AND P0, PT, R0, R65, PT ;  /* 0x000000410000720c */ /* 0x000fe20003f06270 */
[----:B---3--:R2:W3:-:S12]  /*8f50*/  SHFL.IDX PT, R2, R21, 0x2, 0x1c1f ;  /* 0x005c1f0015027f89 */ /* 0x0084d800000e0000 */
[----:B------:R-:W-:Y:S05]  /*8f60*/  @P0 BRA `(.L_x_8) ;  /* 0x000000f000000947 */ /* 0x000fea0003800000 */
[----:B------:R-:W-:Y:S02]  /*8f70*/  ISETP.GE.AND P1, PT, R68, c[0x0][0x3c8], PT ;  /* 0x0000f20044007a0c */ /* 0x000fe40003f26270 */
[----:B------:R-:W-:Y:S02]  /*8f80*/  ISETP.GE.AND P0, PT, R67, c[0x0][0x3c8], PT ;  /* 0x0000f20043007a0c */ /* 0x000fe40003f06270 */
[----:B------:R-:W-:-:S09]  /*8f90*/  ISETP.GE.AND P2, PT, R229, c[0x0][0x3c8], PT ;  /* 0x0000f200e5007a0c */ /* 0x000fd20003f46270 */
[----:B------:R-:W-:Y:S02]  /*8fa0*/  @!P1 SHF.R.S32.HI R4, RZ, 0x1f, R68 ;  /* 0x0000001fff049819 */ /* 0x000fe40000011444 */
[----:B------:R-:W-:Y:S02]  /*8fb0*/  @!P0 SHF.R.S32.HI R0, RZ, 0x1f, R67 ;  /* 0x0000001fff008819 */ /* 0x000fe40000011443 */
[----:B------:R-:W-:Y:S01]  /*8fc0*/  @!P1 LEA.HI R4, R4, R68, RZ, 0x3 ;  /* 0x0000004404049211 */ /* 0x000fe200078f18ff */
[--C-:B---34-:R-:W-:Y:S01]  /*8fd0*/  @!P2 IMAD.WIDE R6, R229, 0x2, R2.reuse ;  /* 0x00000002e506a825 */ /* 0x118fe200078e0202 */
        /* <DEDUP_REMOVED lines=8> */
.L_x_8:
[----:B------:R-:W-:Y:S05]  /*9060*/  BSYNC B0 ;  /* 0x0000000000007941 */ /* 0x000fea0003800000 */
.L_x_7:
[----:B------:R-:W-:Y:S01]  /*9070*/  IADD3 R0, R69, 0x60, RZ ;  /* 0x0000006045007810 */ /* 0x000fe20007ffe0ff */
[----:B---34-:R3:W4:Y:S03]  /*9080*/  SHFL.IDX PT, R3, R20, 0x3, 0x1c1f ;  /* 0x007c1f0014037f89 */ /* 0x01872600000e0000 */
[----:B------:R-:W-:Y:S01]  /*9090*/  ISETP.GE.AND P0, PT, R0, R65, PT ;  /* 0x000000410000720c */ /* 0x000fe20003f06270 */
[----:B------:R3:W1:-:S12]  /*90a0*/  SHFL.IDX PT, R2, R21, 0x3, 0x1c1f ;  /* 0x007c1f0015027f89 */ /* 0x00065800000e0000 */
[----:B------:R-:W-:Y:S05]  /*90b0*/  @P0 EXIT ;  /* 0x000000000000094d */ /* 0x000fea0003800000 */
[----:B------:R-:W-:Y:S02]  /*90c0*/  ISETP.GE.AND P0, PT, R68, c[0x0][0x3c8], PT ;  /* 0x0000f20044007a0c */ /* 0x000fe40003f06270 */
[----:B------:R-:W-:-:S11]  /*90d0*/  ISETP.GE.AND P1, PT, R229, c[0x0][0x3c8], PT ;  /* 0x0000f200e5007a0c */ /* 0x000fd60003f26270 */
[----:B------:R-:W-:Y:S02]  /*90e0*/  @!P0 SHF.R.S32.HI R0, RZ, 0x1f, R68 ;  /* 0x0000001fff008819 */ /* 0x000fe40000011444 */
[----:B-1--4-:R-:W-:Y:S02]  /*90f0*/  @!P1 IMAD.WIDE R6, R229, 0x2, R2 ;  /* 0x00000002e5069825 */ /* 0x012fe400078e0202 */
[----:B------:R-:W-:-:S03]  /*9100*/  @!P0 LEA.HI R0, R0, R68, RZ, 0x3 ;  /* 0x0000004400008211 */ /* 0x000fc600078f18ff */
[----:B------:R1:W-:Y:S01]  /*9110*/  @!P1 ST.E.128 [R6.64], R52 ;  /* 0x0000003406009985 */ /* 0x0003e2000c101d10 */
[----:B------:R-:W-:-:S05]  /*9120*/  @!P0 LOP3.LUT R0, R0, 0xfffffff8, RZ, 0xc0, !PT ;  /* 0xfffffff800008812 */ /* 0x000fca00078ec0ff */
[----:B------:R-:W-:-:S05]  /*9130*/  @!P0 IMAD.WIDE R4, R0, 0x2, R2 ;  /* 0x0000000200048825 */ /* 0x000fca00078e0202 */
[----:B------:R1:W-:Y:S01]  /*9140*/  @!P0 ST.E.128 [R4.64], R48 ;  /* 0x0000003004008985 */ /* 0x0003e2000c101d10 */
[----:B------:R-:W-:-:S13]  /*9150*/  ISETP.GE.AND P0, PT, R67, c[0x0][0x3c8], PT ;  /* 0x0000f20043007a0c */ /* 0x000fda0003f06270 */
[----:B------:R-:W-:Y:S05]  /*9160*/  @P0 EXIT ;  /* 0x000000000000094d */ /* 0x000fea0003800000 */
[----:B------:R-:W-:-:S04]  /*9170*/  SHF.R.S32.HI R0, RZ, 0x1f, R67 ;  /* 0x0000001fff007819 */ /* 0x000fc80000011443 */
[----:B------:R-:W-:-:S04]  /*9180*/  LEA.HI R0, R0, R67, RZ, 0x3 ;  /* 0x0000004300007211 */ /* 0x000fc800078f18ff */
[----:B------:R-:W-:-:S05]  /*9190*/  LOP3.LUT R0, R0, 0xfffffff8, RZ, 0xc0, !PT ;  /* 0xfffffff800007812 */ /* 0x000fca00078ec0ff */
[----:B------:R-:W-:-:S05]  /*91a0*/  IMAD.WIDE R2, R0, 0x2, R2 ;  /* 0x0000000200027825 */ /* 0x000fca00078e0202 */
[----:B------:R-:W-:Y:S01]  /*91b0*/  ST.E.128 [R2.64], R56 ;  /* 0x0000003802007985 */ /* 0x000fe2000c101d10 */
[----:B------:R-:W-:Y:S05]  /*91c0*/  EXIT ;  /* 0x000000000000794d */ /* 0x000fea0003800000 */
.L_x_9:
[----:B------:R-:W-:-:S00]  /*91d0*/  BRA `(.L_x_9) ;  /* 0xfffffff000007947 */ /* 0x000fc0000383ffff */
[----:B------:R-:W-:-:S00]  /*91e0*/  NOP ;  /* 0x0000000000007918 */ /* 0x000fc00000000000 */
        /* <DEDUP_REMOVED lines=9> */
.L_x_754:


//--------------------- .text._ZN7cutlass13device_kernelIN5flash19enable_sm80_to_sm89INS1_16FlashAttnFwdSm80INS1_25CollectiveMainloopFwdSm80ILi4ELi1ELb0EN4cute5tupleIJNS5_1CILi128EEENS7_ILi64EEENS7_ILi96EEEEEELi96ENS_6half_tEfNS_4arch4Sm80ELb0ELb0ELb0ELb1ELb0ELb0ELb1ELb0EEENS1_21CollectiveEpilogueFwdINS6_IJS8_SA_S9_EEENS6_IJNS7_ILi1EEESI_SI_EEESC_SE_Li128ELb1ELb1ELb0ELb0EEENS1_19SingleTileSchedulerILb1ELb0ELb1ELi128EEEEEEEEEvNT_6ParamsE --------------------------
	.section	.text._ZN7cutlass13device_kernelIN5flash19enable_sm80_to_sm89INS1_16FlashAttnFwdSm80INS1_25CollectiveMainloopFwdSm80ILi4ELi1ELb0EN4cute5tupleIJNS5_1CILi128EEENS7_ILi64EEENS7_ILi96EEEEEELi96ENS_6half_tEfNS_4arch4Sm80ELb0ELb0ELb0ELb1ELb0ELb0ELb1ELb0EEENS1_21CollectiveEpilogueFwdINS6_IJS8_SA_S9_EEENS6_IJNS7_ILi1EEESI_SI_EEESC_SE_Li128ELb1ELb1ELb0ELb0EEENS1_19SingleTileSchedulerILb1ELb0ELb1ELi128EEEEEEEEEvNT_6ParamsE,"ax",@progbits
	.sectioninfo	@"SHI_REGISTERS=255"
	.align	128
.text._ZN7cutlass13device_kernelIN5flash19enable_sm80_to_sm89INS1_16FlashAttnFwdSm80INS1_25CollectiveMainloopFwdSm80ILi4ELi1ELb0EN4cute5tupleIJNS5_1CILi128EEENS7_ILi64EEENS7_ILi96EEEEEELi96ENS_6half_tEfNS_4arch4Sm80ELb0ELb0ELb0ELb1ELb0ELb0ELb1ELb0EEENS1_21CollectiveEpilogueFwdINS6_IJS8_SA_S9_EEENS6_IJNS7_ILi1EEESI_SI_EEESC_SE_Li128ELb1ELb1ELb0ELb0EEENS1_19SingleTileSchedulerILb1ELb0ELb1ELi128EEEEEEEEEvNT_6ParamsE:
        .type           _ZN7cutlass13device_kernelIN5flash19enable_sm80_to_sm89INS1_16FlashAttnFwdSm80INS1_25CollectiveMainloopFwdSm80ILi4ELi1ELb0EN4cute5tupleIJNS5_1CILi128EEENS7_ILi64EEENS7_ILi96EEEEEELi96ENS_6half_tEfNS_4arch4Sm80ELb0ELb0ELb0ELb1ELb0ELb0ELb1ELb0EEENS1_21CollectiveEpilogueFwdINS6_IJS8_SA_S9_EEENS6_IJNS7_ILi1EEESI_SI_EEESC_SE_Li128ELb1ELb1ELb0ELb0EEENS1_19SingleTileSchedulerILb1ELb0ELb1ELi128EEEEEEEEEvNT_6ParamsE,@function
        .size           _ZN7cutlass13device_kernelIN5flash19enable_sm80_to_sm89INS1_16FlashAttnFwdSm80INS1_25CollectiveMainloopFwdSm80ILi4ELi1ELb0EN4cute5tupleIJNS5_1CILi128EEENS7_ILi64EEENS7_ILi96EEEEEELi96ENS_6half_tEfNS_4arch4Sm80ELb0ELb0ELb0ELb1ELb0ELb0ELb1ELb0EEENS1_21CollectiveEpilogueFwdINS6_IJS8_SA_S9_EEENS6_IJNS7_ILi1EEESI_SI_EEESC_SE_Li128ELb1ELb1ELb0ELb0EEENS1_19SingleTileSchedulerILb1ELb0ELb1ELi128EEEEEEEEEvNT_6ParamsE,(.L_x_755 - _ZN7cutlass13device_kernelIN5flash19enable_sm80_to_sm89INS1_16FlashAttnFwdSm80INS1_25CollectiveMainloopFwdSm80ILi4ELi1ELb0EN4cute5tupleIJNS5_1CILi128EEENS7_ILi64EEENS7_ILi96EEEEEELi96ENS_6half_tEfNS_4arch4Sm80ELb0ELb0ELb0ELb1ELb0ELb0ELb1ELb0EEENS1_21CollectiveEpilogueFwdINS6_IJS8_SA_S9_EEENS6_IJNS7_ILi1EEESI_SI_EEESC_SE_Li128ELb1ELb1ELb0ELb0EEENS1_19SingleTileSchedulerILb1ELb0ELb1ELi128EEEEEEEEEvNT_6ParamsE)
        .other          _ZN7cutlass13device_kernelIN5flash19enable_sm80_to_sm89INS1_16FlashAttnFwdSm80INS1_25CollectiveMainloopFwdSm80ILi4ELi1ELb0EN4cute5tupleIJNS5_1CILi128EEENS7_ILi64EEENS7_ILi96EEEEEELi96ENS_6half_tEfNS_4arch4Sm80ELb0ELb0ELb0ELb1ELb0ELb0ELb1ELb0EEENS1_21CollectiveEpilogueFwdINS6_IJS8_SA_S9_EEENS6_IJNS7_ILi1EEESI_SI_EEESC_SE_Li128ELb1ELb1ELb0ELb0EEENS1_19SingleTileSchedulerILb1ELb0ELb1ELi128EEEEEEEEEvNT_6ParamsE,@"STO_CUDA_ENTRY STV_DEFAULT"
_ZN7cutlass13device_kernelIN5flash19enable_sm80_to_sm89INS1_16FlashAttnFwdSm80INS1_25CollectiveMainloopFwdSm80ILi4ELi1ELb0EN4cute5tupleIJNS5_1CILi128EEENS7_ILi64EEENS7_ILi96EEEEEELi96ENS_6half_tEfNS_4arch4Sm80ELb0ELb0ELb0ELb1ELb0ELb0ELb1ELb0EEENS1_21CollectiveEpilogueFwdINS6_IJS8_SA_S9_EEENS6_IJNS7_ILi1EEESI_SI_EEESC_SE_Li128ELb1ELb1ELb0ELb0EEENS1_19SingleTileSchedulerILb1ELb0ELb1ELi128EEEEEEEEEvNT_6ParamsE:
[----:B------:R-:W-:Y:S02]  /*0000*/  MOV R1, c[0x0][0x28] ;  /* 0x00000a0000017a02 */ /* 0x000fe40000000f00 */
[----:B------:R-:W1:Y:S01]  /*0010*/  S2R R138, SR_TID.X ;  /* 0x00000000008a7919 */ /* 0x000e620000002100 */
[----:B------:R-:W-:Y:S01]  /*0020*/  IMAD.MOV.U32 R13, RZ, RZ, 0x4 ;  /* 0x00000004ff0d7424 */ /* 0x000fe200078e00ff */
[----:B------:R-:W-:Y:S01]  /*0030*/  ULDC.64 UR4, c[0x0][0x118] ;  /* 0x0000460000047ab9 */ /* 0x000fe20000000a00 */
[----:B------:R-:W-:Y:S01]  /*0040*/  IADD3 R1, R1, -0x40, RZ ;  /* 0xffffffc001017810 */ /* 0x000fe20007ffe0ff */
[----:B------:R-:W2:Y:S04]  /*0050*/  S2R R5, SR_CTAID.Z ;  /* 0x0000000000057919 */ /* 0x000ea80000002700 */
[----:B------:R-:W3:Y:S01]  /*0060*/  S2R R48, SR_CTAID.X ;  /* 0x0000000000307919 */ /* 0x000ee20000002500 */
[----:B-1----:R-:W-:Y:S01]  /*0070*/  SHF.R.U32.HI R0, RZ, 0x5, R138 ;  /* 0x00000005ff007819 */ /* 0x002fe2000001168a */
[----:B--2---:R-:W-:-:S05]  /*0080*/  IMAD.WIDE R2, R5, R13, c[0x0][0x568] ;  /* 0x00015a0005027625 */ /* 0x004fca00078e020d */
[----:B------:R-:W1:Y:S02]  /*0090*/  SHFL.IDX PT, R0, R0, RZ, 0x1f ;  /* 0x00001fff00007589 */ /* 0x000e6400000e0000 */
[----:B-1----:R-:W-:-:S13]  /*00a0*/  ISETP.NE.AND P0, PT, R0, RZ, PT ;  /* 0x000000ff0000720c */ /* 0x002fda0003f05270 */
[----:B------:R-:W-:Y:S05]  /*00b0*/  @!P0 BRA `(.L_x_10) ;  /* 0x0000014000008947 */ /* 0x000fea0003800000 */
[----:B---3--:R-:W-:-:S04]  /*00c0*/  ISETP.NE.U32.AND P0, PT, RZ, c[0x0][0x568], PT ;  /* 0x00015a00ff007a0c */ /* 0x008fc80003f05070 */
[----:B------:R-:W-:-:S13]  /*00d0*/  ISETP.NE.AND.EX P0, PT, RZ, c[0x0][0x56c], PT, P0 ;  /* 0x00015b00ff007a0c */ /* 0x000fda0003f05300 */
[----:B------:R-:W-:Y:S05]  /*00e0*/  @!P0 BRA `(.L_x_11) ;  /* 0x0000002000008947 */ /* 0x000fea0003800000 */
[----:B------:R1:W5:Y:S01]  /*00f0*/  LDG.E R0, [R2.64] ;  /* 0x0000000402007981 */ /* 0x000362000c1e1900 */
[----:B------:R-:W-:Y:S05]  /*0100*/  BRA `(.L_x_12) ;  /* 0x0000009000007947 */ /* 0x000fea0003800000 */
.L_x_11:
[----:B------:R-:W-:-:S04]  /*0110*/  ISETP.NE.U32.AND P0, PT, RZ, c[0x0][0x560], PT ;  /* 0x00015800ff007a0c */ /* 0x000fc80003f05070 */
[----:B------:R-:W-:-:S13]  /*0120*/  ISETP.NE.AND.EX P0, PT, RZ, c[0x0][0x564], PT, P0 ;  /* 0x00015900ff007a0c */ /* 0x000fda0003f05300 */
[----:B------:R-:W-:Y:S05]  /*0130*/  @!P0 BRA `(.L_x_13) ;  /* 0x0000005000008947 */ /* 0x000fea0003800000 */
[----:B------:R-:W-:-:S05]  /*0140*/  IMAD.WIDE R2, R5, R13, c[0x0][0x560] ;  /* 0x0001580005027625 */ /* 0x000fca00078e020d */
[----:B------:R-:W2:Y:S04]  /*0150*/  LDG.E R4, [R2.64] ;  /* 0x0000000402047981 */ /* 0x000ea8000c1e1900 */
[----:B------:R-:W2:Y:S02]  /*0160*/  LDG.E R0, [R2.64+0x4] ;  /* 0x0000040402007981 */ /* 0x000ea4000c1e1900 */
[----:B--2---:R-:W-:Y:S01]  /*0170*/  IADD3 R0, -R4, R0, RZ ;  /* 0x0000000004007210 */ /* 0x004fe20007ffe1ff */
[----:B------:R-:W-:Y:S05]  /*0180*/  BRA `(.L_x_12) ;  /* 0x0000001000007947 */ /* 0x000fea0003800000 */
.L_x_13:
[----:B------:R-:W-:-:S05]  /*0190*/  MOV R0, c[0x0][0x54c] ;  /* 0x0001530000007a02 */ /* 0x000fca0000000f00 */
.L_x_12:
[----:B-----5:R-:W-:Y:S01]  /*01a0*/  IMAD R0, R0, c[0x0][0x548], RZ ;  /* 0x0001520000007a24 */ /* 0x020fe200078e02ff */
[----:B-1----:R-:W-:-:S04]  /*01b0*/  SHF.L.U32 R2, R48, 0x7, RZ ;  /* 0x0000000730027819 */ /* 0x002fc800000006ff */
[----:B------:R-:W-:-:S04]  /*01c0*/  ISETP.GE.AND P0, PT, R2, R0, PT ;  /* 0x000000000200720c */ /* 0x000fc80003f06270 */
[----:B------:R-:W-:-:S05]  /*01d0*/  SEL R0, R5, 0xffffffff, !P0 ;  /* 0xffffffff05007807 */ /* 0x000fca0004000000 */
[----:B------:R1:W-:Y:S01]  /*01e0*/  STL [R1+0x30], R0 ;  /* 0x0000300001007387 */ /* 0x0003e20000100800 */
[----:B------:R-:W-:Y:S05]  /*01f0*/  BRA `(.L_x_14) ;  /* 0x0000013000007947 */ /* 0x000fea0003800000 */
.L_x_10:
[----:B---3--:R-:W-:-:S04]  /*0200*/  ISETP.NE.U32.AND P0, PT, RZ, c[0x0][0x568], PT ;  /* 0x00015a00ff007a0c */ /* 0x008fc80003f05070 */
[----:B------:R-:W-:-:S13]  /*0210*/  ISETP.NE.AND.EX P0, PT, RZ, c[0x0][0x56c], PT, P0 ;  /* 0x00015b00ff007a0c */ /* 0x000fda0003f05300 */
[----:B------:R-:W-:Y:S05]  /*0220*/  @!P0 BRA `(.L_x_15) ;  /* 0x0000002000008947 */ /* 0x000fea0003800000 */
[----:B------:R1:W5:Y:S01]  /*0230*/  LDG.E R0, [R2.64] ;  /* 0x0000000402007981 */ /* 0x000362000c1e1900 */
[----:B------:R-:W-:Y:S05]  /*0240*/  BRA `(.L_x_16) ;  /* 0x0000009000007947 */ /* 0x000fea0003800000 */
.L_x_15:
        /* <DEDUP_REMOVED lines=8> */
.L_x_17:
[----:B------:R-:W-:-:S05]  /*02d0*/  MOV R0, c[0x0][0x54c] ;  /* 0x0001530000007a02 */ /* 0x000fca0000000f00 */
.L_x_16:
[----:B-----5:R-:W-:Y:S01]  /*02e0*/  IMAD R0, R0, c[0x0][0x548], RZ ;  /* 0x0001520000007a24 */ /* 0x020fe200078e02ff */
[----:B-1----:R-:W-:-:S04]  /*02f0*/  SHF.L.U32 R2, R48, 0x7, RZ ;  /* 0x0000000730027819 */ /* 0x002fc800000006ff */
[----:B------:R-:W-:-:S04]  /*0300*/  ISETP.GE.AND P0, PT, R2, R0, PT ;  /* 0x000000000200720c */ /* 0x000fc80003f06270 */
[----:B------:R-:W-:-:S05]  /*0310*/  SEL R0, R5, 0xffffffff, !P0 ;  /* 0xffffffff05007807 */ /* 0x000fca0004000000 */
[----:B------:R1:W-:Y:S04]  /*0320*/  STL [R1+0x30], R0 ;  /* 0x0000300001007387 */ /* 0x0003e80000100800 */
.L_x_14:
[----:B------:R-:W2:Y:S02]  /*0330*/  LDL R49, [R1+0x30] ;  /* 0x0000300001317983 */ /* 0x000ea40000100800 */
[----:B--2---:R-:W-:-:S13]  /*0340*/  ISETP.GE.AND P0, PT, R49, RZ, PT ;  /* 0x000000ff3100720c */ /* 0x004fda0003f06270 */
[----:B------:R-:W-:Y:S05]  /*0350*/  @!P0 EXIT ;  /* 0x000000000000894d */ /* 0x000fea0003800000 */
[----:B------:R-:W-:Y:S01]  /*0360*/  ISETP.NE.U32.AND P2, PT, RZ, c[0x0][0x370], PT ;  /* 0x0000dc00ff007a0c */ /* 0x000fe20003f45070 */
[----:B------:R-:W-:Y:S01]  /*0370*/  CS2R R10, SRZ ;  /* 0x00000000000a7805 */ /* 0x000fe2000001ff00 */
[----:B------:R-:W-:Y:S01]  /*0380*/  ISETP.NE.U32.AND P1, PT, RZ, c[0x0][0x360], PT ;  /* 0x0000d800ff007a0c */ /* 0x000fe20003f25070 */
[----:B------:R-:W-:Y:S01]  /*0390*/  IMAD.MOV.U32 R28, RZ, RZ, c[0x0][0x168] ;  /* 0x00005a00ff1c7624 */ /* 0x000fe200078e00ff */
[----:B------:R-:W-:Y:S01]  /*03a0*/  ISETP.NE.AND.EX P2, PT, RZ, c[0x0][0x374], PT, P2 ;  /* 0x0000dd00ff007a0c */ /* 0x000fe20003f45320 */
[----:B------:R-:W-:Y:S01]  /*03b0*/  IMAD.MOV.U32 R12, RZ, RZ, RZ ;  /* 0x000000ffff0c7224 */ /* 0x000fe200078e00ff */
[----:B------:R-:W-:Y:S01]  /*03c0*/  ISETP.NE.AND.EX P1, PT, RZ, c[0x0][0x364], PT, P1 ;  /* 0x0000d900ff007a0c */ /* 0x000fe20003f25310 */
[CC--:B------:R-:W-:Y:S01]  /*03d0*/  IMAD.WIDE R4, R49.reuse, R13.reuse, c[0x0][0x348] ;  /* 0x0000d20031047625 */ /* 0x0c0fe200078e020d */
[----:B------:R-:W-:Y:S02]  /*03e0*/  ISETP.NE.U32.AND P4, PT, RZ, c[0x0][0x348], PT ;  /* 0x0000d200ff007a0c */ /* 0x000fe40003f85070 */
[----:B------:R-:W-:Y:S01]  /*03f0*/  ISETP.NE.U32.AND P0, PT, RZ, c[0x0][0x350], PT ;  /* 0x0000d400ff007a0c */ /* 0x000fe20003f05070 */
[----:B------:R-:W-:Y:S01]  /*0400*/  IMAD.WIDE R2, R49, R13, c[0x0][0x350] ;  /* 0x0000d40031027625 */ /* 0x000fe200078e020d */
[----:B------:R-:W-:-:S02]  /*0410*/  ISETP.NE.AND.EX P4, PT, RZ, c[0x0][0x34c], PT, P4 ;  /* 0x0000d300ff007a0c */ /* 0x000fc40003f85340 */
[----:B------:R-:W-:-:S03]  /*0420*/  ISETP.NE.AND.EX P0, PT, RZ, c[0x0][0x354], PT, P0 ;  /* 0x0000d500ff007a0c */ /* 0x000fc60003f05300 */
[----:B------:R-:W-:-:S04]  /*0430*/  @P2 IMAD.WIDE R8, R49, R13, c[0x0][0x370] ;  /* 0x0000dc0031082625 */ /* 0x000fc800078e020d */
[----:B------:R-:W-:Y:S01]  /*0440*/  @P1 IMAD.WIDE R6, R49, R13, c[0x0][0x360] ;  /* 0x0000d80031061625 */ /* 0x000fe200078e020d */
[----:B------:R2:W5:Y:S04]  /*0450*/  @P2 LDG.E R11, [R8.64] ;  /* 0x00000004080b2981 */ /* 0x000568000c1e1900 */
[----:B------:R2:W5:Y:S04]  /*0460*/  @P1 LDG.E R28, [R6.64] ;  /* 0x00000004061c1981 */ /* 0x000568000c1e1900 */
[----:B------:R2:W5:Y:S04]  /*0470*/  @P4 LDG.E R10, [R4.64] ;  /* 0x00000004040a4981 */ /* 0x000568000c1e1900 */
[----:B------:R2:W5:Y:S01]  /*0480*/  @P0 LDG.E R12, [R2.64] ;  /* 0x00000004020c0981 */ /* 0x000562000c1e1900 */
[----:B-1----:R-:W-:Y:S01]  /*0490*/  IMAD.MOV.U32 R0, RZ, RZ, c[0x0][0x1d0] ;  /* 0x00007400ff007624 */ /* 0x002fe200078e00ff */
[----:B------:R-:W-:Y:S05]  /*04a0*/  @P1 BRA `(.L_x_18) ;  /* 0x0000004000001947 */ /* 0x000fea0003800000 */
[----:B------:R-:W-:Y:S05]  /*04b0*/  @!P4 BRA `(.L_x_18) ;  /* 0x000000300000c947 */ /* 0x000fea0003800000 */
[----:B--2---:R1:W2:Y:S04]  /*04c0*/  LDG.E R6, [R4.64] ;  /* 0x0000000404067981 */ /* 0x0042a8000c1e1900 */
[----:B-1----:R-:W2:Y:S02]  /*04d0*/  LDG.E R4, [R4.64+0x4] ;  /* 0x0000040404047981 */ /* 0x002ea4000c1e1900 */
[----:B--2--5:R-:W-:-:S02]  /*04e0*/  IADD3 R28, -R6, R4, RZ ;  /* 0x00000004061c7210 */ /* 0x024fc40007ffe1ff */
.L_x_18:
[----:B------:R-:W-:-:S04]  /*04f0*/  ISETP.NE.U32.AND P1, PT, RZ, c[0x0][0x368], PT ;  /* 0x0000da00ff007a0c */ /* 0x000fc80003f25070 */
[----:B------:R-:W-:-:S13]  /*0500*/  ISETP.NE.AND.EX P1, PT, RZ, c[0x0][0x36c], PT, P1 ;  /* 0x0000db00ff007a0c */ /* 0x000fda0003f25310 */
[----:B------:R-:W-:Y:S05]  /*0510*/  @!P1 BRA `(.L_x_19) ;  /* 0x0000003000009947 */ /* 0x000fea0003800000 */
[----:B--2---:R-:W-:-:S05]  /*0520*/  IMAD.WIDE R2, R49, R13, c[0x0][0x368] ;  /* 0x0000da0031027625 */ /* 0x004fca00078e020d */
[----:B------:R1:W5:Y:S01]  /*0530*/  LDG.E R0, [R2.64] ;  /* 0x0000000402007981 */ /* 0x000362000c1e1900 */
[----:B------:R-:W-:Y:S05]  /*0540*/  BRA `(.L_x_20) ;  /* 0x0000004000007947 */ /* 0x000fea0003800000 */
.L_x_19:
[----:B------:R-:W-:Y:S05]  /*0550*/  @!P0 BRA `(.L_x_20) ;  /* 0x0000003000008947 */ /* 0x000fea0003800000 */
[----:B------:R1:W3:Y:S04]  /*0560*/  LDG.E R0, [R2.64] ;  /* 0x0000000402007981 */ /* 0x0002e8000c1e1900 */
[----:B-12---:R-:W3:Y:S02]  /*0570*/  LDG.E R2, [R2.64+0x4] ;  /* 0x0000040402027981 */ /* 0x006ee4000c1e1900 */
[----:B---3--:R-:W-:-:S05]  /*0580*/  IADD3 R0, -R0, R2, RZ ;  /* 0x0000000200007210 */ /* 0x008fca0007ffe1ff */
.L_x_20:
[--C-:B-----5:R-:W-:Y:S01]  /*0590*/  IMAD.IADD R136, R0, 0x1, -R11.reuse ;  /* 0x0000000100887824 */ /* 0x120fe200078e0a0b */
[----:B------:R-:W-:Y:S01]  /*05a0*/  PLOP3.LUT P1, PT, PT, PT, PT, 0x80, 0x0 ;  /* 0x000000000000781c */ /* 0x000fe20003f2f070 */
[----:B------:R-:W-:Y:S01]  /*05b0*/  IMAD.IADD R11, R12, 0x1, R11 ;  /* 0x000000010c0b7824 */ /* 0x000fe200078e020b */
[----:B------:R-:W-:Y:S01]  /*05c0*/  CS2R R130, SRZ ;  /* 0x0000000000827805 */ /* 0x000fe2000001ff00 */
[----:B------:R-:W-:Y:S01]  /*05d0*/  CS2R R128, SRZ ;  /* 0x0000000000807805 */ /* 0x000fe2000001ff00 */
[C---:B------:R-:W-:Y:S01]  /*05e0*/  IADD3 R0, R136.reuse, 0x3f, RZ ;  /* 0x0000003f88007810 */ /* 0x040fe20007ffe0ff */
[----:B------:R-:W-:Y:S01]  /*05f0*/  CS2R R170, SRZ ;  /* 0x0000000000aa7805 */ /* 0x000fe2000001ff00 */
[----:B------:R-:W-:Y:S01]  /*0600*/  ISETP.GE.AND P2, PT, R136, 0x1, PT ;  /* 0x000000018800780c */ /* 0x000fe20003f46270 */
[----:B------:R-:W-:Y:S01]  /*0610*/  CS2R R168, SRZ ;  /* 0x0000000000a87805 */ /* 0x000fe2000001ff00 */
[----:B-12---:R-:W-:Y:S01]  /*0620*/  SHF.R.S32.HI R2, RZ, 0x1f, R0 ;  /* 0x0000001fff027819 */ /* 0x006fe20000011400 */
[----:B------:R-:W-:Y:S01]  /*0630*/  IMAD.MOV.U32 R126, RZ, RZ, RZ ;  /* 0x000000ffff7e7224 */ /* 0x000fe200078e00ff */
[----:B------:R-:W-:Y:S01]  /*0640*/  MOV R12, RZ ;  /* 0x000000ff000c7202 */ /* 0x000fe20000000f00 */
[----:B------:R-:W-:Y:S01]  /*0650*/  CS2R R124, SRZ ;  /* 0x00000000007c7805 */ /* 0x000fe2000001ff00 */
[----:B------:R-:W-:Y:S01]  /*0660*/  LEA.HI R159, R2, R0, RZ, 0x6 ;  /* 0x00000000029f7211 */ /* 0x000fe200078f30ff */
[----:B------:R-:W-:Y:S01]  /*0670*/  CS2R R166, SRZ ;  /* 0x0000000000a67805 */ /* 0x000fe2000001ff00 */
[----:B------:R-:W-:Y:S01]  /*0680*/  CS2R R164, SRZ ;  /* 0x0000000000a47805 */ /* 0x000fe2000001ff00 */
[----:B------:R-:W-:Y:S01]  /*0690*/  CS2R R14, SRZ ;  /* 0x00000000000e7805 */ /* 0x000fe2000001ff00 */
[----:B------:R-:W-:Y:S01]  /*06a0*/  IMAD.MOV.U32 R118, RZ, RZ, RZ ;  /* 0x000000ffff767224 */ /* 0x000fe200078e00ff */
[----:B------:R1:W-:Y:S01]  /*06b0*/  STL [R1+0x38], R159 ;  /* 0x0000389f01007387 */ /* 0x0003e20000100800 */
[----:B------:R-:W-:Y:S01]  /*06c0*/  MOV R116, RZ ;  /* 0x000000ff00747202 */ /* 0x000fe20000000f00 */
[----:B------:R-:W-:Y:S01]  /*06d0*/  CS2R R16, SRZ ;  /* 0x0000000000107805 */ /* 0x000fe2000001ff00 */
[----:B------:R-:W-:Y:S01]  /*06e0*/  IMAD.MOV.U32 R122, RZ, RZ, RZ ;  /* 0x000000ffff7a7224 */ /* 0x000fe200078e00ff */
        /* <DEDUP_REMOVED lines=14> */
[----:B------:R-:W-:Y:S01]  /*07d0*/  CS2R R26, SRZ ;  /* 0x00000000001a7805 */ /* 0x000fe2000001ff00 */
[----:B------:R-:W-:Y:S01]  /*07e0*/  IMAD.MOV.U32 R100, RZ, RZ, RZ ;  /* 0x000000ffff647224 */ /* 0x000fe200078e00ff */
[----:B------:R-:W-:Y:S01]  /*07f0*/  MOV R158, RZ ;  /* 0x000000ff009e7202 */ /* 0x000fe20000000f00 */
[----:B------:R-:W-:Y:S01]  /*0800*/  CS2R R156, SRZ ;  /* 0x00000000009c7805 */ /* 0x000fe2000001ff00 */
[----:B------:R-:W-:Y:S01]  /*0810*/  CS2R R94, SRZ ;  /* 0x00000000005e7805 */ /* 0x000fe2000001ff00 */
[----:B------:R-:W-:Y:S01]  /*0820*/  CS2R R30, SRZ ;  /* 0x00000000001e7805 */ /* 0x000fe2000001ff00 */
[----:B------:R-:W-:Y:S01]  /*0830*/  IMAD.MOV.U32 R92, RZ, RZ, RZ ;  /* 0x000000ffff5c7224 */ /* 0x000fe200078e00ff */
[----:B------:R-:W-:Y:S01]  /*0840*/  MOV R98, RZ ;  /* 0x000000ff00627202 */ /* 0x000fe20000000f00 */
[----:B------:R-:W-:Y:S01]  /*0850*/  CS2R R32, SRZ ;  /* 0x0000000000207805 */ /* 0x000fe2000001ff00 */
[----:B------:R-:W-:Y:S01]  /*0860*/  IMAD.MOV.U32 R96, RZ, RZ, RZ ;  /* 0x000000ffff607224 */ /* 0x000fe200078e00ff */
[----:B------:R-:W-:Y:S01]  /*0870*/  CS2R R90, SRZ ;  /* 0x00000000005a7805 */ /* 0x000fe2000001ff00 */
        /* <DEDUP_REMOVED lines=18> */
[----:B------:R-:W-:Y:S01]  /*09a0*/  CS2R R42, SRZ ;  /* 0x00000000002a7805 */ /* 0x000fe2000001ff00 */
[----:B------:R-:W-:Y:S01]  /*09b0*/  MOV R154, RZ ;  /* 0x000000ff009a7202 */ /* 0x000fe20000000f00 */
[----:B------:R-:W-:Y:S01]  /*09c0*/  IMAD.MOV.U32 R152, RZ, RZ, RZ ;  /* 0x000000ffff987224 */ /* 0x000fe200078e00ff */
[----:B------:R-:W-:Y:S01]  /*09d0*/  CS2R R142, SRZ ;  /* 0x00000000008e7805 */ /* 0x000fe2000001ff00 */
[----:B------:R-:W-:Y:S01]  /*09e0*/  MOV R140, RZ ;  /* 0x000000ff008c7202 */ /* 0x000fe20000000f00 */
[----:B------:R-:W-:Y:S01]  /*09f0*/  CS2R R44, SRZ ;  /* 0x00000000002c7805 */ /* 0x000fe2000001ff00 */
[----:B------:R-:W-:Y:S01]  /*0a00*/  IMAD.MOV.U32 R146, RZ, RZ, RZ ;  /* 0x000000ffff927224 */ /* 0x000fe200078e00ff */
[----:B------:R-:W-:Y:S01]  /*0a10*/  MOV R144, RZ ;  /* 0x000000ff00907202 */ /* 0x000fe20000000f00 */
[----:B------:R-:W-:Y:S01]  /*0a20*/  IMAD.MOV.U32 R54, RZ, RZ, RZ ;  /* 0x000000ffff367224 */ /* 0x000fe200078e00ff */
[----:B------:R-:W-:Y:S01]  /*0a30*/  MOV R53, RZ ;  /* 0x000000ff00357202 */ /* 0x000fe20000000f00 */
[----:B------:R-:W-:Y:S01]  /*0a40*/  CS2R R50, SRZ ;  /* 0x0000000000327805 */ /* 0x000fe2000001ff00 */
[----:B------:R-:W-:Y:S05]  /*0a50*/  @!P2 BRA `(.L_x_21) ;  /* 0x00007c500000a947 */ /* 0x000fea0003800000 */
[----:B-1----:R-:W-:-:S04]  /*0a60*/  ISETP.NE.U32.AND P1, PT, RZ, c[0x0][0x340], PT ;  /* 0x0000d000ff007a0c */ /* 0x002fc80003f25070 */
[----:B------:R-:W-:-:S13]  /*0a70*/  ISETP.NE.AND.EX P1, PT, RZ, c[0x0][0x344], PT, P1 ;  /* 0x0000d100ff007a0c */ /* 0x000fda0003f25310 */
[----:B------:R-:W-:-:S05]  /*0a80*/  @P1 IMAD.WIDE R2, R49, R13, c[0x0][0x340] ;  /* 0x0000d00031021625 */ /* 0x000fca00078e020d */
[----:B------:R1:W2:Y:S01]  /*0a90*/  @P1 LDG.E R26, [R2.64] ;  /* 0x00000004021a1981 */ /* 0x0002a2000c1e1900 */
[----:B------:R-:W-:Y:S01]  /*0aa0*/  SHF.R.S32.HI R14, RZ, 0x1f, R138 ;  /* 0x0000001fff0e7819 */ /* 0x000fe2000001148a */
[----:B------:R-:W-:Y:S01]  /*0ab0*/  IMAD.MOV.U32 R7, RZ, RZ, c[0x0][0x2c4] ;  /* 0x0000b100ff077624 */ /* 0x000fe200078e00ff */
[----:B------:R-:W-:Y:S01]  /*0ac0*/  SHF.R.S32.HI R0, RZ, 0x1f, R10 ;  /* 0x0000001fff007819 */ /* 0x000fe2000001140a */
[----:B------:R-:W3:Y:S01]  /*0ad0*/  S2R R32, SR_CTAID.Y ;  /* 0x0000000000207919 */ /* 0x000ee20000002600 */
[CC--:B------:R-:W-:Y:S01]  /*0ae0*/  LEA.HI R5, R14.reuse, R138.reuse, RZ, 0x4 ;  /* 0x0000008a0e057211 */ /* 0x0c0fe200078f20ff */
[----:B------:R-:W-:Y:S01]  /*0af0*/  BSSY B0, `(.L_x_22) ;  /* 0x00000b5000007945 */ /* 0x000fe20003800000 */
[-C--:B------:R-:W-:Y:S01]  /*0b00*/  LEA.HI R13, R14, R138.reuse, RZ, 0x2 ;  /* 0x0000008a0e0d7211 */ /* 0x080fe200078f10ff */
[----:B------:R-:W-:Y:S01]  /*0b10*/  IMAD R0, R0, c[0x0][0x178], RZ ;  /* 0x00005e0000007a24 */ /* 0x000fe200078e02ff */
[----:B------:R-:W-:Y:S02]  /*0b20*/  SHF.R.S32.HI R6, RZ, 0x4, R5 ;  /* 0x00000004ff067819 */ /* 0x000fe40000011405 */
[----:B------:R-:W-:Y:S01]  /*0b30*/  LEA.HI R30, R14, R138, RZ, 0x3 ;  /* 0x0000008a0e1e7211 */ /* 0x000fe200078f18ff */
[----:B------:R-:W-:Y:S01]  /*0b40*/  IMAD R0, R10, c[0x0][0x17c], R0 ;  /* 0x00005f000a007a24 */ /* 0x000fe200078e0200 */
[----:B------:R-:W-:-:S02]  /*0b50*/  LEA.HI R4, R5, R6, RZ, 0x1 ;  /* 0x0000000605047211 */ /* 0x000fc400078f08ff */
[----:B------:R-:W-:Y:S02]  /*0b60*/  LOP3.LUT R5, R5, 0xfffffff0, RZ, 0xc0, !PT ;  /* 0xfffffff005057812 */ /* 0x000fe400078ec0ff */
[----:B------:R-:W-:Y:S02]  /*0b70*/  LOP3.LUT R4, R4, 0xfffffffe, RZ, 0xc0, !PT ;  /* 0xfffffffe04047812 */ /* 0x000fe400078ec0ff */
[----:B------:R-:W-:Y:S02]  /*0b80*/  ISETP.NE.AND P2, PT, R7, 0x1, PT ;  /* 0x000000010700780c */ /* 0x000fe40003f45270 */
[----:B------:R-:W-:Y:S01]  /*0b90*/  LOP3.LUT R7, R13, 0xfffffffc, RZ, 0xc0, !PT ;  /* 0xfffffffc0d077812 */ /* 0x000fe200078ec0ff */
[----:B------:R-:W-:Y:S01]  /*0ba0*/  IMAD.IADD R25, R6, 0x1, -R4 ;  /* 0x0000000106197824 */ /* 0x000fe200078e0a04 */
[----:B------:R-:W-:Y:S01]  /*0bb0*/  SHF.R.S32.HI R6, RZ, 0x3, R30 ;  /* 0x00000003ff067819 */ /* 0x000fe2000001141e */
[----:B-1----:R-:W-:Y:S01]  /*0bc0*/  IMAD.WIDE.U32 R2, R10, c[0x0][0x178], RZ ;  /* 0x00005e000a027a25 */ /* 0x002fe200078e00ff */
[----:B------:R-:W-:-:S02]  /*0bd0*/  SHF.R.S32.HI R41, RZ, 0x2, R13 ;  /* 0x00000002ff297819 */ /* 0x000fc4000001140d */
[----:B------:R-:W-:Y:S01]  /*0be0*/  SHF.R.S32.HI R9, RZ, 0x1f, R11 ;  /* 0x0000001fff097819 */ /* 0x000fe2000001140b */
[----:B------:R-:W-:Y:S01]  /*0bf0*/  IMAD.IADD R3, R3, 0x1, R0 ;  /* 0x0000000103037824 */ /* 0x000fe200078e0200 */
[----:B---3--:R-:W-:Y:S01]  /*0c00*/  SHF.R.S32.HI R31, RZ, 0x1f, R32 ;  /* 0x0000001fff1f7819 */ /* 0x008fe20000011420 */
[----:B------:R-:W-:Y:S01]  /*0c10*/  IMAD.IADD R0, R138, 0x1, -R5 ;  /* 0x000000018a007824 */ /* 0x000fe200078e0a05 */
[----:B------:R-:W-:Y:S01]  /*0c20*/  LEA.HI R148, R14, R138, RZ, 0x5 ;  /* 0x0000008a0e947211 */ /* 0x000fe200078f28ff */
[----:B------:R-:W-:Y:S01]  /*0c30*/  IMAD.IADD R12, R138, 0x1, -R7 ;  /* 0x000000018a0c7824 */ /* 0x000fe200078e0a07 */
[----:B------:R-:W-:Y:S01]  /*0c40*/  SHF.R.S32.HI R21, RZ, 0x1f, R49 ;  /* 0x0000001fff157819 */ /* 0x000fe20000011431 */
[----:B------:R-:W-:Y:S01]  /*0c50*/  IMAD R10, R31, c[0x0][0x1b8], RZ ;  /* 0x00006e001f0a7a24 */ /* 0x000fe200078e02ff */
[----:B------:R-:W-:Y:S01]  /*0c60*/  LEA.HI R15, R0, R0, RZ, 0x1 ;  /* 0x00000000000f7211 */ /* 0x000fe200078f08ff */
[----:B------:R-:W-:Y:S01]  /*0c70*/  IMAD.WIDE.U32 R2, R32, c[0x0][0x1b8], R2 ;  /* 0x00006e0020027a25 */ /* 0x000fe200078e0002 */
[----:B------:R-:W-:-:S02]  /*0c80*/  SHF.R.S32.HI R5, RZ, 0x1f, R0 ;  /* 0x0000001fff057819 */ /* 0x000fc40000011400 */
[----:B------:R-:W-:Y:S02]  /*0c90*/  LOP3.LUT R4, R15, 0x7fffffe, RZ, 0xc0, !PT ;  /* 0x07fffffe0f047812 */ /* 0x000fe400078ec0ff */
[----:B------:R-:W-:Y:S02]  /*0ca0*/  LEA.HI R23, R5, R0, RZ, 0x3 ;  /* 0x0000000005177211 */ /* 0x000fe400078f18ff */
[----:B------:R-:W-:Y:S01]  /*0cb0*/  LOP3.LUT R5, R30, 0xfffffff8, RZ, 0xc0, !PT ;  /* 0xfffffff81e057812 */ /* 0x000fe200078ec0ff */
[----:B------:R-:W-:Y:S01]  /*0cc0*/  IMAD.IADD R22, R0, 0x1, -R4 ;  /* 0x0000000100167824 */ /* 0x000fe200078e0a04 */
[----:B------:R-:W-:Y:S01]  /*0cd0*/  IADD3 R4, P3, R11, R41, RZ ;  /* 0x000000290b047210 */ /* 0x000fe20007f7e0ff */
[----:B------:R-:W-:Y:S01]  /*0ce0*/  IMAD.SHL.U32 R0, R6, 0x40, RZ ;  /* 0x0000004006007824 */ /* 0x000fe200078e00ff */
[----:B------:R-:W-:Y:S01]  /*0cf0*/  SHF.R.S32.HI R14, RZ, 0x1, R15 ;  /* 0x00000001ff0e7819 */ /* 0x000fe2000001140f */
[----:B------:R-:W-:Y:S01]  /*0d00*/  IMAD.SHL.U32 R6, R12, 0x8, RZ ;  /* 0x000000080c067824 */ /* 0x000fe200078e00ff */
[----:B------:R-:W-:Y:S01]  /*0d10*/  SHF.R.S32.HI R16, RZ, 0x5, R148 ;  /* 0x00000005ff107819 */ /* 0x000fe20000011494 */
[----:B------:R-:W-:Y:S01]  /*0d20*/  IMAD.IADD R5, R138, 0x1, -R5 ;  /* 0x000000018a057824 */ /* 0x000fe200078e0a05 */
[----:B------:R-:W-:-:S04]  /*0d30*/  LOP3.LUT R0, R0, 0xc0, RZ, 0xc0, !PT ;  /* 0x000000c000007812 */ /* 0x000fc800078ec0ff */
[----:B------:R-:W-:Y:S02]  /*0d40*/  LOP3.LUT R8, R0, 0x18, R6, 0xf8, !PT ;  /* 0x0000001800087812 */ /* 0x000fe400078ef806 */
[----:B------:R-:W-:Y:S02]  /*0d50*/  SHF.R.U32.HI R7, RZ, 0x3, R0 ;  /* 0x00000003ff077819 */ /* 0x000fe40000011600 */
[----:B------:R-:W-:Y:S02]  /*0d60*/  LEA.HI R17, R5, R5, RZ, 0x1 ;  /* 0x0000000505117211 */ /* 0x000fe400078f08ff */
[----:B------:R-:W-:Y:S01]  /*0d70*/  LOP3.LUT R20, R8, R7, RZ, 0x3c, !PT ;  /* 0x0000000708147212 */ /* 0x000fe200078e3cff */
[----:B------:R-:W-:Y:S01]  /*0d80*/  IMAD R8, R32, c[0x0][0x1bc], R10 ;  /* 0x00006f0020087a24 */ /* 0x000fe200078e020a */
[----:B------:R-:W-:Y:S02]  /*0d90*/  LEA.HI.X.SX32 R7, R41, R9, 0x1, P3 ;  /* 0x0000000929077211 */ /* 0x000fe400018f0eff */
[----:B------:R-:W-:Y:S01]  /*0da0*/  LOP3.LUT R0, R17, 0x7fffffe, RZ, 0xc0, !PT ;  /* 0x07fffffe11007812 */ /* 0x000fe200078ec0ff */
[----:B------:R-:W-:Y:S01]  /*0db0*/  IMAD.IADD R3, R3, 0x1, R8 ;  /* 0x0000000103037824 */ /* 0x000fe200078e0208 */
[----:B------:R-:W-:Y:S01]  /*0dc0*/  SHF.R.S32.HI R29, RZ, 0x1, R17 ;  /* 0x00000001ff1d7819 */ /* 0x000fe20000011411 */
[----:B------:R-:W-:Y:S01]  /*0dd0*/  IMAD R9, R7, c[0x0][0x1e0], RZ ;  /* 0x0000780007097a24 */ /* 0x000fe200078e02ff */
[----:B------:R-:W-:Y:S01]  /*0de0*/  IADD3 R27, R5, -R0, RZ ;  /* 0x80000000051b7210 */ /* 0x000fe20007ffe0ff */
[----:B------:R-:W-:Y:S01]  /*0df0*/  IMAD R5, R7, c[0x0][0x208], RZ ;  /* 0x0000820007057a24 */ /* 0x000fe200078e02ff */
[----:B------:R-:W-:Y:S01]  /*0e00*/  IADD3 R0, R6, 0x40, RZ ;  /* 0x0000004006007810 */ /* 0x000fe20007ffe0ff */
[----:B------:R-:W-:Y:S01]  /*0e10*/  IMAD R18, R4, c[0x0][0x1e4], R9 ;  /* 0x0000790004127a24 */ /* 0x000fe200078e0209 */
[--C-:B------:R-:W-:Y:S01]  /*0e20*/  SHF.R.S32.HI R7, RZ, 0x1f, R6.reuse ;  /* 0x0000001fff077819 */ /* 0x100fe20000011406 */
[----:B------:R-:W-:Y:S01]  /*0e30*/  IMAD R9, R12, 0x20, R41 ;  /* 0x000000200c097824 */ /* 0x000fe200078e0229 */
[----:B------:R-:W-:Y:S01]  /*0e40*/  ISETP.GE.AND P5, PT, R0, c[0x0][0x1d4], PT ;  /* 0x0000750000007a0c */ /* 0x000fe20003fa6270 */
[----:B------:R-:W-:Y:S01]  /*0e50*/  IMAD R19, R4, c[0x0][0x20c], R5 ;  /* 0x0000830004137a24 */ /* 0x000fe200078e0205 */
[----:B------:R-:W-:Y:S01]  /*0e60*/  ISETP.GE.AND P3, PT, R0, c[0x0][0x198], PT ;  /* 0x0000660000007a0c */ /* 0x000fe20003f66270 */
[----:B------:R-:W-:Y:S01]  /*0e70*/  IMAD R9, R48, 0x80, R9 ;  /* 0x0000008030097824 */ /* 0x000fe200078e0209 */
[----:B------:R-:W-:Y:S01]  /*0e80*/  LEA.HI R0, R13, R41, RZ, 0x1 ;  /* 0x000000290d007211 */ /* 0x000fe200078f08ff */
[----:B------:R-:W-:Y:S01]  /*0e90*/  IMAD.WIDE.U32 R10, R4, c[0x0][0x1e0], R6 ;  /* 0x00007800040a7a25 */ /* 0x000fe200078e0006 */
[----:B------:R-:W-:-:S02]  /*0ea0*/  SHF.R.S32.HI R12, RZ, 0x1f, R15 ;  /* 0x0000001fff0c7819 */ /* 0x000fc4000001140f */
[----:B------:R-:W-:Y:S01]  /*0eb0*/  LOP3.LUT R0, R0, 0x7fffffe, RZ, 0xc0, !PT ;  /* 0x07fffffe00007812 */ /* 0x000fe200078ec0ff */
[----:B------:R-:W-:Y:S01]  /*0ec0*/  @P2 IMAD.HI.U32 R8, R9, c[0x0][0x2c8], RZ ;  /* 0x0000b20009082a27 */ /* 0x000fe200078e00ff */
[----:B------:R-:W-:Y:S02]  /*0ed0*/  SEL R15, R21, RZ, !P4 ;  /* 0x000000ff150f7207 */ /* 0x000fe40006000000 */
[----:B------:R-:W-:Y:S01]  /*0ee0*/  IADD3 R17, R6, 0x20, RZ ;  /* 0x0000002006117810 */ /* 0x000fe20007ffe0ff */
[----:B------:R-:W-:Y:S01]  /*0ef0*/  IMAD.MOV.U32 R13, RZ, RZ, R9 ;  /* 0x000000ffff0d7224 */ /* 0x000fe200078e0009 */
[----:B------:R-:W-:Y:S01]  /*0f00*/  @P2 SHF.R.U32.HI R13, RZ, c[0x0][0x2cc], R8 ;  /* 0x0000b300ff0d2a19 */ /* 0x000fe20000011608 */
[----:B------:R-:W-:Y:S01]  /*0f10*/  IMAD.IADD R0, R41, 0x1, -R0 ;  /* 0x0000000129007824 */ /* 0x000fe200078e0a00 */
[----:B------:R-:W-:Y:S01]  /*0f20*/  LEA.HI R8, R12, R14, RZ, 0x2 ;  /* 0x0000000e0c087211 */ /* 0x000fe200078f10ff */
[----:B------:R-:W-:Y:S01]  /*0f30*/  IMAD R15, R15, c[0x0][0x1c0], RZ ;  /* 0x000070000f0f7a24 */ /* 0x000fe200078e02ff */
[----:B------:R-:W-:Y:S01]  /*0f40*/  ISETP.GE.AND P6, PT, R17, c[0x0][0x1d4], PT ;  /* 0x0000750011007a0c */ /* 0x000fe20003fc6270 */
[----:B------:R-:W-:Y:S01]  /*0f50*/  IMAD R0, R16, 0x8, R0 ;  /* 0x0000000810007824 */ /* 0x000fe200078e0200 */
[----:B------:R-:W-:Y:S01]  /*0f60*/  LOP3.LUT R8, R8, 0xfffffffc, RZ, 0xc0, !PT ;  /* 0xfffffffc08087812 */ /* 0x000fe200078ec0ff */
[----:B------:R-:W-:Y:S01]  /*0f70*/  IMAD.SHL.U32 R12, R29, 0x40, RZ ;  /* 0x000000401d0c7824 */ /* 0x000fe200078e00ff */
[----:B------:R-:W-:Y:S01]  /*0f80*/  IADD3 R11, R11, R18, RZ ;  /* 0x000000120b0b7210 */ /* 0x000fe20007ffe0ff */
[----:B------:R-:W-:Y:S01]  /*0f90*/  IMAD.U32 R224, R0, 0x20, R20 ;  /* 0x0000002000e07824 */ /* 0x000fe200078e0014 */
[----:B------:R-:W-:Y:S01]  /*0fa0*/  SEL R0, R49, RZ, !P4 ;  /* 0x000000ff31007207 */ /* 0x000fe20006000000 */
[----:B------:R-:W-:Y:S01]  /*0fb0*/  IMAD.IADD R20, R14, 0x1, -R8 ;  /* 0x000000010e147824 */ /* 0x000fe200078e0a08 */
[----:B------:R-:W-:Y:S01]  /*0fc0*/  LOP3.LUT P2, RZ, R29, 0x2, RZ, 0xc0, !PT ;  /* 0x000000021dff7812 */ /* 0x000fe2000784c0ff */
[----:B------:R-:W-:Y:S01]  /*0fd0*/  IMAD.SHL.U32 R8, R23, 0x20, RZ ;  /* 0x0000002017087824 */ /* 0x000fe200078e00ff */
[----:B------:R-:W-:Y:S01]  /*0fe0*/  ISETP.GE.AND P2, PT, R6, c[0x0][0x1d4], PT ;  /* 0x0000750006007a0c */ /* 0x000fe20003f46270 */
[----:B------:R-:W-:Y:S01]  /*0ff0*/  IMAD R15, R0, c[0x0][0x1c4], R15 ;  /* 0x00007100000f7a24 */ /* 0x000fe200078e020f */
[----:B------:R-:W-:Y:S01]  /*1000*/  ISETP.GE.AND P4, PT, R6, c[0x0][0x198], PT ;  /* 0x0000660006007a0c */ /* 0x000fe20003f86270 */
[----:B------:R-:W-:Y:S01]  /*1010*/  IMAD.WIDE.U32 R2, R0, c[0x0][0x1c0], R2 ;  /* 0x0000700000027a25 */ /* 0x000fe200078e0002 */
[----:B------:R-:W-:-:S02]  /*1020*/  LOP3.LUT R8, R8, 0xffffff00, RZ, 0xc0, !PT ;  /* 0xffffff0008087812 */ /* 0x000fc400078ec0ff */
[----:B------:R-:W-:Y:S01]  /*1030*/  P2R R33, PR, RZ, 0x4 ;  /* 0x00000004ff217803 */ /* 0x000fe20000000000 */
[----:B------:R-:W-:Y:S02]  /*1040*/  IMAD.MOV R0, RZ, RZ, -R13 ;  /* 0x000000ffff007224 */ /* 0x000fe400078e0a0d */
[--C-:B------:R-:W-:Y:S02]  /*1050*/  IMAD R24, R22, 0x20, R8.reuse ;  /* 0x0000002016187824 */ /* 0x100fe400078e0208 */
[----:B------:R-:W-:Y:S01]  /*1060*/  IMAD R18, R0, c[0x0][0x2c4], R9 ;  /* 0x0000b10000127a24 */ /* 0x000fe200078e0209 */
[----:B------:R-:W-:Y:S01]  /*1070*/  LOP3.LUT R0, R12, 0xc0, RZ, 0xc0, !PT ;  /* 0x000000c00c007812 */ /* 0x000fe200078ec0ff */
[----:B------:R-:W-:Y:S01]  /*1080*/  IMAD R9, R16, 0x200, R8 ;  /* 0x0000020010097824 */ /* 0x000fe200078e0208 */
[----:B------:R-:W-:Y:S01]  /*1090*/  SEL R8, RZ, 0xffffffff, P6 ;  /* 0xffffffffff087807 */ /* 0x000fe20003000000 */
[----:B------:R-:W-:Y:S01]  /*10a0*/  IMAD.WIDE.U32 R4, R4, c[0x0][0x208], R6 ;  /* 0x0000820004047a25 */ /* 0x000fe200078e0006 */
[----:B------:R-:W-:Y:S01]  /*10b0*/  LOP3.LUT R14, R0, 0x8, R30, 0xf8, !PT ;  /* 0x00000008000e7812 */ /* 0x000fe200078ef81e */
[----:B------:R1:W-:Y:S01]  /*10c0*/  STL [R1+0x34], R33 ;  /* 0x0000342101007387 */ /* 0x0003e20000100800 */
[----:B------:R-:W-:Y:S01]  /*10d0*/  SHF.R.U32.HI R12, RZ, 0x3, R0 ;  /* 0x00000003ff0c7819 */ /* 0x000fe20000011600 */
[----:B------:R-:W-:Y:S01]  /*10e0*/  IMAD.SHL.U32 R0, R8, 0x2, RZ ;  /* 0x0000000208007824 */ /* 0x000fe200078e00ff */
[----:B------:R-:W-:Y:S01]  /*10f0*/  LEA R23, R22, R9, 0x5 ;  /* 0x0000000916177211 */ /* 0x000fe200078e28ff */
[----:B------:R-:W-:Y:S01]  /*1100*/  IMAD.IADD R5, R5, 0x1, R19 ;  /* 0x0000000105057824 */ /* 0x000fe200078e0213 */
[----:B------:R-:W-:Y:S01]  /*1110*/  SEL R9, RZ, 0x1, P2 ;  /* 0x00000001ff097807 */ /* 0x000fe20001000000 */
[----:B------:R-:W-:Y:S01]  /*1120*/  IMAD R19, R31, c[0x0][0x1e8], RZ ;  /* 0x00007a001f137a24 */ /* 0x000fe200078e02ff */
[----:B------:R-:W-:Y:S01]  /*1130*/  LOP3.LUT R16, R14, R12, RZ, 0x3c, !PT ;  /* 0x0000000c0e107212 */ /* 0x000fe200078e3cff */
[----:B------:R-:W-:Y:S01]  /*1140*/  IMAD.MOV.U32 R8, RZ, RZ, R2 ;  /* 0x000000ffff087224 */ /* 0x000fe200078e0002 */
[----:B------:R-:W-:Y:S01]  /*1150*/  LOP3.LUT R12, R0, 0x2, R9, 0xe2, !PT ;  /* 0x00000002000c7812 */ /* 0x000fe200078ee209 */
[----:B------:R-:W-:Y:S01]  /*1160*/  IMAD.IADD R9, R3, 0x1, R15 ;  /* 0x0000000103097824 */ /* 0x000fe200078e020f */
[----:B------:R-:W-:Y:S01]  /*1170*/  SHF.R.S32.HI R0, RZ, 0x1f, R13 ;  /* 0x0000001fff007819 */ /* 0x000fe2000001140d */
[C---:B------:R-:W-:Y:S01]  /*1180*/  IMAD R19, R32.reuse, c[0x0][0x1ec], R19 ;  /* 0x00007b0020137a24 */ /* 0x040fe200078e0213 */
[----:B------:R-:W-:Y:S01]  /*1190*/  SEL R3, RZ, 0x4, P5 ;  /* 0x00000004ff037807 */ /* 0x000fe20002800000 */
[----:B------:R-:W-:Y:S01]  /*11a0*/  IMAD.WIDE.U32 R10, R32, c[0x0][0x1e8], R10 ;  /* 0x00007a00200a7a25 */ /* 0x000fe200078e000a */
[----:B------:R-:W-:-:S02]  /*11b0*/  ISETP.GE.AND P2, PT, R17, c[0x0][0x198], PT ;  /* 0x0000660011007a0c */ /* 0x000fc40003f46270 */
[----:B------:R-:W-:Y:S01]  /*11c0*/  LOP3.LUT R42, R12, R3, RZ, 0xfc, !PT ;  /* 0x000000030c2a7212 */ /* 0x000fe200078efcff */
[----:B------:R-:W-:Y:S01]  /*11d0*/  IMAD R0, R0, c[0x0][0x1b0], RZ ;  /* 0x00006c0000007a24 */ /* 0x000fe200078e02ff */
[----:B------:R-:W-:Y:S01]  /*11e0*/  SHF.R.S32.HI R3, RZ, 0x1f, R18 ;  /* 0x0000001fff037819 */ /* 0x000fe20000011412 */
[----:B------:R-:W-:-:S04]  /*11f0*/  IMAD.WIDE.U32 R8, R13, c[0x0][0x1b0], R8 ;  /* 0x00006c000d087a25 */ /* 0x000fc800078e0008 */
[----:B------:R-:W-:Y:S02]  /*1200*/  IMAD R12, R13, c[0x0][0x1b4], R0 ;  /* 0x00006d000d0c7a24 */ /* 0x000fe400078e0200 */
[----:B------:R-:W-:Y:S02]  /*1210*/  IMAD.SHL.U32 R0, R20, 0x40, RZ ;  /* 0x0000004014007824 */ /* 0x000fe400078e00ff */
[----:B------:R-:W-:Y:S02]  /*1220*/  IMAD.IADD R13, R11, 0x1, R19 ;  /* 0x000000010b0d7824 */ /* 0x000fe400078e0213 */
[----:B------:R-:W-:Y:S01]  /*1230*/  IMAD.SHL.U32 R11, R25, 0x8, RZ ;  /* 0x00000008190b7824 */ /* 0x000fe200078e00ff */
[----:B------:R-:W-:Y:S01]  /*1240*/  LOP3.LUT R0, R0, 0xc0, RZ, 0xc0, !PT ;  /* 0x000000c000007812 */ /* 0x000fe200078ec0ff */
[----:B------:R-:W-:-:S04]  /*1250*/  IMAD.WIDE.U32 R14, R32, c[0x0][0x210], R4 ;  /* 0x00008400200e7a25 */ /* 0x000fc800078e0004 */
[----:B------:R-:W-:Y:S02]  /*1260*/  IMAD.IADD R9, R9, 0x1, R12 ;  /* 0x0000000109097824 */ /* 0x000fe400078e020c */
[----:B------:R-:W-:Y:S02]  /*1270*/  IMAD R2, R25, 0x8, R27 ;  /* 0x0000000819027824 */ /* 0x000fe400078e021b */
[----:B------:R-:W-:Y:S01]  /*1280*/  IMAD.MOV.U32 R12, RZ, RZ, R10 ;  /* 0x000000ffff0c7224 */ /* 0x000fe200078e000a */
[----:B------:R-:W-:Y:S01]  /*1290*/  LOP3.LUT R10, R0, 0x8, R11, 0xf8, !PT ;  /* 0x00000008000a7812 */ /* 0x000fe200078ef80b */
[----:B------:R-:W-:Y:S01]  /*12a0*/  IMAD R22, R31, c[0x0][0x210], RZ ;  /* 0x000084001f167a24 */ /* 0x000fe200078e02ff */
[----:B------:R-:W-:Y:S01]  /*12b0*/  SHF.R.U32.HI R0, RZ, 0x3, R0 ;  /* 0x00000003ff007819 */ /* 0x000fe20000011600 */
[----:B------:R-:W-:Y:S02]  /*12c0*/  IMAD R3, R3, c[0x0][0x1a8], RZ ;  /* 0x00006a0003037a24 */ /* 0x000fe400078e02ff */
[----:B------:R-:W-:-:S02]  /*12d0*/  IMAD.U32 R2, R2, 0x20, R16 ;  /* 0x0000002002027824 */ /* 0x000fc400078e0010 */
[----:B------:R-:W-:Y:S02]  /*12e0*/  IMAD R22, R32, c[0x0][0x214], R22 ;  /* 0x0000850020167a24 */ /* 0x000fe400078e0216 */
[----:B------:R-:W-:Y:S01]  /*12f0*/  IMAD R16, R18, c[0x0][0x1ac], R3 ;  /* 0x00006b0012107a24 */ /* 0x000fe200078e0203 */
[----:B------:R-:W-:Y:S01]  /*1300*/  LOP3.LUT R3, R10, R0, RZ, 0x3c, !PT ;  /* 0x000000000a037212 */ /* 0x000fe200078e3cff */
[----:B------:R-:W-:Y:S01]  /*1310*/  IMAD.IADD R11, R15, 0x1, R22 ;  /* 0x000000010f0b7824 */ /* 0x000fe200078e0216 */
[----:B------:R-:W-:Y:S01]  /*1320*/  MOV R10, R14 ;  /* 0x0000000e000a7202 */ /* 0x000fe20000000f00 */
[----:B------:R-:W-:-:S04]  /*1330*/  IMAD.WIDE.U32 R8, R18, c[0x0][0x1a8], R8 ;  /* 0x00006a0012087a25 */ /* 0x000fc800078e0008 */
[----:B------:R-:W-:Y:S02]  /*1340*/  IMAD.IADD R9, R9, 0x1, R16 ;  /* 0x0000000109097824 */ /* 0x000fe400078e0210 */
[----:B------:R-:W-:Y:S02]  /*1350*/  IMAD R16, R28, c[0x0][0x2c4], RZ ;  /* 0x0000b1001c107a24 */ /* 0x000fe400078e02ff */
[----:B------:R-:W-:Y:S01]  /*1360*/  IMAD R19, R48, 0x80, R41 ;  /* 0x0000008030137824 */ /* 0x000fe200078e0229 */
[--C-:B--2---:R-:W-:Y:S01]  /*1370*/  @P1 SHF.R.S32.HI R5, RZ, 0x1f, R26.reuse ;  /* 0x0000001fff051819 */ /* 0x104fe2000001141a */
[----:B------:R-:W-:Y:S01]  /*1380*/  @P1 IMAD.MOV.U32 R4, RZ, RZ, R26 ;  /* 0x000000ffff041224 */ /* 0x000fe200078e001a */
[----:B------:R-:W-:Y:S01]  /*1390*/  @!P1 MOV R5, R21 ;  /* 0x0000001500059202 */ /* 0x000fe20000000f00 */
[----:B------:R-:W-:Y:S01]  /*13a0*/  @!P1 IMAD.MOV.U32 R4, RZ, RZ, R49 ;  /* 0x000000ffff049224 */ /* 0x000fe200078e0031 */
[----:B------:R-:W-:Y:S01]  /*13b0*/  LOP3.LUT P1, RZ, R20, 0x2, RZ, 0xc0, !PT ;  /* 0x0000000214ff7812 */ /* 0x000fe2000782c0ff */
[----:B------:R-:W-:Y:S01]  /*13c0*/  IMAD.MOV.U32 R20, RZ, RZ, 0x10 ;  /* 0x00000010ff147424 */ /* 0x000fe200078e00ff */
[----:B------:R-:W-:-:S02]  /*13d0*/  SEL R5, R5, RZ, !P0 ;  /* 0x000000ff05057207 */ /* 0x000fc40004000000 */
[----:B------:R-:W-:Y:S01]  /*13e0*/  SEL R0, R4, RZ, !P0 ;  /* 0x000000ff04007207 */ /* 0x000fe20004000000 */
[----:B------:R-:W-:Y:S01]  /*13f0*/  IMAD.IADD R4, R3, 0x1, R24 ;  /* 0x0000000103047824 */ /* 0x000fe200078e0218 */
[C---:B------:R-:W-:Y:S01]  /*1400*/  LEA R18, P0, R8.reuse, c[0x0][0x160], 0x1 ;  /* 0x0000580008127a11 */ /* 0x040fe200078008ff */
[C---:B------:R-:W-:Y:S02]  /*1410*/  IMAD R14, R5.reuse, c[0x0][0x1f0], RZ ;  /* 0x00007c00050e7a24 */ /* 0x040fe400078e02ff */
[----:B------:R-:W-:Y:S01]  /*1420*/  IMAD R5, R5, c[0x0][0x218], RZ ;  /* 0x0000860005057a24 */ /* 0x000fe200078e02ff */
[----:B------:R-:W-:Y:S01]  /*1430*/  LEA.HI.X R15, R8, c[0x0][0x164], R9, 0x1, P0 ;  /* 0x00005900080f7a11 */ /* 0x000fe200000f0c09 */
[C---:B------:R-:W-:Y:S01]  /*1440*/  IMAD.WIDE.U32 R62, R0.reuse, c[0x0][0x218], R10 ;  /* 0x00008600003e7a25 */ /* 0x040fe200078e000a */
[----:B------:R-:W-:Y:S01]  /*1450*/  ISETP.GE.AND P0, PT, R19, R16, PT ;  /* 0x000000101300720c */ /* 0x000fe20003f06270 */
[----:B------:R1:W2:Y:S02]  /*1460*/  SHFL.IDX PT, R8, R18, RZ, 0x1c1f ;  /* 0x001c1fff12087589 */ /* 0x0002a400000e0000 */
[----:B------:R-:W-:-:S02]  /*1470*/  IMAD R5, R0, c[0x0][0x21c], R5 ;  /* 0x0000870000057a24 */ /* 0x000fc400078e0205 */
[C---:B------:R-:W-:Y:S01]  /*1480*/  IMAD R14, R0.reuse, c[0x0][0x1f4], R14 ;  /* 0x00007d00000e7a24 */ /* 0x040fe200078e020e */
[----:B------:R1:W3:Y:S01]  /*1490*/  SHFL.IDX PT, R9, R15, RZ, 0x1c1f ;  /* 0x001c1fff0f097589 */ /* 0x0002e200000e0000 */
[----:B------:R-:W-:Y:S01]  /*14a0*/  IMAD.WIDE.U32 R30, R0, c[0x0][0x1f0], R12 ;  /* 0x00007c00001e7a25 */ /* 0x000fe200078e000c */
[----:B------:R-:W-:-:S03]  /*14b0*/  SEL R0, R20, 0xfffffff0, !P1 ;  /* 0xfffffff014007807 */ /* 0x000fc60004800000 */
[----:B------:R-:W-:Y:S01]  /*14c0*/  IMAD.IADD R27, R63, 0x1, R5 ;  /* 0x000000013f1b7824 */ /* 0x000fe200078e0205 */
[----:B------:R1:W-:Y:S01]  /*14d0*/  STL.64 [R1+0x28], R30 ;  /* 0x0000281e01007387 */ /* 0x0003e20000100a00 */
[----:B------:R-:W-:Y:S02]  /*14e0*/  IMAD.IADD R35, R31, 0x1, R14 ;  /* 0x000000011f237824 */ /* 0x000fe400078e020e */
[----:B------:R-:W-:Y:S01]  /*14f0*/  IMAD.IADD R3, R3, 0x1, R23 ;  /* 0x0000000103037824 */ /* 0x000fe200078e0217 */
[----:B------:R1:W-:Y:S04]  /*1500*/  STL.64 [R1+0x20], R62 ;  /* 0x0000203e01007387 */ /* 0x0003e80000100a00 */
[----:B------:R1:W-:Y:S04]  /*1510*/  STL [R1+0x1c], R27 ;  /* 0x00001c1b01007387 */ /* 0x0003e80000100800 */
[----:B------:R1:W-:Y:S01]  /*1520*/  STL [R1+0x14], R35 ;  /* 0x0000142301007387 */ /* 0x0003e20000100800 */
[----:B------:R-:W-:Y:S05]  /*1530*/  @P0 BRA `(.L_x_23) ;  /* 0x0000010000000947 */ /* 0x000fea0003800000 */
[----:B--2---:R-:W-:Y:S02]  /*1540*/  IADD3 R5, R6, 0x40, RZ ;  /* 0x0000004006057810 */ /* 0x004fe40007ffe0ff */
[----:B------:R-:W-:-:S02]  /*1550*/  SHF.R.S32.HI R13, RZ, 0x1f, R17 ;  /* 0x0000001fff0d7819 */ /* 0x000fc40000011411 */
[----:B------:R-:W-:Y:S02]  /*1560*/  SHF.R.S32.HI R12, RZ, 0x1f, R5 ;  /* 0x0000001fff0c7819 */ /* 0x000fe40000011405 */
[----:B------:R-:W-:Y:S02]  /*1570*/  LEA.HI R13, R13, R17, RZ, 0x3 ;  /* 0x000000110d0d7211 */ /* 0x000fe400078f18ff */
[----:B------:R-:W-:Y:S02]  /*1580*/  LEA.HI R5, R12, R5, RZ, 0x3 ;  /* 0x000000050c057211 */ /* 0x000fe400078f18ff */
[----:B------:R-:W-:Y:S02]  /*1590*/  LEA R10, P0, R6, R8, 0x1 ;  /* 0x00000008060a7211 */ /* 0x000fe400078008ff */
[----:B------:R-:W-:Y:S02]  /*15a0*/  LOP3.LUT R12, R13, 0xfffffff8, RZ, 0xc0, !PT ;  /* 0xfffffff80d0c7812 */ /* 0x000fe400078ec0ff */
[----:B------:R-:W-:Y:S01]  /*15b0*/  LOP3.LUT R14, R5, 0xfffffff8, RZ, 0xc0, !PT ;  /* 0xfffffff8050e7812 */ /* 0x000fe200078ec0ff */
[----:B------:R-:W-:Y:S01]  /*15c0*/  IMAD.SHL.U32 R5, R224, 0x2, RZ ;  /* 0x00000002e0057824 */ /* 0x000fe200078e00ff */
[----:B---3--:R-:W-:Y:S01]  /*15d0*/  LEA.HI.X R11, R6, R9, R7, 0x1, P0 ;  /* 0x00000009060b7211 */ /* 0x008fe200000f0c07 */
[----:B------:R-:W-:-:S04]  /*15e0*/  IMAD.WIDE R12, R12, 0x2, R8 ;  /* 0x000000020c0c7825 */ /* 0x000fc800078e0208 */
[----:B------:R-:W-:Y:S01]  /*15f0*/  IMAD.WIDE R8, R14, 0x2, R8 ;  /* 0x000000020e087825 */ /* 0x000fe200078e0208 */
[----:B------:R-:W-:Y:S01]  /*1600*/  @!PT LDS RZ, [RZ] ;  /* 0x00000000fffff984 */ /* 0x000fe20000000800 */
[----:B------:R2:W-:Y:S04]  /*1610*/  LDGSTS.E.BYPASS.LTC128B.128 [R5+0x6100], [R10.64], !P4 ;  /* 0x061000000a057fae */ /* 0x0005e8000e101d44 */
[----:B------:R2:W-:Y:S04]  /*1620*/  LDGSTS.E.BYPASS.LTC128B.128 [R5+0x8100], [R12.64], !P2 ;  /* 0x081000000c057fae */ /* 0x0005e8000d101d44 */
[----:B------:R2:W-:Y:S02]  /*1630*/  LDGSTS.E.BYPASS.LTC128B.128 [R5+0xa100], [R8.64], !P3 ;  /* 0x0a10000008057fae */ /* 0x0005e4000d901d44 */
.L_x_23:
[----:B--2---:R-:W-:Y:S05]  /*1640*/  BSYNC B0 ;  /* 0x0000000000007941 */ /* 0x004fea0003800000 */
.L_x_22:
[----:B------:R-:W-:Y:S01]  /*1650*/  IADD3 R5, R19, 0x20, RZ ;  /* 0x0000002013057810 */ /* 0x000fe20007ffe0ff */
[----:B---3--:R2:W3:Y:S01]  /*1660*/  SHFL.IDX PT, R9, R15, 0x1, 0x1c1f ;  /* 0x003c1f000f097f89 */ /* 0x0084e200000e0000 */
[----:B------:R-:W-:Y:S02]  /*1670*/  BSSY B0, `(.L_x_24) ;  /* 0x0000014000007945 */ /* 0x000fe40003800000 */
[----:B------:R-:W-:Y:S01]  /*1680*/  ISETP.GE.AND P0, PT, R5, R16, PT ;  /* 0x000000100500720c */ /* 0x000fe20003f06270 */
[----:B------:R2:W4:-:S12]  /*1690*/  SHFL.IDX PT, R8, R18, 0x1, 0x1c1f ;  /* 0x003c1f0012087f89 */ /* 0x00051800000e0000 */
[----:B------:R-:W-:Y:S05]  /*16a0*/  @P0 BRA `(.L_x_25) ;  /* 0x0000010000000947 */ /* 0x000fea0003800000 */
[----:B------:R-:W-:Y:S02]  /*16b0*/  IADD3 R5, R6, 0x40, RZ ;  /* 0x0000004006057810 */ /* 0x000fe40007ffe0ff */
[----:B------:R-:W-:Y:S02]  /*16c0*/  SHF.R.S32.HI R13, RZ, 0x1f, R17 ;  /* 0x0000001fff0d7819 */ /* 0x000fe40000011411 */
[----:B------:R-:W-:Y:S02]  /*16d0*/  SHF.R.S32.HI R12, RZ, 0x1f, R5 ;  /* 0x0000001fff0c7819 */ /* 0x000fe40000011405 */
[----:B------:R-:W-:Y:S02]  /*16e0*/  LEA.HI R13, R13, R17, RZ, 0x3 ;  /* 0x000000110d0d7211 */ /* 0x000fe400078f18ff */
[----:B------:R-:W-:Y:S02]  /*16f0*/  LEA.HI R5, R12, R5, RZ, 0x3 ;  /* 0x000000050c057211 */ /* 0x000fe400078f18ff */
[----:B----4-:R-:W-:-:S02]  /*1700*/  LEA R10, P0, R6, R8, 0x1 ;  /* 0x00000008060a7211 */ /* 0x010fc400078008ff */
        /* <DEDUP_REMOVED lines=10> */
.L_x_25:
[----:B------:R-:W-:Y:S05]  /*17b0*/  BSYNC B0 ;  /* 0x0000000000007941 */ /* 0x000fea0003800000 */
.L_x_24:
[----:B---3--:R-:W-:Y:S01]  /*17c0*/  IADD3 R5, R19, 0x40, RZ ;  /* 0x0000004013057810 */ /* 0x008fe20007ffe0ff */
[----:B------:R3:W1:Y:S01]  /*17d0*/  SHFL.IDX PT, R9, R15, 0x2, 0x1c1f ;  /* 0x005c1f000f097f89 */ /* 0x00066200000e0000 */
[----:B------:R-:W-:Y:S02]  /*17e0*/  BSSY B0, `(.L_x_26) ;  /* 0x0000014000007945 */ /* 0x000fe40003800000 */
[----:B------:R-:W-:Y:S01]  /*17f0*/  ISETP.GE.AND P0, PT, R5, R16, PT ;  /* 0x000000100500720c */ /* 0x000fe20003f06270 */
[----:B----4-:R3:W4:-:S12]  /*1800*/  SHFL.IDX PT, R8, R18, 0x2, 0x1c1f ;  /* 0x005c1f0012087f89 */ /* 0x01071800000e0000 */
        /* <DEDUP_REMOVED lines=10> */
[----:B-1----:R-:W-:Y:S01]  /*18b0*/  LEA.HI.X R11, R6, R9, R7, 0x1, P0 ;  /* 0x00000009060b7211 */ /* 0x002fe200000f0c07 */
[----:B------:R-:W-:-:S04]  /*18c0*/  IMAD.WIDE R12, R12, 0x2, R8 ;  /* 0x000000020c0c7825 */ /* 0x000fc800078e0208 */
[----:B------:R-:W-:Y:S01]  /*18d0*/  IMAD.WIDE R8, R14, 0x2, R8 ;  /* 0x000000020e087825 */ /* 0x000fe200078e0208 */
[----:B------:R-:W-:Y:S01]  /*18e0*/  @!PT LDS RZ, [RZ] ;  /* 0x00000000fffff984 */ /* 0x000fe20000000800 */
[----:B------:R1:W-:Y:S04]  /*18f0*/  LDGSTS.E.BYPASS.LTC128B.128 [R5+0x7100], [R10.64], !P4 ;  /* 0x071000000a057fae */ /* 0x0003e8000e101d44 */
[----:B------:R1:W-:Y:S04]  /*1900*/  LDGSTS.E.BYPASS.LTC128B.128 [R5+0x9100], [R12.64], !P2 ;  /* 0x091000000c057fae */ /* 0x0003e8000d101d44 */
[----:B------:R1:W-:Y:S02]  /*1910*/  LDGSTS.E.BYPASS.LTC128B.128 [R5+0xb100], [R8.64], !P3 ;  /* 0x0b10000008057fae */ /* 0x0003e4000d901d44 */
.L_x_27:
[----:B------:R-:W-:Y:S05]  /*1920*/  BSYNC B0 ;  /* 0x0000000000007941 */ /* 0x000fea0003800000 */
.L_x_26:
[----:B-1--4-:R-:W1:Y:S01]  /*1930*/  SHFL.IDX PT, R8, R18, 0x3, 0x1c1f ;  /* 0x007c1f0012087f89 */ /* 0x012e6200000e0000 */
[----:B------:R-:W-:Y:S01]  /*1940*/  IADD3 R5, R19, 0x60, RZ ;  /* 0x0000006013057810 */ /* 0x000fe20007ffe0ff */
[----:B------:R-:W-:Y:S01]  /*1950*/  IMAD.SHL.U32 R224, R224, 0x2, RZ ;  /* 0x00000002e0e07824 */ /* 0x000fe200078e00ff */
[----:B------:R-:W-:Y:S01]  /*1960*/  LEA.HI.SX32 R40, R159, 0xffffffff, 0x1a ;  /* 0xffffffff9f287811 */ /* 0x000fe200078fd2ff */
[----:B------:R-:W4:Y:S01]  /*1970*/  SHFL.IDX PT, R9, R15, 0x3, 0x1c1f ;  /* 0x007c1f000f097f89 */ /* 0x000f2200000e0000 */
[----:B------:R-:W-:Y:S01]  /*1980*/  ISETP.GE.AND P1, PT, R5, R16, PT ;  /* 0x000000100500720c */ /* 0x000fe20003f26270 */
[----:B------:R-:W-:Y:S01]  /*1990*/  IMAD.MOV.U32 R12, RZ, RZ, c[0x0][0x1e0] ;  /* 0x00007800ff0c7624 */ /* 0x000fe200078e00ff */
[----:B------:R-:W-:Y:S01]  /*19a0*/  SHF.R.S32.HI R43, RZ, 0x1f, R40 ;  /* 0x0000001fff2b7819 */ /* 0x000fe20000011428 */
[----:B------:R-:W-:-:S02]  /*19b0*/  IMAD.MOV.U32 R28, RZ, RZ, 0x6 ;  /* 0x00000006ff1c7424 */ /* 0x000fc400078e00ff */
[----:B------:R-:W-:Y:S02]  /*19c0*/  IMAD.MOV.U32 R154, RZ, RZ, R34 ;  /* 0x000000ffff9a7224 */ /* 0x000fe400078e0022 */
[----:B------:R-:W-:Y:S01]  /*19d0*/  IMAD.MOV.U32 R155, RZ, RZ, R35 ;  /* 0x000000ffff9b7224 */ /* 0x000fe200078e0023 */
[C---:B------:R-:W-:Y:S01]  /*19e0*/  SHF.L.U64.HI R149, R12.reuse, R28, c[0x0][0x1e4] ;  /* 0x000079000c957619 */ /* 0x040fe2000001021c */
[C---:B------:R-:W-:Y:S02]  /*19f0*/  IMAD.SHL.U32 R150, R12.reuse, 0x40, RZ ;  /* 0x000000400c967824 */ /* 0x040fe400078e00ff */
[----:B------:R-:W-:Y:S02]  /*1a00*/  IMAD.MOV.U32 R154, RZ, RZ, R30 ;  /* 0x000000ffff9a7224 */ /* 0x000fe400078e001e */
[----:B------:R-:W-:Y:S02]  /*1a10*/  IMAD.SHL.U32 R152, R12, 0x20, RZ ;  /* 0x000000200c987824 */ /* 0x000fe400078e00ff */
[----:B------:R-:W-:Y:S01]  /*1a20*/  IMAD.SHL.U32 R210, R3, 0x2, RZ ;  /* 0x0000000203d27824 */ /* 0x000fe200078e00ff */
[----:B------:R-:W-:Y:S01]  /*1a30*/  STL.64 [R1+0x10], R154 ;  /* 0x0000109a01007387 */ /* 0x000fe20000100a00 */
[----:B------:R-:W-:Y:S01]  /*1a40*/  IMAD.SHL.U32 R139, R2, 0x2, RZ ;  /* 0x00000002028b7824 */ /* 0x000fe200078e00ff */
[----:B-1----:R-:W-:Y:S01]  /*1a50*/  @!P1 LEA R10, P0, R6, R8, 0x1 ;  /* 0x00000008060a9211 */ /* 0x002fe200078008ff */
[----:B------:R-:W-:-:S02]  /*1a60*/  IMAD.MOV.U32 R60, RZ, RZ, R26 ;  /* 0x000000ffff3c7224 */ /* 0x000fc400078e001a */
[----:B------:R-:W-:Y:S01]  /*1a70*/  IMAD.MOV.U32 R61, RZ, RZ, R27 ;  /* 0x000000ffff3d7224 */ /* 0x000fe200078e001b */
[C---:B----4-:R-:W-:Y:S01]  /*1a80*/  @!P1 LEA.HI.X R11, R6.reuse, R9, R7, 0x1, P0 ;  /* 0x00000009060b9211 */ /* 0x050fe200000f0c07 */
[----:B------:R-:W-:Y:S01]  /*1a90*/  IMAD.MOV.U32 R60, RZ, RZ, R62 ;  /* 0x000000ffff3c7224 */ /* 0x000fe200078e003e */
[----:B------:R-:W-:Y:S01]  /*1aa0*/  @!P1 IADD3 R6, R6, 0x40, RZ ;  /* 0x0000004006069810 */ /* 0x000fe20007ffe0ff */
[----:B------:R-:W-:Y:S01]  /*1ab0*/  IMAD R211, R0, 0x2, R210 ;  /* 0x0000000200d37824 */ /* 0x000fe200078e02d2 */
[----:B------:R-:W-:Y:S01]  /*1ac0*/  @!P1 SHF.R.S32.HI R7, RZ, 0x1f, R17 ;  /* 0x0000001fff079819 */ /* 0x000fe20000011411 */
[----:B------:R-:W-:Y:S01]  /*1ad0*/  @!PT LDS RZ, [RZ] ;  /* 0x00000000fffff984 */ /* 0x000fe20000000800 */
[----:B------:R1:W-:Y:S01]  /*1ae0*/  @!P1 LDGSTS.E.BYPASS.LTC128B.128 [R224+0x7900], [R10.64], !P4 ;  /* 0x079000000ae09fae */ /* 0x0003e2000e101d44 */
[----:B------:R-:W-:Y:S01]  /*1af0*/  @!P1 SHF.R.S32.HI R5, RZ, 0x1f, R6 ;  /* 0x0000001fff059819 */ /* 0x000fe20000011406 */
[----:B------:R-:W-:Y:S01]  /*1b00*/  IMAD R137, R40, -0x40, R136 ;  /* 0xffffffc028897824 */ /* 0x000fe200078e0288 */
[----:B------:R-:W-:Y:S01]  /*1b10*/  @!P1 LEA.HI R7, R7, R17, RZ, 0x3 ;  /* 0x0000001107079211 */ /* 0x000fe200078f18ff */
[----:B------:R-:W-:Y:S01]  /*1b20*/  STL.64 [R1+0x18], R60 ;  /* 0x0000183c01007387 */ /* 0x000fe20000100a00 */
[----:B------:R-:W-:Y:S01]  /*1b30*/  @!P1 LEA.HI R6, R5, R6, RZ, 0x3 ;  /* 0x0000000605069211 */ /* 0x000fe200078f18ff */
[----:B------:R-:W-:Y:S01]  /*1b40*/  IMAD.SHL.U32 R208, R4, 0x2, RZ ;  /* 0x0000000204d07824 */ /* 0x000fe200078e00ff */
[----:B------:R-:W-:-:S02]  /*1b50*/  @!P1 LOP3.LUT R5, R7, 0xfffffff8, RZ, 0xc0, !PT ;  /* 0xfffffff807059812 */ /* 0x000fc400078ec0ff */
[----:B------:R-:W-:Y:S01]  /*1b60*/  ISETP.NE.AND P4, PT, R33, RZ, PT ;  /* 0x000000ff2100720c */ /* 0x000fe20003f85270 */
[----:B------:R-:W-:Y:S01]  /*1b70*/  IMAD R209, R0, 0x2, R208 ;  /* 0x0000000200d17824 */ /* 0x000fe200078e02d0 */
[C---:B------:R-:W-:Y:S02]  /*1b80*/  IADD3 R2, R139.reuse, 0x3100, RZ ;  /* 0x000031008b027810 */ /* 0x040fe40007ffe0ff */
[----:B------:R-:W-:Y:S01]  /*1b90*/  IADD3 R212, R139, 0x3120, RZ ;  /* 0x000031208bd47810 */ /* 0x000fe20007ffe0ff */
[----:B-1----:R-:W-:Y:S01]  /*1ba0*/  IMAD.IADD R11, R136, 0x1, -R41 ;  /* 0x00000001880b7824 */ /* 0x002fe200078e0a29 */
[----:B------:R-:W-:Y:S01]  /*1bb0*/  @!P1 LOP3.LUT R10, R6, 0xfffffff8, RZ, 0xc0, !PT ;  /* 0xfffffff8060a9812 */ /* 0x000fe200078ec0ff */
[----:B------:R-:W-:-:S04]  /*1bc0*/  @!P1 IMAD.WIDE R6, R5, 0x2, R8 ;  /* 0x0000000205069825 */ /* 0x000fc800078e0208 */
[----:B------:R-:W-:Y:S01]  /*1bd0*/  IMAD R5, R40, -0x40, R11 ;  /* 0xffffffc028057824 */ /* 0x000fe200078e020b */
[----:B------:R1:W-:Y:S01]  /*1be0*/  @!P1 LDGSTS.E.BYPASS.LTC128B.128 [R224+0x9900], [R6.64], !P2 ;  /* 0x0990000006e09fae */ /* 0x0003e2000d101d44 */
[----:B------:R-:W-:-:S03]  /*1bf0*/  @!P1 IMAD.WIDE R8, R10, 0x2, R8 ;  /* 0x000000020a089825 */ /* 0x000fc600078e0208 */
[C---:B------:R-:W-:Y:S02]  /*1c00*/  ISETP.GE.AND P0, PT, R5.reuse, 0x1, PT ;  /* 0x000000010500780c */ /* 0x040fe40003f06270 */
[----:B------:R4:W-:Y:S01]  /*1c10*/  @!P1 LDGSTS.E.BYPASS.LTC128B.128 [R224+0xb900], [R8.64], !P3 ;  /* 0x0b90000008e09fae */ /* 0x0009e2000d901d44 */
[----:B------:R-:W-:Y:S02]  /*1c20*/  ISETP.GE.AND P2, PT, R5, 0x21, PT ;  /* 0x000000210500780c */ /* 0x000fe40003f46270 */
[----:B------:R-:W-:Y:S01]  /*1c30*/  LOP3.LUT P3, RZ, R29, 0x2, RZ, 0xc0, !PT ;  /* 0x000000021dff7812 */ /* 0x000fe2000786c0ff */
[----:B------:R-:W0:-:S12]  /*1c40*/  LDGDEPBAR ;  /* 0x00000000000079af */ /* 0x000e180000000000 */
[----:B------:R-:W-:Y:S01]  /*1c50*/  @P3 IADD3 R212, R2, -0x20, RZ ;  /* 0xffffffe002d43810 */ /* 0x000fe20007ffe0ff */
[----:B------:R-:W-:Y:S01]  /*1c60*/  BAR.SYNC.DEFER_BLOCKING 0x0 ;  /* 0x0000000000007b1d */ /* 0x000fe20000010000 */
[----:B------:R-:W-:Y:S01]  /*1c70*/  LOP3.LUT R2, R42, 0x1, RZ, 0xc0, !PT ;  /* 0x000000012a027812 */ /* 0x000fe200078ec0ff */
[----:B-1----:R-:W-:-:S04]  /*1c80*/  IMAD.WIDE.U32 R6, R40, R150, R154 ;  /* 0x0000009628067225 */ /* 0x002fc800078e009a */
[----:B----4-:R-:W-:Y:S02]  /*1c90*/  IMAD R8, R149, R40, RZ ;  /* 0x0000002895087224 */ /* 0x010fe400078e02ff */
[----:B------:R-:W-:Y:S02]  /*1ca0*/  IMAD.MOV.U32 R9, RZ, RZ, 0x5 ;  /* 0x00000005ff097424 */ /* 0x000fe400078e00ff */
[----:B------:R-:W-:Y:S01]  /*1cb0*/  IMAD R5, R43, R150, R8 ;  /* 0x000000962b057224 */ /* 0x000fe200078e0208 */
[----:B------:R-:W-:Y:S02]  /*1cc0*/  @P0 LEA R8, P1, R6, c[0x0][0x1c8], 0x1 ;  /* 0x0000720006080a11 */ /* 0x000fe400078208ff */
[----:B------:R-:W-:Y:S01]  /*1cd0*/  SHF.L.U64.HI R153, R12, R9, c[0x0][0x1e4] ;  /* 0x000079000c997619 */ /* 0x000fe20000010209 */
[----:B------:R-:W-:-:S05]  /*1ce0*/  IMAD.IADD R5, R7, 0x1, R5 ;  /* 0x0000000107057824 */ /* 0x000fca00078e0205 */
[----:B------:R-:W-:Y:S02]  /*1cf0*/  @P0 LEA.HI.X R9, R6, c[0x0][0x1cc], R5, 0x1, P1 ;  /* 0x0000730006090a11 */ /* 0x000fe400008f0c05 */
[----:B------:R-:W-:-:S03]  /*1d00*/  @P2 IADD3 R7, P1, R152, R6, RZ ;  /* 0x0000000698072210 */ /* 0x000fc60007f3e0ff */
[----:B------:R-:W-:Y:S01]  /*1d10*/  @!PT LDS RZ, [RZ] ;  /* 0x00000000fffff984 */ /* 0x000fe20000000800 */
[----:B------:R-:W-:Y:S01]  /*1d20*/  @!PT LDS RZ, [RZ] ;  /* 0x00000000fffff984 */ /* 0x000fe20000000800 */
[----:B------:R-:W-:Y:S01]  /*1d30*/  @!PT LDS RZ, [RZ] ;  /* 0x00000000fffff984 */ /* 0x000fe20000000800 */
[----:B------:R1:W-:Y:S02]  /*1d40*/  @P0 LDGSTS.E.BYPASS.LTC128B.128 [R224+0x3100], [R8.64], !P4 ;  /* 0x0310000008e00fae */ /* 0x0003e4000e101d44 */
[----:B------:R-:W-:Y:S01]  /*1d50*/  @P2 IMAD.X R5, R153, 0x1, R5, P1 ;  /* 0x0000000199052824 */ /* 0x000fe200008e0605 */
[C---:B------:R-:W-:Y:S01]  /*1d60*/  @P2 LEA R6, P1, R7.reuse, c[0x0][0x1c8], 0x1 ;  /* 0x0000720007062a11 */ /* 0x040fe200078208ff */
[----:B------:R1:W-:Y:S03]  /*1d70*/  @P0 LDGSTS.E.BYPASS.LTC128B.128 [R224+0x4100], [R8.64+0x40], !P6 ;  /* 0x0410004008e00fae */ /* 0x0003e6000f101d44 */
[----:B------:R-:W-:Y:S01]  /*1d80*/  @P2 LEA.HI.X R7, R7, c[0x0][0x1cc], R5, 0x1, P1 ;  /* 0x0000730007072a11 */ /* 0x000fe200008f0c05 */
[----:B------:R1:W-:Y:S01]  /*1d90*/  @P0 LDGSTS.E.BYPASS.LTC128B.128 [R224+0x5100], [R8.64+0x80], !P5 ;  /* 0x0510008008e00fae */ /* 0x0003e2000e901d44 */
[----:B------:R-:W-:Y:S01]  /*1da0*/  IMAD.IADD R5, R137, 0x1, -R41 ;  /* 0x0000000189057824 */ /* 0x000fe200078e0a29 */
[----:B------:R-:W-:-:S02]  /*1db0*/  LOP3.LUT P1, RZ, R42, 0x2, RZ, 0xc0, !PT ;  /* 0x000000022aff7812 */ /* 0x000fc4000782c0ff */
[----:B------:R4:W-:Y:S04]  /*1dc0*/  @P2 LDGSTS.E.BYPASS.LTC128B.128 [R224+0x3900], [R6.64], !P4 ;  /* 0x0390000006e02fae */ /* 0x0009e8000e101d44 */
[----:B------:R4:W-:Y:S04]  /*1dd0*/  @P2 LDGSTS.E.BYPASS.LTC128B.128 [R224+0x4900], [R6.64+0x40], !P6 ;  /* 0x0490004006e02fae */ /* 0x0009e8000f101d44 */
[----:B------:R4:W-:Y:S01]  /*1de0*/  @P2 LDGSTS.E.BYPASS.LTC128B.128 [R224+0x5900], [R6.64+0x80], !P5 ;  /* 0x0590008006e02fae */ /* 0x0009e2000e901d44 */
[----:B------:R-:W-:-:S03]  /*1df0*/  ISETP.NE.U32.AND P2, PT, R2, 0x1, PT ;  /* 0x000000010200780c */ /* 0x000fc60003f45070 */
[----:B------:R-:W0:Y:S01]  /*1e00*/  LDGDEPBAR ;  /* 0x00000000000079af */ /* 0x000e220000000000 */
[C---:B------:R-:W-:Y:S02]  /*1e10*/  ISETP.LT.OR P3, PT, R5.reuse, 0x1, P2 ;  /* 0x000000010500780c */ /* 0x040fe40001761670 */
[----:B------:R-:W-:Y:S01]  /*1e20*/  ISETP.LT.OR P2, PT, R5, 0x21, P2 ;  /* 0x000000210500780c */ /* 0x000fe20001741670 */
[----:B------:R-:W-:-:S04]  /*1e30*/  DEPBAR.LE SB0, 0x1 ;  /* 0x000080400000791a */ /* 0x000fc80000000000 */
[----:B------:R-:W-:-:S04]  /*1e40*/  DEPBAR.LE SB0, 0x0 ;  /* 0x000080000000791a */ /* 0x000fc80000000000 */
[----:B------:R-:W-:Y:S06]  /*1e50*/  BAR.SYNC.DEFER_BLOCKING 0x0 ;  /* 0x0000000000007b1d */ /* 0x000fec0000010000 */
[----:B-1----:R-:W-:Y:S04]  /*1e60*/  LDSM.16.M88.4 R8, [R210+0x7100] ;  /* 0x00710000d208783b */ /* 0x002fe80000000200 */
[----:B--23--:R-:W1:Y:S04]  /*1e70*/  LDSM.16.M88.4 R16, [R139+0x3100] ;  /* 0x003100008b10783b */ /* 0x00ce680000000200 */
[----:B------:R-:W2:Y:S04]  /*1e80*/  LDSM.16.M88.4 R12, [R210+0x6100] ;  /* 0x00610000d20c783b */ /* 0x000ea80000000200 */
[----:B------:R-:W3:Y:S04]  /*1e90*/  LDSM.16.M88.4 R20, [R139+0x3500] ;  /* 0x003500008b14783b */ /* 0x000ee80000000200 */
[----:B------:R-:W5:Y:S04]  /*1ea0*/  LDSM.16.M88.4 R24, [R139+0x3900] ;  /* 0x003900008b18783b */ /* 0x000f680000000200 */
[----:B------:R-:W3:Y:S04]  /*1eb0*/  LDSM.16.M88.4 R36, [R139+0x3d00] ;  /* 0x003d00008b24783b */ /* 0x000ee80000000200 */
[----:B------:R-:W-:Y:S04]  /*1ec0*/  LDSM.16.M88.4 R56, [R212] ;  /* 0x00000000d438783b */ /* 0x000fe80000000200 */
[----:B------:R-:W-:Y:S01]  /*1ed0*/  LDSM.16.M88.4 R32, [R212+0x400] ;  /* 0x00040000d420783b */ /* 0x000fe20000000200 */
[-C--:B-1----:R-:W-:Y:S08]  /*1ee0*/  HMMA.16816.F32 R44, R8, R16.reuse, RZ ;  /* 0x00000010082c723c */ /* 0x082ff000000018ff */
[----:B--2---:R-:W-:Y:S07]  /*1ef0*/  HMMA.16816.F32 R88, R12, R16, RZ ;  /* 0x000000100c58723c */ /* 0x004fee00000018ff */
[----:B------:R-:W-:Y:S01]  /*1f00*/  IMAD.MOV.U32 R17, RZ, RZ, c[0x0][0x208] ;  /* 0x00008200ff117624 */ /* 0x000fe200078e00ff */
[C---:B---3--:R-:W-:Y:S04]  /*1f10*/  HMMA.16816.F32 R68, R8.reuse, R20, RZ ;  /* 0x000000140844723c */ /* 0x048fe800000018ff */
[C---:B------:R-:W-:Y:S01]  /*1f20*/  SHF.L.U64.HI R16, R17.reuse, R28, c[0x0][0x20c] ;  /* 0x0000830011107619 */ /* 0x040fe2000001021c */
[----:B------:R-:W-:Y:S01]  /*1f30*/  IMAD.SHL.U32 R17, R17, 0x40, RZ ;  /* 0x0000004011117824 */ /* 0x000fe200078e00ff */
[----:B------:R-:W-:Y:S02]  /*1f40*/  LDSM.16.M88.4 R28, [R212+0x800] ;  /* 0x00080000d41c783b */ /* 0x000fe40000000200 */
[----:B-----5:R-:W-:Y:S01]  /*1f50*/  HMMA.16816.F32 R52, R8, R24, RZ ;  /* 0x000000180834723c */ /* 0x020fe200000018ff */
[----:B------:R-:W-:-:S02]  /*1f60*/  IMAD R3, R16, R40, RZ ;  /* 0x0000002810037224 */ /* 0x000fc400078e02ff */
[----:B----4-:R-:W-:-:S04]  /*1f70*/  IMAD.WIDE.U32 R6, R40, R17, R60 ;  /* 0x0000001128067225 */ /* 0x010fc800078e003c */
[----:B------:R-:W-:Y:S01]  /*1f80*/  IMAD R3, R43, R17, R3 ;  /* 0x000000112b037224 */ /* 0x000fe200078e0203 */
[----:B------:R-:W-:Y:S01]  /*1f90*/  HMMA.16816.F32 R48, R8, R36, RZ ;  /* 0x000000240830723c */ /* 0x000fe200000018ff */
[----:B------:R-:W-:Y:S02]  /*1fa0*/  LEA R2, P0, R6, c[0x0][0x1f8], 0x1 ;  /* 0x00007e0006027a11 */ /* 0x000fe400078008ff */
[----:B------:R-:W-:-:S05]  /*1fb0*/  IMAD.IADD R3, R7, 0x1, R3 ;  /* 0x0000000107037824 */ /* 0x000fca00078e0203 */
[----:B------:R-:W-:Y:S01]  /*1fc0*/  HMMA.16816.F32 R72, R8, R18, RZ ;  /* 0x000000120848723c */ /* 0x000fe200000018ff */
[----:B------:R-:W-:Y:S02]  /*1fd0*/  LEA.HI.X R3, R6, c[0x0][0x1fc], R3, 0x1, P0 ;  /* 0x00007f0006037a11 */ /* 0x000fe400000f0c03 */
[----:B------:R-:W-:-:S05]  /*1fe0*/  IADD3 R6, P0, R17, R2, RZ ;  /* 0x0000000211067210 */ /* 0x000fca0007f1e0ff */
[----:B------:R-:W-:Y:S01]  /*1ff0*/  HMMA.16816.F32 R64, R8, R22, RZ ;  /* 0x000000160840723c */ /* 0x000fe200000018ff */
[----:B------:R-:W-:Y:S01]  /*2000*/  IMAD.X R7, R16, 0x1, R3, P0 ;  /* 0x0000000110077824 */ /* 0x000fe200000e0603 */
[C---:B------:R-:W-:Y:S02]  /*2010*/  ISETP.LT.OR P0, PT, R5.reuse, 0x1, !P1 ;  /* 0x000000010500780c */ /* 0x040fe40004f01670 */
[----:B------:R-:W-:-:S04]  /*2020*/  ISETP.LT.OR P1, PT, R5, 0x21, !P1 ;  /* 0x000000210500780c */ /* 0x000fc80004f21670 */
[C---:B------:R-:W-:Y:S08]  /*2030*/  HMMA.16816.F32 R76, R8.reuse, R26, RZ ;  /* 0x0000001a084c723c */ /* 0x040ff000000018ff */
[----:B------:R-:W-:Y:S01]  /*2040*/  HMMA.16816.F32 R92, R8, R38, RZ ;  /* 0x00000026085c723c */ /* 0x000fe200000018ff */
[----:B------:R-:W-:Y:S07]  /*2050*/  LDSM.16.M88.4 R8, [R211+0x7100] ;  /* 0x00710000d308783b */ /* 0x000fee0000000200 */
[C---:B------:R-:W-:Y:S08]  /*2060*/  HMMA.16816.F32 R84, R12.reuse, R24, RZ ;  /* 0x000000180c54723c */ /* 0x040ff000000018ff */
[C---:B------:R-:W-:Y:S01]  /*2070*/  HMMA.16816.F32 R96, R12.reuse, R26, RZ ;  /* 0x0000001a0c60723c */ /* 0x040fe200000018ff */
[----:B------:R-:W1:Y:S07]  /*2080*/  LDSM.16.M88.4 R24, [R212+0xc00] ;  /* 0x000c0000d418783b */ /* 0x000e6e0000000200 */
[----:B------:R-:W-:Y:S01]  /*2090*/  HMMA.16816.F32 R116, R12, R18, RZ ;  /* 0x000000120c74723c */ /* 0x000fe200000018ff */
[----:B------:R-:W2:Y:S04]  /*20a0*/  LDSM.16.M88.4 R16, [R211+0x6100] ;  /* 0x00610000d310783b */ /* 0x000ea80000000200 */
[----:B------:R-:W-:Y:S01]  /*20b0*/  @!PT LDS RZ, [RZ] ;  /* 0x00000000fffff984 */ /* 0x000fe20000000800 */
[----:B------:R-:W-:Y:S01]  /*20c0*/  @!PT LDS RZ, [RZ] ;  /* 0x00000000fffff984 */ /* 0x000fe20000000800 */
[----:B------:R-:W-:Y:S01]  /*20d0*/  @!PT LDS RZ, [RZ] ;  /* 0x00000000fffff984 */ /* 0x000fe20000000800 */
[----:B------:R3:W-:Y:S01]  /*20e0*/  LDGSTS.E.BYPASS.LTC128B.128 [R224+0x100], [R2.64], !P3 ;  /* 0x0010000002e07fae */ /* 0x0007e2000d901d44 */
[----:B------:R-:W-:-:S02]  /*20f0*/  LOP3.LUT P3, RZ, R42, 0x4, RZ, 0xc0, !PT ;  /* 0x000000042aff7812 */ /* 0x000fc4000786c0ff */
[----:B------:R-:W-:Y:S01]  /*2100*/  HMMA.16816.F32 R80, R12, R20, RZ ;  /* 0x000000140c50723c */ /* 0x000fe200000018ff */
[----:B------:R3:W-:Y:S01]  /*2110*/  LDGSTS.E.BYPASS.LTC128B.128 [R224+0x1100], [R2.64+0x40], !P0 ;  /* 0x0110004002e07fae */ /* 0x0007e2000c101d44 */
[C---:B------:R-:W-:Y:S02]  /*2120*/  ISETP.LT.OR P0, PT, R5.reuse, 0x1, !P3 ;  /* 0x000000010500780c */ /* 0x040fe40005f01670 */
[----:B------:R-:W-:-:S04]  /*2130*/  ISETP.LT.OR P3, PT, R5, 0x21, !P3 ;  /* 0x000000210500780c */ /* 0x000fc80005f61670 */
[C---:B------:R-:W-:Y:S07]  /*2140*/  HMMA.16816.F32 R104, R12.reuse, R22, RZ ;  /* 0x000000160c68723c */ /* 0x040fee00000018ff */
[----:B------:R3:W-:Y:S01]  /*2150*/  LDGSTS.E.BYPASS.LTC128B.128 [R224+0x2100], [R2.64+0x80], !P0 ;  /* 0x0210008002e07fae */ /* 0x0007e2000c101d44 */
[C---:B------:R-:W-:Y:S03]  /*2160*/  HMMA.16816.F32 R60, R12.reuse, R36, RZ ;  /* 0x000000240c3c723c */ /* 0x040fe600000018ff */
[----:B------:R4:W-:Y:S04]  /*2170*/  LDGSTS.E.BYPASS.LTC128B.128 [R224+0x900], [R6.64], !P2 ;  /* 0x0090000006e07fae */ /* 0x0009e8000d101d44 */
[----:B------:R4:W-:Y:S01]  /*2180*/  LDGSTS.E.BYPASS.LTC128B.128 [R224+0x1900], [R6.64+0x40], !P1 ;  /* 0x0190004006e07fae */ /* 0x0009e2000c901d44 */
[----:B------:R-:W-:Y:S03]  /*2190*/  HMMA.16816.F32 R36, R12, R38, RZ ;  /* 0x000000260c24723c */ /* 0x000fe600000018ff */
[----:B------:R4:W-:Y:S04]  /*21a0*/  LDGSTS.E.BYPASS.LTC128B.128 [R224+0x2900], [R6.64+0x80], !P3 ;  /* 0x0290008006e07fae */ /* 0x0009e8000d901d44 */
[----:B------:R-:W-:Y:S01]  /*21b0*/  LDSM.16.M88.4 R20, [R210+0x9100] ;  /* 0x00910000d214783b */ /* 0x000fe20000000200 */
[C---:B-1----:R-:W-:Y:S03]  /*21c0*/  HMMA.16816.F32 R132, R8.reuse, R24, R48 ;  /* 0x000000180884723c */ /* 0x042fe60000001830 */
[----:B------:R-:W1:Y:S04]  /*21d0*/  LDSM.16.M88.4 R48, [R139+0x4500] ;  /* 0x004500008b30783b */ /* 0x000e680000000200 */
[----:B------:R-:W-:Y:S01]  /*21e0*/  LDSM.16.M88.4 R40, [R139+0x4d00] ;  /* 0x004d00008b28783b */ /* 0x000fe20000000200 */
[----:B------:R-:W-:Y:S01]  /*21f0*/  HMMA.16816.F32 R140, R8, R28, R52 ;  /* 0x0000001c088c723c */ /* 0x000fe20000001834 */
[----:B---3--:R-:W-:-:S02]  /*2200*/  LOP3.LUT R2, R148, 0xffffffe0, RZ, 0xc0, !PT ;  /* 0xffffffe094027812 */ /* 0x008fc400078ec0ff */
[----:B------:R-:W3:Y:S04]  /*2210*/  LDSM.16.M88.4 R52, [R139+0x4100] ;  /* 0x004100008b34783b */ /* 0x000ee80000000200 */
[----:B------:R-:W-:Y:S01]  /*2220*/  LDSM.16.M88.4 R12, [R210+0x8100] ;  /* 0x00810000d20c783b */ /* 0x000fe20000000200 */
[C---:B------:R-:W-:Y:S01]  /*2230*/  HMMA.16816.F32 R128, R8.reuse, R56, R44 ;  /* 0x000000380880723c */ /* 0x040fe2000000182c */
[----:B------:R-:W-:Y:S02]  /*2240*/  IMAD.IADD R2, R138, 0x1, -R2 ;  /* 0x000000018a027824 */ /* 0x000fe400078e0a02 */
[----:B------:R-:W5:Y:S03]  /*2250*/  LDSM.16.M88.4 R44, [R139+0x4900] ;  /* 0x004900008b2c783b */ /* 0x000f660000000200 */
[----:B------:R-:W-:Y:S01]  /*2260*/  SHF.R.S32.HI R3, RZ, 0x1f, R2 ;  /* 0x0000001fff037819 */ /* 0x000fe20000011402 */
[----:B------:R-:W0:Y:S01]  /*2270*/  LDGDEPBAR ;  /* 0x00000000000079af */ /* 0x000e220000000000 */
[----:B------:R-:W-:Y:S02]  /*2280*/  HMMA.16816.F32 R144, R8, R32, R68 ;  /* 0x000000200890723c */ /* 0x000fe40000001844 */
[----:B------:R-:W-:-:S04]  /*2290*/  LEA.HI R3, R3, R2, RZ, 0x2 ;  /* 0x0000000203037211 */ /* 0x000fc800078f10ff */
[----:B------:R-:W-:Y:S02]  /*22a0*/  LOP3.LUT R3, R3, 0x7ffffffc, RZ, 0xc0, !PT ;  /* 0x7ffffffc03037812 */ /* 0x000fe400078ec0ff */
[----:B------:R-:W-:Y:S03]  /*22b0*/  HMMA.16816.F32 R124, R8, R34, R64 ;  /* 0x00000022087c723c */ /* 0x000fe60000001840 */
[----:B------:R-:W-:-:S04]  /*22c0*/  IMAD.IADD R2, R2, 0x1, -R3 ;  /* 0x0000000102027824 */ /* 0x000fc800078e0a03 */
[----:B------:R-:W-:Y:S01]  /*22d0*/  IMAD R2, R2, -0x2, R137 ;  /* 0xfffffffe02027824 */ /* 0x000fe200078e0289 */
[C---:B------:R-:W-:Y:S04]  /*22e0*/  HMMA.16816.F32 R72, R8.reuse, R58, R72 ;  /* 0x0000003a0848723c */ /* 0x040fe80000001848 */
[C---:B------:R-:W-:Y:S02]  /*22f0*/  ISETP.GT.AND P1, PT, R2.reuse, RZ, PT ;  /* 0x000000ff0200720c */ /* 0x040fe40003f24270 */
[C---:B------:R-:W-:Y:S02]  /*2300*/  ISETP.GT.AND P0, PT, R2.reuse, 0x1, PT ;  /* 0x000000010200780c */ /* 0x040fe40003f04270 */
[----:B------:R-:W-:Y:S01]  /*2310*/  HMMA.16816.F32 R120, R8, R30, R76 ;  /* 0x0000001e0878723c */ /* 0x000fe2000000184c */
[----:B------:R-:W-:-:S02]  /*2320*/  ISETP.GT.AND P3, PT, R2, 0x8, PT ;  /* 0x000000080200780c */ /* 0x000fc40003f64270 */
[----:B------:R-:W-:-:S05]  /*2330*/  ISETP.GT.AND P2, PT, R2, 0x9, PT ;  /* 0x000000090200780c */ /* 0x000fca0003f44270 */
[----:B------:R-:W-:Y:S01]  /*2340*/  HMMA.16816.F32 R112, R8, R26, R92 ;  /* 0x0000001a0870723c */ /* 0x000fe2000000185c */
[----:B------:R-:W-:Y:S07]  /*2350*/  LDSM.16.M88.4 R8, [R211+0x9100] ;  /* 0x00910000d308783b */ /* 0x000fee0000000200 */
[C---:B--2---:R-:W-:Y:S08]  /*2360*/  HMMA.16816.F32 R100, R16.reuse, R32, R80 ;  /* 0x000000201064723c */ /* 0x044ff00000001850 */
[C---:B------:R-:W-:Y:S01]  /*2370*/  HMMA.16816.F32 R64, R16.reuse, R34, R104 ;  /* 0x000000221040723c */ /* 0x040fe20000001868 */
[----:B------:R-:W2:Y:S07]  /*2380*/  LDSM.16.M88.4 R32, [R212+0x1400] ;  /* 0x00140000d420783b */ /* 0x000eae0000000200 */
[C---:B------:R-:W-:Y:S08]  /*2390*/  HMMA.16816.F32 R108, R16.reuse, R56, R88 ;  /* 0x00000038106c723c */ /* 0x040ff00000001858 */
[C---:B------:R-:W-:Y:S08]  /*23a0*/  HMMA.16816.F32 R80, R16.reuse, R24, R60 ;  /* 0x000000181050723c */ /* 0x040ff0000000183c */
[C---:B------:R-:W-:Y:S01]  /*23b0*/  HMMA.16816.F32 R68, R16.reuse, R58, R116 ;  /* 0x0000003a1044723c */ /* 0x040fe20000001874 */
[----:B------:R-:W-:Y:S07]  /*23c0*/  LDSM.16.M88.4 R56, [R212+0x1c00] ;  /* 0x001c0000d438783b */ /* 0x000fee0000000200 */
[C---:B------:R-:W-:Y:S08]  /*23d0*/  HMMA.16816.F32 R84, R16.reuse, R28, R84 ;  /* 0x0000001c1054723c */ /* 0x040ff00000001854 */
[C---:B------:R-:W-:Y:S01]  /*23e0*/  HMMA.16816.F32 R60, R16.reuse, R30, R96 ;  /* 0x0000001e103c723c */ /* 0x040fe20000001860 */
[----:B------:R-:W-:Y:S07]  /*23f0*/  LDSM.16.M88.4 R28, [R212+0x1800] ;  /* 0x00180000d41c783b */ /* 0x000fee0000000200 */
[----:B------:R-:W-:Y:S01]  /*2400*/  HMMA.16816.F32 R16, R16, R26, R36 ;  /* 0x0000001a1010723c */ /* 0x000fe20000001824 */
[----:B------:R-:W2:Y:S04]  /*2410*/  LDSM.16.M88.4 R36, [R212+0x1000] ;  /* 0x00100000d424783b */ /* 0x000ea80000000200 */
[----:B------:R-:W2:Y:S03]  /*2420*/  LDSM.16.M88.4 R24, [R211+0x8100] ;  /* 0x00810000d318783b */ /* 0x000ea60000000200 */
[C---:B-1----:R-:W-:Y:S08]  /*2430*/  HMMA.16816.F32 R88, R20.reuse, R48, R144 ;  /* 0x000000301458723c */ /* 0x042ff00000001890 */
[C---:B---3--:R-:W-:Y:S08]  /*2440*/  HMMA.16816.F32 R76, R20.reuse, R52, R128 ;  /* 0x00000034144c723c */ /* 0x048ff00000001880 */
[C---:B-----5:R-:W-:Y:S08]  /*2450*/  HMMA.16816.F32 R96, R20.reuse, R44, R140 ;  /* 0x0000002c1460723c */ /* 0x060ff0000000188c */
[C---:B------:R-:W-:Y:S08]  /*2460*/  HMMA.16816.F32 R104, R20.reuse, R46, R120 ;  /* 0x0000002e1468723c */ /* 0x040ff00000001878 */
[C---:B------:R-:W-:Y:S08]  /*2470*/  HMMA.16816.F32 R116, R20.reuse, R40, R132 ;  /* 0x000000281474723c */ /* 0x040ff00000001884 */
[C---:B------:R-:W-:Y:S08]  /*2480*/  HMMA.16816.F32 R72, R20.reuse, R54, R72 ;  /* 0x000000361448723c */ /* 0x040ff00000001848 */
[C---:B------:R-:W-:Y:S08]  /*2490*/  HMMA.16816.F32 R92, R20.reuse, R50, R124 ;  /* 0x00000032145c723c */ /* 0x040ff0000000187c */
[----:B------:R-:W-:Y:S01]  /*24a0*/  HMMA.16816.F32 R120, R20, R42, R112 ;  /* 0x0000002a1478723c */ /* 0x000fe20000001870 */
[----:B------:R-:W-:Y:S07]  /*24b0*/  LDSM.16.M88.4 R20, [R210+0xb100] ;  /* 0x00b10000d214783b */ /* 0x000fee0000000200 */
[C---:B------:R-:W-:Y:S08]  /*24c0*/  HMMA.16816.F32 R128, R12.reuse, R52, R108 ;  /* 0x000000340c80723c */ /* 0x040ff0000000186c */
[C---:B------:R-:W-:Y:S08]  /*24d0*/  HMMA.16816.F32 R124, R12.reuse, R54, R68 ;  /* 0x000000360c7c723c */ /* 0x040ff00000001844 */
[C---:B------:R-:W-:Y:S08]  /*24e0*/  HMMA.16816.F32 R112, R12.reuse, R48, R100 ;  /* 0x000000300c70723c */ /* 0x040ff00000001864 */
[C---:B------:R-:W-:Y:S01]  /*24f0*/  HMMA.16816.F32 R108, R12.reuse, R50, R64 ;  /* 0x000000320c6c723c */ /* 0x040fe20000001840 */
[----:B------:R-:W-:Y:S07]  /*2500*/  LDSM.16.M88.4 R48, [R139+0x5500] ;  /* 0x005500008b30783b */ /* 0x000fee0000000200 */
[C---:B------:R-:W-:Y:S08]  /*2510*/  HMMA.16816.F32 R100, R12.reuse, R44, R84 ;  /* 0x0000002c0c64723c */ /* 0x040ff00000001854 */
[C---:B------:R-:W-:Y:S01]  /*2520*/  HMMA.16816.F32 R60, R12.reuse, R46, R60 ;  /* 0x0000002e0c3c723c */ /* 0x040fe2000000183c */
[----:B------:R-:W-:Y:S07]  /*2530*/  LDSM.16.M88.4 R44, [R139+0x5900] ;  /* 0x005900008b2c783b */ /* 0x000fee0000000200 */
[C---:B------:R-:W-:Y:S08]  /*2540*/  HMMA.16816.F32 R52, R12.reuse, R40, R80 ;  /* 0x000000280c34723c */ /* 0x040ff00000001850 */
[----:B------:R-:W-:Y:S01]  /*2550*/  HMMA.16816.F32 R12, R12, R42, R16 ;  /* 0x0000002a0c0c723c */ /* 0x000fe20000001810 */
[----:B------:R-:W1:Y:S04]  /*2560*/  LDSM.16.M88.4 R40, [R139+0x5100] ;  /* 0x005100008b28783b */ /* 0x000e680000000200 */
[----:B------:R-:W-:Y:S03]  /*2570*/  LDSM.16.M88.4 R16, [R210+0xa100] ;  /* 0x00a10000d210783b */ /* 0x000fe60000000200 */
[C---:B--2---:R-:W-:Y:S01]  /*2580*/  HMMA.16816.F32 R68, R8.reuse, R32, R88 ;  /* 0x000000200844723c */ /* 0x044fe20000001858 */
[----:B------:R-:W2:Y:S07]  /*2590*/  LDSM.16.M88.4 R88, [R139+0x5d00] ;  /* 0x005d00008b58783b */ /* 0x000eae0000000200 */
[C---:B------:R-:W-:Y:S08]  /*25a0*/  HMMA.16816.F32 R76, R8.reuse, R36, R76 ;  /* 0x00000024084c723c */ /* 0x040ff0000000184c */
[C---:B------:R-:W-:Y:S08]  /*25b0*/  HMMA.16816.F32 R80, R8.reuse, R28, R96 ;  /* 0x0000001c0850723c */ /* 0x040ff00000001860 */
[C---:B------:R-:W-:Y:S08]  /*25c0*/  HMMA.16816.F32 R72, R8.reuse, R38, R72 ;  /* 0x000000260848723c */ /* 0x040ff00000001848 */
[C---:B------:R-:W-:Y:S08]  /*25d0*/  HMMA.16816.F32 R96, R8.reuse, R56, R116 ;  /* 0x000000380860723c */ /* 0x040ff00000001874 */
[----:B------:R-:W-:Y:S08]  /*25e0*/  HMMA.16816.F32 R64, R8, R34, R92 ;  /* 0x000000220840723c */ /* 0x000ff0000000185c */
[----:B------:R-:W-:Y:S08]  /*25f0*/  HMMA.16816.F32 R116, R24, R32, R112 ;  /* 0x000000201874723c */ /* 0x000ff00000001870 */
[C---:B------:R-:W-:Y:S08]  /*2600*/  HMMA.16816.F32 R84, R8.reuse, R30, R104 ;  /* 0x0000001e0854723c */ /* 0x040ff00000001868 */
[----:B------:R-:W-:Y:S01]  /*2610*/  HMMA.16816.F32 R92, R8, R58, R120 ;  /* 0x0000003a085c723c */ /* 0x000fe20000001878 */
[----:B------:R-:W-:Y:S07]  /*2620*/  LDSM.16.M88.4 R8, [R211+0xb100] ;  /* 0x00b10000d308783b */ /* 0x000fee0000000200 */
[C---:B------:R-:W-:Y:S01]  /*2630*/  HMMA.16816.F32 R112, R24.reuse, R34, R108 ;  /* 0x000000221870723c */ /* 0x040fe2000000186c */
[----:B------:R-:W-:Y:S07]  /*2640*/  LDSM.16.M88.4 R32, [R212+0x2400] ;  /* 0x00240000d420783b */ /* 0x000fee0000000200 */
[C---:B------:R-:W-:Y:S01]  /*2650*/  HMMA.16816.F32 R120, R24.reuse, R36, R128 ;  /* 0x000000241878723c */ /* 0x040fe20000001880 */
[----:B------:R-:W-:Y:S07]  /*2660*/  LDSM.16.M88.4 R128, [R212+0x2c00] ;  /* 0x002c0000d480783b */ /* 0x000fee0000000200 */
[C---:B------:R-:W-:Y:S08]  /*2670*/  HMMA.16816.F32 R108, R24.reuse, R28, R100 ;  /* 0x0000001c186c723c */ /* 0x040ff00000001864 */
[C---:B------:R-:W-:Y:S01]  /*2680*/  HMMA.16816.F32 R104, R24.reuse, R30, R60 ;  /* 0x0000001e1868723c */ /* 0x040fe2000000183c */
[----:B------:R-:W3:Y:S07]  /*2690*/  LDSM.16.M88.4 R28, [R212+0x2000] ;  /* 0x00200000d41c783b */ /* 0x000eee0000000200 */
[C---:B------:R-:W-:Y:S01]  /*26a0*/  HMMA.16816.F32 R140, R24.reuse, R58, R12 ;  /* 0x0000003a188c723c */ /* 0x040fe2000000180c */
[----:B------:R-:W5:Y:S07]  /*26b0*/  LDSM.16.M88.4 R12, [R211+0xa100] ;  /* 0x00a10000d30c783b */ /* 0x000f6e0000000200 */
[----:B------:R-:W-:Y:S08]  /*26c0*/  HMMA.16816.F32 R124, R24, R38, R124 ;  /* 0x00000026187c723c */ /* 0x000ff0000000187c */
[C---:B-1----:R-:W-:Y:S08]  /*26d0*/  HMMA.16816.F32 R76, R20.reuse, R40, R76 ;  /* 0x00000028144c723c */ /* 0x042ff0000000184c */
[C---:B------:R-:W-:Y:S08]  /*26e0*/  HMMA.16816.F32 R72, R20.reuse, R42, R72 ;  /* 0x0000002a1448723c */ /* 0x040ff00000001848 */
[C---:B------:R-:W-:Y:S08]  /*26f0*/  HMMA.16816.F32 R60, R20.reuse, R44, R80 ;  /* 0x0000002c143c723c */ /* 0x040ff00000001850 */
[----:B--2---:R-:W-:Y:S08]  /*2700*/  HMMA.16816.F32 R80, R20, R88, R96 ;  /* 0x000000581450723c */ /* 0x004ff00000001860 */
[----:B------:R-:W-:Y:S01]  /*2710*/  HMMA.16816.F32 R100, R24, R56, R52 ;  /* 0x000000381864723c */ /* 0x000fe20000001834 */
[----:B------:R-:W1:Y:S01]  /*2720*/  LDSM.16.M88.4 R52, [R212+0x2800] ;  /* 0x00280000d434783b */ /* 0x000e620000000200 */
[----:B------:R-:W-:-:S06]  /*2730*/  DEPBAR.LE SB0, 0x0 ;  /* 0x000080000000791a */ /* 0x000fcc0000000000 */
[----:B------:R-:W-:Y:S08]  /*2740*/  HMMA.16816.F32 R36, R20, R90, R92 ;  /* 0x0000005a1424723c */ /* 0x000ff0000000185c */
[----:B------:R-:W-:Y:S08]  /*2750*/  HMMA.16816.F32 R24, R16, R40, R120 ;  /* 0x000000281018723c */ /* 0x000ff00000001878 */
[C---:B------:R-:W-:Y:S08]  /*2760*/  HMMA.16816.F32 R68, R20.reuse, R48, R68 ;  /* 0x000000301444723c */ /* 0x040ff00000001844 */
[C---:B------:R-:W-:Y:S08]  /*2770*/  HMMA.16816.F32 R64, R20.reuse, R50, R64 ;  /* 0x000000321440723c */ /* 0x040ff00000001840 */
[----:B------:R-:W-:Y:S08]  /*2780*/  HMMA.16816.F32 R56, R20, R46, R84 ;  /* 0x0000002e1438723c */ /* 0x000ff00000001854 */
[C---:B------:R-:W-:Y:S08]  /*2790*/  HMMA.16816.F32 R20, R16.reuse, R42, R124 ;  /* 0x0000002a1014723c */ /* 0x040ff0000000187c */
[----:B------:R-:W-:Y:S08]  /*27a0*/  HMMA.16816.F32 R40, R16, R48, R116 ;  /* 0x000000301028723c */ /* 0x000ff00000001874 */
[----:B---3--:R-:W-:Y:S08]  /*27b0*/  HMMA.16816.F32 R76, R8, R28, R76 ;  /* 0x0000001c084c723c */ /* 0x008ff0000000184c */
[----:B------:R-:W-:Y:S08]  /*27c0*/  HMMA.16816.F32 R48, R16, R50, R112 ;  /* 0x000000321030723c */ /* 0x000ff00000001870 */
[----:B------:R-:W-:Y:S08]  /*27d0*/  HMMA.16816.F32 R72, R8, R30, R72 ;  /* 0x0000001e0848723c */ /* 0x000ff00000001848 */
[----:B------:R-:W-:Y:S08]  /*27e0*/  HMMA.16816.F32 R84, R16, R44, R108 ;  /* 0x0000002c1054723c */ /* 0x000ff0000000186c */
[----:B------:R-:W-:Y:S08]  /*27f0*/  HMMA.16816.F32 R92, R8, R128, R80 ;  /* 0x00000080085c723c */ /* 0x000ff00000001850 */
[----:B------:R-:W-:Y:S08]  /*2800*/  HMMA.16816.F32 R44, R16, R46, R104 ;  /* 0x0000002e102c723c */ /* 0x000ff00000001868 */
[----:B------:R-:W-:Y:S08]  /*2810*/  HMMA.16816.F32 R80, R8, R130, R36 ;  /* 0x000000820850723c */ /* 0x000ff00000001824 */
[----:B-----5:R-:W-:Y:S08]  /*2820*/  HMMA.16816.F32 R36, R12, R28, R24 ;  /* 0x0000001c0c24723c */ /* 0x020ff00000001818 */
[----:B------:R-:W-:Y:S08]  /*2830*/  HMMA.16816.F32 R68, R8, R32, R68 ;  /* 0x000000200844723c */ /* 0x000ff00000001844 */
[C---:B------:R-:W-:Y:S08]  /*2840*/  HMMA.16816.F32 R28, R12.reuse, R30, R20 ;  /* 0x0000001e0c1c723c */ /* 0x040ff00000001814 */
[----:B------:R-:W-:Y:S01]  /*2850*/  HMMA.16816.F32 R20, R12, R32, R40 ;  /* 0x000000200c14723c */ /* 0x000fe20000001828 */
[----:B------:R-:W-:-:S02]  /*2860*/  FSEL R36, R36, -INF , P1 ;  /* 0xff80000024247808 */ /* 0x000fc40000800000 */
[----:B------:R-:W-:-:S04]  /*2870*/  FSEL R37, R37, -INF , P0 ;  /* 0xff80000025257808 */ /* 0x000fc80000000000 */
[----:B------:R-:W-:Y:S01]  /*2880*/  FSEL R40, R76, -INF , P1 ;  /* 0xff8000004c287808 */ /* 0x000fe20000800000 */
[-C--:B------:R-:W-:Y:S01]  /*2890*/  HMMA.16816.F32 R64, R8, R34.reuse, R64 ;  /* 0x000000220840723c */ /* 0x080fe20000001840 */
[----:B------:R-:W-:Y:S02]  /*28a0*/  FSEL R41, R77, -INF , P0 ;  /* 0xff8000004d297808 */ /* 0x000fe40000000000 */
[----:B------:R-:W-:Y:S02]  /*28b0*/  FSEL R42, R72, -INF , P3 ;  /* 0xff800000482a7808 */ /* 0x000fe40001800000 */
[----:B------:R-:W-:Y:S02]  /*28c0*/  FMNMX.FTZ R3, R40, R41, !PT ;  /* 0x0000002928037209 */ /* 0x000fe40007810000 */
[----:B------:R-:W-:Y:S01]  /*28d0*/  FSEL R43, R73, -INF , P2 ;  /* 0xff800000492b7808 */ /* 0x000fe20001000000 */
[----:B------:R-:W-:Y:S01]  /*28e0*/  HMMA.16816.F32 R32, R12, R34, R48 ;  /* 0x000000220c20723c */ /* 0x000fe20000001830 */
[----:B------:R-:W-:-:S04]  /*28f0*/  FMNMX.FTZ R3, R42, R3, !PT ;  /* 0x000000032a037209 */ /* 0x000fc80007810000 */
[----:B------:R-:W-:Y:S02]  /*2900*/  FMNMX.FTZ R3, R43, R3, !PT ;  /* 0x000000032b037209 */ /* 0x000fe40007810000 */
[----:B------:R-:W-:Y:S01]  /*2910*/  FSEL R50, R31, -INF , P2 ;  /* 0xff8000001f327808 */ /* 0x000fe20001000000 */
[----:B-1----:R-:W-:Y:S01]  /*2920*/  HMMA.16816.F32 R60, R8, R52, R60 ;  /* 0x00000034083c723c */ /* 0x002fe2000000183c */
[----:B------:R-:W-:Y:S02]  /*2930*/  FSEL R48, R29, -INF , P2 ;  /* 0xff8000001d307808 */ /* 0x000fe40001000000 */
[----:B------:R-:W-:Y:S02]  /*2940*/  FSEL R51, R30, -INF , P3 ;  /* 0xff8000001e337808 */ /* 0x000fe40001800000 */
[----:B------:R-:W-:-:S03]  /*2950*/  FSEL R49, R28, -INF , P3 ;  /* 0xff8000001c317808 */ /* 0x000fc60001800000 */
[----:B------:R-:W-:Y:S08]  /*2960*/  HMMA.16816.F32 R56, R8, R54, R56 ;  /* 0x000000360838723c */ /* 0x000ff00000001838 */
[C---:B------:R-:W-:Y:S07]  /*2970*/  HMMA.16816.F32 R8, R12.reuse, R52, R84 ;  /* 0x000000340c08723c */ /* 0x040fee0000001854 */
[----:B------:R-:W-:Y:S01]  /*2980*/  FSEL R53, R38, -INF , P1 ;  /* 0xff80000026357808 */ /* 0x000fe20000800000 */
[----:B------:R-:W-:Y:S01]  /*2990*/  HMMA.16816.F32 R24, R12, R54, R44 ;  /* 0x000000360c18723c */ /* 0x000fe2000000182c */
[----:B------:R-:W-:-:S06]  /*29a0*/  FSEL R52, R39, -INF , P0 ;  /* 0xff80000027347808 */ /* 0x000fcc0000000000 */
[----:B------:R-:W-:Y:S01]  /*29b0*/  FSEL R44, R78, -INF , P1 ;  /* 0xff8000004e2c7808 */ /* 0x000fe20000800000 */
[C---:B------:R-:W-:Y:S01]  /*29c0*/  HMMA.16816.F32 R100, R16.reuse, R88, R100 ;  /* 0x000000581064723c */ /* 0x040fe20000001864 */
[----:B------:R-:W-:Y:S01]  /*29d0*/  BAR.SYNC.DEFER_BLOCKING 0x0 ;  /* 0x0000000000007b1d */ /* 0x000fe20000010000 */
[C---:B------:R-:W-:Y:S02]  /*29e0*/  ISETP.GT.AND P1, PT, R2.reuse, 0x10, PT ;  /* 0x000000100200780c */ /* 0x040fe40003f24270 */
[----:B------:R-:W-:Y:S02]  /*29f0*/  FSEL R45, R79, -INF , P0 ;  /* 0xff8000004f2d7808 */ /* 0x000fe40000000000 */
[----:B------:R-:W-:Y:S02]  /*2a00*/  ISETP.GT.AND P0, PT, R2, 0x11, PT ;  /* 0x000000110200780c */ /* 0x000fe40003f04270 */
[----:B------:R-:W-:Y:S01]  /*2a10*/  FSEL R54, R68, -INF , P1 ;  /* 0xff80000044367808 */ /* 0x000fe20000800000 */
[----:B------:R-:W-:Y:S01]  /*2a20*/  HMMA.16816.F32 R16, R16, R90, R140 ;  /* 0x0000005a1010723c */ /* 0x000fe2000000188c */
[----:B------:R-:W-:-:S02]  /*2a30*/  FSEL R47, R75, -INF , P2 ;  /* 0xff8000004b2f7808 */ /* 0x000fc40001000000 */
[----:B------:R-:W-:Y:S02]  /*2a40*/  ISETP.GT.AND P2, PT, R2, 0x18, PT ;  /* 0x000000180200780c */ /* 0x000fe40003f44270 */
[----:B------:R-:W-:Y:S02]  /*2a50*/  FSEL R116, R69, -INF , P0 ;  /* 0xff80000045747808 */ /* 0x000fe40000000000 */
[----:B------:R-:W-:Y:S02]  /*2a60*/  FMNMX.FTZ R3, R54, R3, !PT ;  /* 0x0000000336037209 */ /* 0x000fe40007810000 */
[----:B------:R-:W-:Y:S02]  /*2a70*/  FSEL R145, R22, -INF , P1 ;  /* 0xff80000016917808 */ /* 0x000fe40000800000 */
[----:B------:R-:W-:Y:S02]  /*2a80*/  FSEL R122, R20, -INF , P1 ;  /* 0xff800000147a7808 */ /* 0x000fe40000800000 */
[----:B------:R-:W-:-:S02]  /*2a90*/  FSEL R118, R70, -INF , P1 ;  /* 0xff80000046767808 */ /* 0x000fc40000800000 */
[----:B------:R-:W-:Y:S02]  /*2aa0*/  ISETP.GT.AND P1, PT, R2, 0x19, PT ;  /* 0x000000190200780c */ /* 0x000fe40003f24270 */
[----:B------:R-:W-:Y:S02]  /*2ab0*/  FSEL R55, R64, -INF , P2 ;  /* 0xff80000040377808 */ /* 0x000fe40001000000 */
[----:B------:R-:W-:Y:S02]  /*2ac0*/  FMNMX.FTZ R3, R116, R3, !PT ;  /* 0x0000000374037209 */ /* 0x000fe40007810000 */
[----:B------:R-:W-:Y:S02]  /*2ad0*/  FSEL R144, R23, -INF , P0 ;  /* 0xff80000017907808 */ /* 0x000fe40000000000 */
[----:B------:R-:W-:Y:S01]  /*2ae0*/  FSEL R137, R21, -INF , P0 ;  /* 0xff80000015897808 */ /* 0x000fe20000000000 */
[----:B------:R-:W-:Y:S01]  /*2af0*/  HMMA.16816.F32 R16, R12, R130, R16 ;  /* 0x000000820c10723c */ /* 0x000fe20000001810 */
[----:B------:R-:W-:-:S02]  /*2b00*/  FSEL R119, R71, -INF , P0 ;  /* 0xff80000047777808 */ /* 0x000fc40000000000 */
[----:B------:R-:W-:Y:S02]  /*2b10*/  FSEL R117, R65, -INF , P1 ;  /* 0xff80000041757808 */ /* 0x000fe40000800000 */
[----:B------:R-:W-:Y:S02]  /*2b20*/  ISETP.GT.AND P0, PT, R2, 0x20, PT ;  /* 0x000000200200780c */ /* 0x000fe40003f04270 */
[----:B------:R-:W-:Y:S01]  /*2b30*/  FMNMX.FTZ R3, R55, R3, !PT ;  /* 0x0000000337037209 */ /* 0x000fe20007810000 */
[----:B------:R-:W-:Y:S01]  /*2b40*/  HMMA.16816.F32 R20, R12, R128, R100 ;  /* 0x000000800c14723c */ /* 0x000fe20000001864 */
[----:B------:R-:W-:Y:S02]  /*2b50*/  FSEL R120, R66, -INF , P2 ;  /* 0xff80000042787808 */ /* 0x000fe40001000000 */
[----:B------:R-:W-:Y:S02]  /*2b60*/  FSEL R133, R34, -INF , P2 ;  /* 0xff80000022857808 */ /* 0x000fe40001000000 */
        /* <DEDUP_REMOVED lines=22> */
[----:B------:R-:W-:Y:S02]  /*2cd0*/  FSEL R178, R25, -INF , P0 ;  /* 0xff80000019b27808 */ /* 0x000fe40000000000 */
[----:B------:R-:W-:Y:S02]  /*2ce0*/  ISETP.GT.AND P0, PT, R2, 0x30, PT ;  /* 0x000000300200780c */ /* 0x000fe40003f04270 */
[----:B------:R-:W-:-:S02]  /*2cf0*/  FMNMX.FTZ R3, R146, R3, !PT ;  /* 0x0000000392037209 */ /* 0x000fc40007810000 */
[----:B------:R-:W-:Y:S02]  /*2d00*/  FMNMX.FTZ R5, R47, R5, !PT ;  /* 0x000000052f057209 */ /* 0x000fe40007810000 */
[----:B------:R-:W-:Y:S02]  /*2d10*/  FSEL R172, R58, -INF , P1 ;  /* 0xff8000003aac7808 */ /* 0x000fe40000800000 */
[----:B------:R-:W-:Y:S02]  /*2d20*/  FSEL R180, R26, -INF , P1 ;  /* 0xff8000001ab47808 */ /* 0x000fe40000800000 */
[----:B------:R-:W-:Y:S02]  /*2d30*/  FSEL R175, R24, -INF , P1 ;  /* 0xff80000018af7808 */ /* 0x000fe40000800000 */
[----:B------:R-:W-:Y:S02]  /*2d40*/  ISETP.GT.AND P1, PT, R2, 0x31, PT ;  /* 0x000000310200780c */ /* 0x000fe40003f24270 */
[----:B------:R-:W-:-:S02]  /*2d50*/  FSEL R219, R92, -INF , P0 ;  /* 0xff8000005cdb7808 */ /* 0x000fc40000000000 */
[----:B------:R-:W-:Y:S02]  /*2d60*/  FMNMX.FTZ R3, R168, R3, !PT ;  /* 0x00000003a8037209 */ /* 0x000fe40007810000 */
[----:B------:R-:W-:Y:S02]  /*2d70*/  FMNMX.FTZ R5, R118, R5, !PT ;  /* 0x0000000576057209 */ /* 0x000fe40007810000 */
        /* <DEDUP_REMOVED lines=12> */
[----:B------:R-:W-:Y:S02]  /*2e40*/  FMNMX.FTZ R3, R223, R3, !PT ;  /* 0x00000003df037209 */ /* 0x000fe40007810000 */
[----:B------:R-:W-:Y:S02]  /*2e50*/  FMNMX.FTZ R2, R121, R2, !PT ;  /* 0x0000000279027209 */ /* 0x000fe40007810000 */
[----:B------:R-:W-:Y:S02]  /*2e60*/  FMNMX.FTZ R5, R36, R37, !PT ;  /* 0x0000002524057209 */ /* 0x000fe40007810000 */
[----:B----4-:R-:W-:-:S02]  /*2e70*/  FMNMX.FTZ R6, R217, R3, !PT ;  /* 0x00000003d9067209 */ /* 0x010fc40007810000 */
[----:B------:R-:W-:Y:S02]  /*2e80*/  FMNMX.FTZ R2, R170, R2, !PT ;  /* 0x00000002aa027209 */ /* 0x000fe40007810000 */
[----:B------:R-:W-:Y:S01]  /*2e90*/  FMNMX.FTZ R3, R49, R5, !PT ;  /* 0x0000000531037209 */ /* 0x000fe20007810000 */
[----:B------:R-:W1:Y:S01]  /*2ea0*/  SHFL.BFLY PT, R8, R6, 0x2, 0x1f ;  /* 0x0c401f0006087f89 */ /* 0x000e6200000e0000 */
[----:B------:R-:W-:Y:S02]  /*2eb0*/  FMNMX.FTZ R2, R171, R2, !PT ;  /* 0x00000002ab027209 */ /* 0x000fe40007810000 */
[----:B------:R-:W-:Y:S02]  /*2ec0*/  FMNMX.FTZ R3, R48, R3, !PT ;  /* 0x0000000330037209 */ /* 0x000fe40007810000 */
[----:B------:R-:W-:Y:S02]  /*2ed0*/  FMNMX.FTZ R2, R172, R2, !PT ;  /* 0x00000002ac027209 */ /* 0x000fe40007810000 */
[----:B------:R-:W-:-:S02]  /*2ee0*/  FMNMX.FTZ R3, R122, R3, !PT ;  /* 0x000000037a037209 */ /* 0x000fc40007810000 */
[----:B------:R-:W-:Y:S02]  /*2ef0*/  FSEL R213, R94, -INF , P0 ;  /* 0xff8000005ed57808 */ /* 0x000fe40000000000 */
[----:B------:R-:W-:Y:S02]  /*2f00*/  FMNMX.FTZ R2, R173, R2, !PT ;  /* 0x00000002ad027209 */ /* 0x000fe40007810000 */
[----:B------:R-:W-:Y:S02]  /*2f10*/  FMNMX.FTZ R3, R137, R3, !PT ;  /* 0x0000000389037209 */ /* 0x000fe40007810000 */
[----:B------:R-:W-:Y:S02]  /*2f20*/  FSEL R216, R95, -INF , P1 ;  /* 0xff8000005fd87808 */ /* 0x000fe40000800000 */
        /* <DEDUP_REMOVED lines=10> */
[----:B-1----:R-:W-:Y:S02]  /*2fd0*/  FMNMX.FTZ R6, R6, R8, !PT ;  /* 0x0000000806067209 */ /* 0x002fe40007810000 */
[----:B------:R-:W-:Y:S02]  /*2fe0*/  FMNMX.FTZ R2, R176, R3, !PT ;  /* 0x00000003b0027209 */ /* 0x000fe40007810000 */
[----:B------:R-:W-:Y:S01]  /*2ff0*/  FMNMX.FTZ R5, R51, R5, !PT ;  /* 0x0000000533057209 */ /* 0x000fe20007810000 */
[----:B------:R-:W1:Y:S01]  /*3000*/  SHFL.BFLY PT, R8, R6, 0x1, 0x1f ;  /* 0x0c201f0006087f89 */ /* 0x000e6200000e0000 */
[----:B------:R-:W-:-:S02]  /*3010*/  FMNMX.FTZ R2, R175, R2, !PT ;  /* 0x00000002af027209 */ /* 0x000fc40007810000 */
[----:B------:R-:W-:Y:S02]  /*3020*/  FMNMX.FTZ R3, R50, R5, !PT ;  /* 0x0000000532037209 */ /* 0x000fe40007810000 */
[----:B------:R-:W2:Y:S01]  /*3030*/  SHFL.BFLY PT, R5, R7, 0x2, 0x1f ;  /* 0x0c401f0007057f89 */ /* 0x000ea200000e0000 */
[----:B------:R-:W-:Y:S02]  /*3040*/  FSEL R214, R20, -INF , P0 ;  /* 0xff80000014d67808 */ /* 0x000fe40000000000 */
[----:B------:R-:W-:Y:S02]  /*3050*/  FMNMX.FTZ R2, R178, R2, !PT ;  /* 0x00000002b2027209 */ /* 0x000fe40007810000 */
[----:B------:R-:W-:Y:S02]  /*3060*/  FMNMX.FTZ R3, R145, R3, !PT ;  /* 0x0000000391037209 */ /* 0x000fe40007810000 */
[----:B------:R-:W-:Y:S02]  /*3070*/  FSEL R207, R21, -INF , P1 ;  /* 0xff80000015cf7808 */ /* 0x000fe40000800000 */
[----:B------:R-:W-:-:S02]  /*3080*/  FMNMX.FTZ R2, R214, R2, !PT ;  /* 0x00000002d6027209 */ /* 0x000fc40007810000 */
[----:B------:R-:W-:Y:S02]  /*3090*/  FSEL R233, R22, -INF , P0 ;  /* 0xff80000016e97808 */ /* 0x000fe40000000000 */
[----:B------:R-:W-:Y:S02]  /*30a0*/  FMNMX.FTZ R3, R144, R3, !PT ;  /* 0x0000000390037209 */ /* 0x000fe40007810000 */
[----:B------:R-:W-:Y:S02]  /*30b0*/  ISETP.GE.AND P0, PT, R136, 0x41, PT ;  /* 0x000000418800780c */ /* 0x000fe40003f06270 */
[----:B------:R-:W-:Y:S02]  /*30c0*/  FSEL R225, R16, -INF , P3 ;  /* 0xff80000010e17808 */ /* 0x000fe40001800000 */
[----:B------:R-:W-:Y:S02]  /*30d0*/  FMNMX.FTZ R2, R207, R2, !PT ;  /* 0x00000002cf027209 */ /* 0x000fe40007810000 */
[----:B------:R-:W-:-:S02]  /*30e0*/  FMNMX.FTZ R3, R133, R3, !PT ;  /* 0x0000000385037209 */ /* 0x000fc40007810000 */
[----:B------:R-:W-:Y:S02]  /*30f0*/  FSEL R228, R17, -INF , P2 ;  /* 0xff80000011e47808 */ /* 0x000fe40001000000 */
[----:B------:R-:W-:Y:S02]  /*3100*/  FMNMX.FTZ R2, R225, R2, !PT ;  /* 0x00000002e1027209 */ /* 0x000fe40007810000 */
[----:B------:R-:W-:Y:S02]  /*3110*/  FMNMX.FTZ R3, R138, R3, !PT ;  /* 0x000000038a037209 */ /* 0x000fe40007810000 */
[----:B------:R-:W-:Y:S02]  /*3120*/  FMNMX.FTZ R10, R228, R2, !PT ;  /* 0x00000002e40a7209 */ /* 0x000fe40007810000 */
[----:B------:R-:W-:Y:S02]  /*3130*/  FMNMX.FTZ R3, R182, R3, !PT ;  /* 0x00000003b6037209 */ /* 0x000fe40007810000 */
[----:B------:R-:W-:-:S02]  /*3140*/  @P0 LEA.HI.SX32 R2, R159, 0xfffffffe, 0x1a ;  /* 0xfffffffe9f020811 */ /* 0x000fc400078fd2ff */
[----:B-1----:R-:W-:Y:S02]  /*3150*/  FMNMX.FTZ R134, R6, R8, !PT ;  /* 0x0000000806867209 */ /* 0x002fe40007810000 */
[----:B------:R-:W1:Y:S01]  /*3160*/  SHFL.BFLY PT, R8, R10, 0x2, 0x1f ;  /* 0x0c401f000a087f89 */ /* 0x000e6200000e0000 */
[----:B------:R-:W-:Y:S01]  /*3170*/  FMNMX.FTZ R3, R183, R3, !PT ;  /* 0x00000003b7037209 */ /* 0x000fe20007810000 */
[----:B------:R-:W-:Y:S01]  /*3180*/  @P0 IMAD R6, R149, R2, RZ ;  /* 0x0000000295060224 */ /* 0x000fe200078e02ff */
[----:B--2---:R-:W-:Y:S01]  /*3190*/  FMNMX.FTZ R9, R7, R5, !PT ;  /* 0x0000000507097209 */ /* 0x004fe20007810000 */
[----:B------:R-:W-:Y:S01]  /*31a0*/  FMUL.FTZ R12, R134, c[0x0][0x2d0] ;  /* 0x0000b400860c7a20 */ /* 0x000fe20000410000 */
[----:B------:R-:W-:Y:S02]  /*31b0*/  @P0 SHF.R.S32.HI R7, RZ, 0x1f, R2 ;  /* 0x0000001fff070819 */ /* 0x000fe40000011402 */
[----:B------:R-:W-:Y:S01]  /*31c0*/  FMNMX.FTZ R5, R180, R3, !PT ;  /* 0x00000003b4057209 */ /* 0x000fe20007810000 */
[-C--:B------:R-:W-:Y:S01]  /*31d0*/  @P0 IMAD.WIDE.U32 R2, R2, R150.reuse, R154 ;  /* 0x0000009602020225 */ /* 0x080fe200078e009a */
[----:B------:R-:W-:Y:S01]  /*31e0*/  FSEL R229, R23, -INF , P1 ;  /* 0xff80000017e57808 */ /* 0x000fe20000800000 */
[----:B------:R-:W2:Y:S01]  /*31f0*/  SHFL.BFLY PT, R11, R9, 0x1, 0x1f ;  /* 0x0c201f00090b7f89 */ /* 0x000ea200000e0000 */
[----:B------:R-:W-:Y:S01]  /*3200*/  FMNMX.FTZ R5, R181, R5, !PT ;  /* 0x00000005b5057209 */ /* 0x000fe20007810000 */
[----:B------:R-:W-:Y:S01]  /*3210*/  @P0 IMAD R7, R7, R150, R6 ;  /* 0x0000009607070224 */ /* 0x000fe200078e0206 */
[----:B------:R-:W-:-:S02]  /*3220*/  FSETP.NEU.FTZ.AND P1, PT, R134, -INF , PT ;  /* 0xff8000008600780b */ /* 0x000fc40003f3d000 */
[----:B------:R-:W-:Y:S01]  /*3230*/  FSEL R227, R18, -INF , P3 ;  /* 0xff80000012e37808 */ /* 0x000fe20001800000 */
[----:B------:R-:W-:Y:S01]  /*3240*/  @P0 IMAD.IADD R7, R3, 0x1, R7 ;  /* 0x0000000103070824 */ /* 0x000fe200078e0207 */
[----:B------:R-:W-:Y:S02]  /*3250*/  FMNMX.FTZ R3, R233, R5, !PT ;  /* 0x00000005e9037209 */ /* 0x000fe40007810000 */
[----:B------:R-:W-:Y:S02]  /*3260*/  FSEL R12, R12, RZ, P1 ;  /* 0x000000ff0c0c7208 */ /* 0x000fe40000800000 */
[----:B------:R-:W-:Y:S02]  /*3270*/  FMNMX.FTZ R3, R229, R3, !PT ;  /* 0x00000003e5037209 */ /* 0x000fe40007810000 */
[----:B------:R-:W-:Y:S01]  /*3280*/  FSEL R226, R19, -INF , P2 ;  /* 0xff80000013e27808 */ /* 0x000fe20001000000 */
[----:B------:R-:W-:Y:S01]  /*3290*/  FFMA.FTZ R5, R40, c[0x0][0x2d0], -R12 ;  /* 0x0000b40028057a23 */ /* 0x000fe2000001080c */
[----:B------:R-:W-:-:S02]  /*32a0*/  FMNMX.FTZ R3, R227, R3, !PT ;  /* 0x00000003e3037209 */ /* 0x000fc40007810000 */
[----:B-1----:R-:W-:Y:S01]  /*32b0*/  FMNMX.FTZ R10, R10, R8, !PT ;  /* 0x000000080a0a7209 */ /* 0x002fe20007810000 */
[----:B------:R1:W-:Y:S01]  /*32c0*/  MUFU.EX2 R151, R5 ;  /* 0x0000000500977308 */ /* 0x0003e20000000800 */
[----:B------:R-:W-:-:S03]  /*32d0*/  @P0 LEA R6, P1, R2, c[0x0][0x1c8], 0x1 ;  /* 0x0000720002060a11 */ /* 0x000fc600078208ff */
[----:B------:R-:W3:Y:S01]  /*32e0*/  SHFL.BFLY PT, R14, R10, 0x1, 0x1f ;  /* 0x0c201f000a0e7f89 */ /* 0x000ee200000e0000 */
[----:B------:R-:W-:Y:S01]  /*32f0*/  @P0 LEA.HI.X R7, R2, c[0x0][0x1cc], R7, 0x1, P1 ;  /* 0x0000730002070a11 */ /* 0x000fe200008f0c07 */
[----:B------:R-:W-:Y:S01]  /*3300*/  FFMA.FTZ R2, R41, c[0x0][0x2d0], -R12 ;  /* 0x0000b40029027a23 */ /* 0x000fe2000001080c */
[----:B------:R-:W-:-:S03]  /*3310*/  @P0 LEA R8, P1, R152, R6, 0x1 ;  /* 0x0000000698080211 */ /* 0x000fc600078208ff */
[----:B------:R2:W4:Y:S01]  /*3320*/  MUFU.EX2 R16, R2 ;  /* 0x0000000200107308 */ /* 0x0005220000000800 */
[----:B------:R5:W-:Y:S04]  /*3330*/  @P0 LDGSTS.E.BYPASS.LTC128B.128 [R224+0x3100], [R6.64], !P4 ;  /* 0x0310000006e00fae */ /* 0x000be8000e101d44 */
[----:B------:R5:W-:Y:S01]  /*3340*/  @P0 LDGSTS.E.BYPASS.LTC128B.128 [R224+0x4100], [R6.64+0x40], !P6 ;  /* 0x0410004006e00fae */ /* 0x000be2000f101d44 */
[----:B-1----:R-:W-:Y:S01]  /*3350*/  FMNMX.FTZ R5, R226, R3, !PT ;  /* 0x00000003e2057209 */ /* 0x002fe20007810000 */
[--C-:B------:R-:W-:Y:S02]  /*3360*/  FFMA.FTZ R3, R42, c[0x0][0x2d0], -R12.reuse ;  /* 0x0000b4002a037a23 */ /* 0x100fe4000001080c */
[----:B------:R5:W-:Y:S02]  /*3370*/  @P0 LDGSTS.E.BYPASS.LTC128B.128 [R224+0x5100], [R6.64+0x80], !P5 ;  /* 0x0510008006e00fae */ /* 0x000be4000e901d44 */
[----:B------:R1:W-:Y:S02]  /*3380*/  MUFU.EX2 R149, R3 ;  /* 0x0000000300957308 */ /* 0x0003e40000000800 */
[----:B------:R-:W5:Y:S01]  /*3390*/  SHFL.BFLY PT, R13, R5, 0x2, 0x1f ;  /* 0x0c401f00050d7f89 */ /* 0x000f6200000e0000 */
[----:B--2---:R-:W-:Y:S01]  /*33a0*/  FMNMX.FTZ R2, R9, R11, !PT ;  /* 0x0000000b09027209 */ /* 0x004fe20007810000 */
[----:B------:R-:W-:Y:S01]  /*33b0*/  FFMA.FTZ R11, R43, c[0x0][0x2d0], -R12 ;  /* 0x0000b4002b0b7a23 */ /* 0x000fe2000001080c */
[----:B------:R-:W-:-:S02]  /*33c0*/  @P0 LEA.HI.X R9, R152, R7, R153, 0x1, P1 ;  /* 0x0000000798090211 */ /* 0x000fc400008f0c99 */
[----:B------:R-:W-:Y:S01]  /*33d0*/  FSETP.NEU.FTZ.AND P1, PT, R2, -INF , PT ;  /* 0xff8000000200780b */ /* 0x000fe20003f3d000 */
[----:B------:R2:W-:Y:S01]  /*33e0*/  MUFU.EX2 R148, R11 ;  /* 0x0000000b00947308 */ /* 0x0005e20000000800 */
[----:B---3--:R-:W-:Y:S01]  /*33f0*/  FMNMX.FTZ R136, R10, R14, !PT ;  /* 0x0000000e0a887209 */ /* 0x008fe20007810000 */
[----:B------:R3:W-:Y:S01]  /*3400*/  @P0 LDGSTS.E.BYPASS.LTC128B.128 [R224+0x3900], [R8.64], !P4 ;  /* 0x0390000008e00fae */ /* 0x0007e2000e101d44 */
[----:B----4-:R-:W-:Y:S02]  /*3410*/  IMAD.MOV.U32 R14, RZ, RZ, R16 ;  /* 0x000000ffff0e7224 */ /* 0x010fe400078e0010 */
[----:B-1----:R-:W-:Y:S01]  /*3420*/  FMUL.FTZ R3, R2, c[0x0][0x2d0] ;  /* 0x0000b40002037a20 */ /* 0x002fe20000410000 */
[----:B------:R3:W-:Y:S04]  /*3430*/  @P0 LDGSTS.E.BYPASS.LTC128B.128 [R224+0x4900], [R8.64+0x40], !P6 ;  /* 0x0490004008e00fae */ /* 0x0007e8000f101d44 */
[----:B------:R-:W-:Y:S01]  /*3440*/  FSEL R3, R3, RZ, P1 ;  /* 0x000000ff03037208 */ /* 0x000fe20000800000 */
[----:B------:R3:W-:Y:S01]  /*3450*/  @P0 LDGSTS.E.BYPASS.LTC128B.128 [R224+0x5900], [R8.64+0x80], !P5 ;  /* 0x0590008008e00fae */ /* 0x0007e2000e901d44 */
[----:B------:R-:W-:-:S03]  /*3460*/  FSETP.NEU.FTZ.AND P1, PT, R136, -INF , PT ;  /* 0xff8000008800780b */ /* 0x000fc60003f3d000 */
[--C-:B-----5:R-:W-:Y:S01]  /*3470*/  FFMA.FTZ R6, R45, c[0x0][0x2d0], -R3.reuse ;  /* 0x0000b4002d067a23 */ /* 0x120fe20000010803 */
[----:B------:R-:W-:Y:S01]  /*3480*/  FMNMX.FTZ R4, R5, R13, !PT ;  /* 0x0000000d05047209 */ /* 0x000fe20007810000 */
[--C-:B------:R-:W-:Y:S01]  /*3490*/  FFMA.FTZ R0, R46, c[0x0][0x2d0], -R3.reuse ;  /* 0x0000b4002e007a23 */ /* 0x100fe20000010803 */
[----:B------:R-:W-:Y:S01]  /*34a0*/  LDSM.16.MT88.4 R24, [R208+0x100] ;  /* 0x00010000d018783b */ /* 0x000fe20000004200 */
[----:B------:R1:W-:Y:S01]  /*34b0*/  MUFU.EX2 R250, R6 ;  /* 0x0000000600fa7308 */ /* 0x0003e20000000800 */
[--C-:B------:R-:W-:Y:S02]  /*34c0*/  FFMA.FTZ R5, R47, c[0x0][0x2d0], -R3.reuse ;  /* 0x0000b4002f057a23 */ /* 0x100fe40000010803 */
[----:B------:R-:W-:Y:S01]  /*34d0*/  LDSM.16.MT88.4 R16, [R209+0x100] ;  /* 0x00010000d110783b */ /* 0x000fe20000004200 */
[----:B--2---:R-:W-:-:S03]  /*34e0*/  FFMA.FTZ R11, R44, c[0x0][0x2d0], -R3 ;  /* 0x0000b4002c0b7a23 */ /* 0x004fc60000010803 */
[----:B------:R-:W-:Y:S01]  /*34f0*/  LDSM.16.MT88.4 R20, [R208+0x1100] ;  /* 0x00110000d014783b */ /* 0x000fe20000004200 */
[----:B------:R2:W-:Y:S03]  /*3500*/  MUFU.EX2 R249, R0 ;  /* 0x0000000000f97308 */ /* 0x0005e60000000800 */
[----:B------:R-:W-:Y:S04]  /*3510*/  LDSM.16.MT88.4 R28, [R209+0x1100] ;  /* 0x00110000d11c783b */ /* 0x000fe80000004200 */
[----:B------:R-:W-:Y:S01]  /*3520*/  LDSM.16.MT88.4 R32, [R208+0x2100] ;  /* 0x00210000d020783b */ /* 0x000fe20000004200 */
[----:B------:R-:W4:Y:S03]  /*3530*/  MUFU.EX2 R251, R5 ;  /* 0x0000000500fb7308 */ /* 0x000f260000000800 */
[----:B-1----:R-:W1:Y:S04]  /*3540*/  SHFL.BFLY PT, R6, R4, 0x1, 0x1f ;  /* 0x0c201f0004067f89 */ /* 0x002e6800000e0000 */
[----:B------:R-:W-:Y:S01]  /*3550*/  LDSM.16.MT88.4 R40, [R209+0x2500] ;  /* 0x00250000d128783b */ /* 0x000fe20000004200 */
[----:B--2---:R-:W-:Y:S01]  /*3560*/  FMUL.FTZ R0, R136, c[0x0][0x2d0] ;  /* 0x0000b40088007a20 */ /* 0x004fe20000410000 */
[----:B------:R-:W2:Y:S02]  /*3570*/  MUFU.EX2 R252, R11 ;  /* 0x0000000b00fc7308 */ /* 0x000ea40000000800 */
[----:B------:R-:W0:Y:S02]  /*3580*/  LDGDEPBAR ;  /* 0x00000000000079af */ /* 0x000e240000000000 */
[----:B------:R-:W-:-:S02]  /*3590*/  FSEL R0, R0, RZ, P1 ;  /* 0x000000ff00007208 */ /* 0x000fc40000800000 */
[----:B----4-:R-:W-:-:S03]  /*35a0*/  F2FP.PACK_AB R7, R251, R249 ;  /* 0x000000f9fb07723e */ /* 0x010fc600000000ff */
[--C-:B------:R-:W-:Y:S02]  /*35b0*/  FFMA.FTZ R5, R36, c[0x0][0x2d0], -R0.reuse ;  /* 0x0000b40024057a23 */ /* 0x100fe40000010800 */
[----:B---3--:R-:W-:Y:S02]  /*35c0*/  FFMA.FTZ R9, R49, c[0x0][0x2d0], -R0 ;  /* 0x0000b40031097a23 */ /* 0x008fe40000010800 */
[----:B------:R3:W-:Y:S01]  /*35d0*/  MUFU.EX2 R242, R5 ;  /* 0x0000000500f27308 */ /* 0x0007e20000000800 */
[----:B-1----:R-:W-:Y:S02]  /*35e0*/  FMNMX.FTZ R135, R4, R6, !PT ;  /* 0x0000000604877209 */ /* 0x002fe40007810000 */
[----:B------:R-:W-:-:S05]  /*35f0*/  F2FP.PACK_AB R4, R14, R151 ;  /* 0x000000970e04723e */ /* 0x000fca00000000ff */
[----:B------:R-:W-:Y:S01]  /*3600*/  MUFU.EX2 R243, R9 ;  /* 0x0000000900f37308 */ /* 0x000fe20000000800 */
[C---:B------:R-:W-:Y:S01]  /*3610*/  FSETP.NEU.FTZ.AND P1, PT, R135.reuse, -INF , PT ;  /* 0xff8000008700780b */ /* 0x040fe20003f3d000 */
[----:B------:R-:W-:Y:S01]  /*3620*/  FMUL.FTZ R8, R135, c[0x0][0x2d0] ;  /* 0x0000b40087087a20 */ /* 0x000fe20000410000 */
[----:B------:R-:W-:-:S04]  /*3630*/  F2FP.PACK_AB R6, R148, R149 ;  /* 0x000000959406723e */ /* 0x000fc800000000ff */
[----:B------:R-:W-:Y:S01]  /*3640*/  FSEL R13, R8, RZ, P1 ;  /* 0x000000ff080d7208 */ /* 0x000fe20000800000 */
[--C-:B---3--:R-:W-:Y:S02]  /*3650*/  FFMA.FTZ R5, R37, c[0x0][0x2d0], -R0.reuse ;  /* 0x0000b40025057a23 */ /* 0x108fe40000010800 */
[----:B------:R-:W1:Y:S01]  /*3660*/  LDSM.16.MT88.4 R36, [R209+0x2100] ;  /* 0x00210000d124783b */ /* 0x000e620000004200 */
[----:B------:R-:W-:Y:S01]  /*3670*/  FFMA.FTZ R8, R48, c[0x0][0x2d0], -R0 ;  /* 0x0000b40030087a23 */ /* 0x000fe20000010800 */
[----:B------:R2:W-:Y:S08]  /*3680*/  MUFU.EX2 R238, R5 ;  /* 0x0000000500ee7308 */ /* 0x0005f00000000800 */
[----:B------:R3:W4:Y:S01]  /*3690*/  MUFU.EX2 R244, R8 ;  /* 0x0000000800f47308 */ /* 0x0007220000000800 */
[----:B--2---:R-:W-:-:S07]  /*36a0*/  F2FP.PACK_AB R5, R250, R252 ;  /* 0x000000fcfa05723e */ /* 0x004fce00000000ff */
[----:B------:R-:W-:Y:S01]  /*36b0*/  HMMA.16816.F32 R112, R4, R24, RZ ;  /* 0x000000180470723c */ /* 0x000fe200000018ff */
[----:B---3--:R-:W-:Y:S01]  /*36c0*/  FFMA.FTZ R8, R53, c[0x0][0x2d0], -R13 ;  /* 0x0000b40035087a23 */ /* 0x008fe2000001080d */
[----:B----4-:R-:W-:-:S03]  /*36d0*/  F2FP.PACK_AB R10, R244, R243 ;  /* 0x000000f3f40a723e */ /* 0x010fc600000000ff */
[----:B------:R2:W-:Y:S03]  /*36e0*/  MUFU.EX2 R235, R8 ;  /* 0x0000000800eb7308 */ /* 0x0005e60000000800 */
[C---:B------:R-:W-:Y:S08]  /*36f0*/  HMMA.16816.F32 R108, R4.reuse, R16, RZ ;  /* 0x00000010046c723c */ /* 0x040ff000000018ff */
[----:B------:R-:W-:Y:S01]  /*3700*/  HMMA.16816.F32 R104, R4, R20, RZ ;  /* 0x000000140468723c */ /* 0x000fe200000018ff */
[----:B--2---:R-:W-:-:S07]  /*3710*/  FFMA.FTZ R8, R52, c[0x0][0x2d0], -R13 ;  /* 0x0000b40034087a23 */ /* 0x004fce000001080d */
[C---:B------:R-:W-:Y:S01]  /*3720*/  HMMA.16816.F32 R100, R4.reuse, R28, RZ ;  /* 0x0000001c0464723c */ /* 0x040fe200000018ff */
[----:B------:R2:W3:Y:S07]  /*3730*/  MUFU.EX2 R234, R8 ;  /* 0x0000000800ea7308 */ /* 0x0004ee0000000800 */
[C---:B------:R-:W-:Y:S08]  /*3740*/  HMMA.16816.F32 R96, R4.reuse, R32, RZ ;  /* 0x000000200460723c */ /* 0x040ff000000018ff */
[----:B-1----:R-:W-:Y:S01]  /*3750*/  HMMA.16816.F32 R92, R4, R36, RZ ;  /* 0x00000024045c723c */ /* 0x002fe200000018ff */
[----:B--2---:R-:W-:Y:S01]  /*3760*/  FFMA.FTZ R8, R51, c[0x0][0x2d0], -R13 ;  /* 0x0000b40033087a23 */ /* 0x004fe2000001080d */
[----:B---3--:R-:W-:-:S03]  /*3770*/  F2FP.PACK_AB R9, R234, R235 ;  /* 0x000000ebea09723e */ /* 0x008fc600000000ff */
[----:B------:R1:W-:Y:S03]  /*3780*/  MUFU.EX2 R237, R8 ;  /* 0x0000000800ed7308 */ /* 0x0003e60000000800 */
[C---:B------:R-:W-:Y:S08]  /*3790*/  HMMA.16816.F32 R88, R4.reuse, R26, RZ ;  /* 0x0000001a0458723c */ /* 0x040ff000000018ff */
[----:B------:R-:W-:Y:S01]  /*37a0*/  HMMA.16816.F32 R84, R4, R18, RZ ;  /* 0x000000120454723c */ /* 0x000fe200000018ff */
[----:B-1----:R-:W-:-:S07]  /*37b0*/  FFMA.FTZ R8, R50, c[0x0][0x2d0], -R13 ;  /* 0x0000b40032087a23 */ /* 0x002fce000001080d */
[C---:B------:R-:W-:Y:S01]  /*37c0*/  HMMA.16816.F32 R80, R4.reuse, R22, RZ ;  /* 0x000000160450723c */ /* 0x040fe200000018ff */
[----:B------:R1:W2:Y:S07]  /*37d0*/  MUFU.EX2 R241, R8 ;  /* 0x0000000800f17308 */ /* 0x0002ae0000000800 */
[C---:B------:R-:W-:Y:S08]  /*37e0*/  HMMA.16816.F32 R76, R4.reuse, R30, RZ ;  /* 0x0000001e044c723c */ /* 0x040ff000000018ff */
[----:B------:R-:W-:Y:S01]  /*37f0*/  HMMA.16816.F32 R72, R4, R34, RZ ;  /* 0x000000220448723c */ /* 0x000fe200000018ff */
[----:B-1----:R-:W-:-:S02]  /*3800*/  F2FP.PACK_AB R8, R238, R242 ;  /* 0x000000f2ee08723e */ /* 0x002fc400000000ff */
[----:B--2---:R-:W-:-:S05]  /*3810*/  F2FP.PACK_AB R11, R241, R237 ;  /* 0x000000edf10b723e */ /* 0x004fca00000000ff */
        /* <DEDUP_REMOVED lines=18> */
[----:B---3--:R-:W-:-:S04]  /*3940*/  FFMA.FTZ R4, R117, c[0x0][0x2d0], -R12 ;  /* 0x0000b40075047a23 */ /* 0x008fc8000001080c */
[----:B------:R3:W4:Y:S03]  /*3950*/  MUFU.EX2 R239, R4 ;  /* 0x0000000400ef7308 */ /* 0x0007260000000800 */
[C---:B------:R-:W-:Y:S01]  /*3960*/  HMMA.16816.F32 R152, R8.reuse, R34, RZ ;  /* 0x000000220898723c */ /* 0x040fe200000018ff */
[----:B------:R-:W-:Y:S07]  /*3970*/  LDSM.16.MT88.4 R32, [R208+0x2500] ;  /* 0x00250000d020783b */ /* 0x000fee0000004200 */
[----:B------:R-:W-:Y:S01]  /*3980*/  HMMA.16816.F32 R44, R8, R36, RZ ;  /* 0x00000024082c723c */ /* 0x000fe200000018ff */
[----:B---3--:R-:W-:-:S07]  /*3990*/  FFMA.FTZ R4, R118, c[0x0][0x2d0], -R3 ;  /* 0x0000b40076047a23 */ /* 0x008fce0000010803 */
[----:B------:R-:W-:Y:S01]  /*39a0*/  HMMA.16816.F32 R156, R8, R38, RZ ;  /* 0x00000026089c723c */ /* 0x000fe200000018ff */
[----:B----4-:R-:W-:Y:S01]  /*39b0*/  F2FP.PACK_AB R6, R239, R240 ;  /* 0x000000f0ef06723e */ /* 0x010fe200000000ff */
[----:B------:R-:W-:Y:S01]  /*39c0*/  LDSM.16.MT88.4 R36, [R209+0x2900] ;  /* 0x00290000d124783b */ /* 0x000fe20000004200 */
[----:B------:R3:W-:Y:S02]  /*39d0*/  MUFU.EX2 R230, R4 ;  /* 0x0000000400e67308 */ /* 0x0007e40000000800 */
[----:B---3--:R-:W-:-:S03]  /*39e0*/  FFMA.FTZ R4, R119, c[0x0][0x2d0], -R3 ;  /* 0x0000b40077047a23 */ /* 0x008fc60000010803 */
[----:B------:R-:W-:Y:S01]  /*39f0*/  HMMA.16816.F32 R116, R8, R30, RZ ;  /* 0x0000001e0874723c */ /* 0x000fe200000018ff */
[----:B------:R-:W3:Y:S02]  /*3a00*/  LDSM.16.MT88.4 R28, [R209+0x1500] ;  /* 0x00150000d11c783b */ /* 0x000ee40000004200 */
[----:B------:R4:W5:Y:S04]  /*3a10*/  MUFU.EX2 R248, R4 ;  /* 0x0000000400f87308 */ /* 0x0009680000000800 */
[----:B------:R-:W-:Y:S02]  /*3a20*/  FFMA.FTZ R8, R132, c[0x0][0x2d0], -R0 ;  /* 0x0000b40084087a23 */ /* 0x000fe40000010800 */
[----:B------:R-:W-:Y:S02]  /*3a30*/  IMAD.MOV.U32 R11, RZ, RZ, R151 ;  /* 0x000000ffff0b7224 */ /* 0x000fe400078e0097 */
[----:B------:R1:W-:Y:S01]  /*3a40*/  MUFU.EX2 R220, R8 ;  /* 0x0000000800dc7308 */ /* 0x0003e20000000800 */
[----:B------:R-:W-:-:S02]  /*3a50*/  IMAD.MOV.U32 R10, RZ, RZ, R149 ;  /* 0x000000ffff0a7224 */ /* 0x000fc400078e0095 */
[----:B------:R-:W-:Y:S02]  /*3a60*/  IMAD.MOV.U32 R9, RZ, RZ, R148 ;  /* 0x000000ffff097224 */ /* 0x000fe400078e0094 */
[----:B----4-:R-:W-:Y:S01]  /*3a70*/  FFMA.FTZ R4, R120, c[0x0][0x2d0], -R3 ;  /* 0x0000b40078047a23 */ /* 0x010fe20000010803 */
[----:B-----5:R-:W-:-:S03]  /*3a80*/  F2FP.PACK_AB R5, R248, R230 ;  /* 0x000000e6f805723e */ /* 0x020fc600000000ff */
[----:B------:R4:W-:Y:S01]  /*3a90*/  MUFU.EX2 R232, R4 ;  /* 0x0000000400e87308 */ /* 0x0009e20000000800 */
[----:B-1----:R-:W-:-:S07]  /*3aa0*/  FFMA.FTZ R8, R123, c[0x0][0x2d0], -R0 ;  /* 0x0000b4007b087a23 */ /* 0x002fce0000010800 */
[----:B------:R1:W-:Y:S01]  /*3ab0*/  MUFU.EX2 R218, R8 ;  /* 0x0000000800da7308 */ /* 0x0003e20000000800 */
[----:B----4-:R-:W-:-:S07]  /*3ac0*/  FFMA.FTZ R4, R121, c[0x0][0x2d0], -R3 ;  /* 0x0000b40079047a23 */ /* 0x010fce0000010803 */
[----:B------:R4:W5:Y:S01]  /*3ad0*/  MUFU.EX2 R231, R4 ;  /* 0x0000000400e77308 */ /* 0x0009620000000800 */
[----:B-1----:R-:W-:-:S07]  /*3ae0*/  FFMA.FTZ R8, R145, c[0x0][0x2d0], -R13 ;  /* 0x0000b40091087a23 */ /* 0x002fce000001080d */
[----:B------:R1:W-:Y:S01]  /*3af0*/  MUFU.EX2 R206, R8 ;  /* 0x0000000800ce7308 */ /* 0x0003e20000000800 */
[----:B----4-:R-:W-:Y:S01]  /*3b00*/  FFMA.FTZ R4, R122, c[0x0][0x2d0], -R0 ;  /* 0x0000b4007a047a23 */ /* 0x010fe20000010800 */
[----:B-----5:R-:W-:-:S06]  /*3b10*/  F2FP.PACK_AB R7, R231, R232 ;  /* 0x000000e8e707723e */ /* 0x020fcc00000000ff */
[----:B------:R4:W-:Y:S01]  /*3b20*/  MUFU.EX2 R221, R4 ;  /* 0x0000000400dd7308 */ /* 0x0009e20000000800 */
[----:B-1----:R-:W-:-:S07]  /*3b30*/  FFMA.FTZ R8, R144, c[0x0][0x2d0], -R13 ;  /* 0x0000b40090087a23 */ /* 0x002fce000001080d */
[----:B------:R1:W-:Y:S01]  /*3b40*/  MUFU.EX2 R246, R8 ;  /* 0x0000000800f67308 */ /* 0x0003e20000000800 */
[----:B----4-:R-:W-:-:S07]  /*3b50*/  FFMA.FTZ R4, R137, c[0x0][0x2d0], -R0 ;  /* 0x0000b40089047a23 */ /* 0x010fce0000010800 */
[----:B------:R4:W5:Y:S01]  /*3b60*/  MUFU.EX2 R245, R4 ;  /* 0x0000000400f57308 */ /* 0x0009620000000800 */
[----:B-1----:R-:W-:-:S07]  /*3b70*/  FFMA.FTZ R8, R133, c[0x0][0x2d0], -R13 ;  /* 0x0000b40085087a23 */ /* 0x002fce000001080d */
[----:B------:R1:W-:Y:S01]  /*3b80*/  MUFU.EX2 R205, R8 ;  /* 0x0000000800cd7308 */ /* 0x0003e20000000800 */
[----:B----4-:R-:W-:-:S07]  /*3b90*/  F2FP.PACK_AB R4, R247, R236 ;  /* 0x000000ecf704723e */ /* 0x010fce00000000ff */
[----:B--2---:R-:W-:Y:S01]  /*3ba0*/  HMMA.16816.F32 R164, R4, R24, R112 ;  /* 0x0000001804a4723c */ /* 0x004fe20000001870 */
[----:B-1----:R-:W-:-:S04]  /*3bb0*/  FFMA.FTZ R8, R138, c[0x0][0x2d0], -R13 ;  /* 0x0000b4008a087a23 */ /* 0x002fc8000001080d */
[----:B------:R1:W2:Y:S03]  /*3bc0*/  MUFU.EX2 R204, R8 ;  /* 0x0000000800cc7308 */ /* 0x0002a60000000800 */
[C---:B------:R-:W-:Y:S08]  /*3bd0*/  HMMA.16816.F32 R160, R4.reuse, R20, R108 ;  /* 0x0000001404a0723c */ /* 0x040ff0000000186c */
[----:B------:R-:W-:Y:S01]  /*3be0*/  HMMA.16816.F32 R120, R4, R16, R104 ;  /* 0x000000100478723c */ /* 0x000fe20000001868 */
[----:B-1----:R-:W-:-:S07]  /*3bf0*/  FFMA.FTZ R8, R147, c[0x0][0x2d0], -R12 ;  /* 0x0000b40093087a23 */ /* 0x002fce000001080c */
[C---:B---3--:R-:W-:Y:S01]  /*3c00*/  HMMA.16816.F32 R112, R4.reuse, R28, R100 ;  /* 0x0000001c0470723c */ /* 0x048fe20000001864 */
[----:B------:R1:W-:Y:S07]  /*3c10*/  MUFU.EX2 R203, R8 ;  /* 0x0000000800cb7308 */ /* 0x0003ee0000000800 */
[C---:B------:R-:W-:Y:S08]  /*3c20*/  HMMA.16816.F32 R108, R4.reuse, R32, R96 ;  /* 0x00000020046c723c */ /* 0x040ff00000001860 */
[----:B------:R-:W-:Y:S01]  /*3c30*/  HMMA.16816.F32 R104, R4, R40, R92 ;  /* 0x000000280468723c */ /* 0x000fe2000000185c */
[----:B-1----:R-:W-:-:S04]  /*3c40*/  FFMA.FTZ R8, R169, c[0x0][0x2d0], -R12 ;  /* 0x0000b400a9087a23 */ /* 0x002fc8000001080c */
[----:B------:R1:W3:Y:S03]  /*3c50*/  MUFU.EX2 R202, R8 ;  /* 0x0000000800ca7308 */ /* 0x0002e60000000800 */
[C---:B------:R-:W-:Y:S08]  /*3c60*/  HMMA.16816.F32 R148, R4.reuse, R26, R88 ;  /* 0x0000001a0494723c */ /* 0x040ff00000001858 */
[----:B------:R-:W-:Y:S01]  /*3c70*/  HMMA.16816.F32 R84, R4, R22, R84 ;  /* 0x000000160454723c */ /* 0x000fe20000001854 */
[----:B-1----:R-:W-:-:S07]  /*3c80*/  FFMA.FTZ R8, R146, c[0x0][0x2d0], -R12 ;  /* 0x0000b40092087a23 */ /* 0x002fce000001080c */
[C---:B------:R-:W-:Y:S01]  /*3c90*/  HMMA.16816.F32 R100, R4.reuse, R18, R80 ;  /* 0x000000120464723c */ /* 0x040fe20000001850 */
[----:B------:R1:W-:Y:S07]  /*3ca0*/  MUFU.EX2 R201, R8 ;  /* 0x0000000800c97308 */ /* 0x0003ee0000000800 */
[C---:B------:R-:W-:Y:S08]  /*3cb0*/  HMMA.16816.F32 R96, R4.reuse, R30, R76 ;  /* 0x0000001e0460723c */ /* 0x040ff0000000184c */
[----:B------:R-:W-:Y:S01]  /*3cc0*/  HMMA.16816.F32 R92, R4, R34, R72 ;  /* 0x00000022045c723c */ /* 0x000fe20000001848 */
[----:B-1----:R-:W-:-:S04]  /*3cd0*/  FFMA.FTZ R8, R168, c[0x0][0x2d0], -R12 ;  /* 0x0000b400a8087a23 */ /* 0x002fc8000001080c */
[----:B------:R1:W4:Y:S03]  /*3ce0*/  MUFU.EX2 R200, R8 ;  /* 0x0000000800c87308 */ /* 0x0003260000000800 */
[----:B------:R-:W-:Y:S07]  /*3cf0*/  HMMA.16816.F32 R88, R4, R42, R64 ;  /* 0x0000002a0458723c */ /* 0x000fee0000001840 */
[----:B-----5:R-:W-:-:S02]  /*3d00*/  F2FP.PACK_AB R4, R245, R221 ;  /* 0x000000ddf504723e */ /* 0x020fc400000000ff */
[----:B------:R-:W-:Y:S02]  /*3d10*/  F2FP.PACK_AB R6, R218, R220 ;  /* 0x000000dcda06723e */ /* 0x000fe400000000ff */
[----:B------:R-:W-:Y:S02]  /*3d20*/  F2FP.PACK_AB R5, R246, R206 ;  /* 0x000000cef605723e */ /* 0x000fe400000000ff */
[----:B--2---:R-:W-:Y:S01]  /*3d30*/  F2FP.PACK_AB R7, R204, R205 ;  /* 0x000000cdcc07723e */ /* 0x004fe200000000ff */
[----:B-1----:R-:W-:-:S04]  /*3d40*/  FFMA.FTZ R8, R170, c[0x0][0x2d0], -R3 ;  /* 0x0000b400aa087a23 */ /* 0x002fc80000010803 */
[----:B------:R1:W-:Y:S02]  /*3d50*/  MUFU.EX2 R187, R8 ;  /* 0x0000000800bb7308 */ /* 0x0003e40000000800 */
[C---:B------:R-:W-:Y:S08]  /*3d60*/  HMMA.16816.F32 R80, R4.reuse, R24, R68 ;  /* 0x000000180450723c */ /* 0x040ff00000001844 */
[----:B------:R-:W-:Y:S01]  /*3d70*/  HMMA.16816.F32 R64, R4, R32, R48 ;  /* 0x000000200440723c */ /* 0x000fe20000001830 */
[----:B-1----:R-:W-:-:S07]  /*3d80*/  FFMA.FTZ R8, R171, c[0x0][0x2d0], -R3 ;  /* 0x0000b400ab087a23 */ /* 0x002fce0000010803 */
[C---:B------:R-:W-:Y:S01]  /*3d90*/  HMMA.16816.F32 R76, R4.reuse, R20, R60 ;  /* 0x00000014044c723c */ /* 0x040fe2000000183c */
[----:B------:R1:W2:Y:S07]  /*3da0*/  MUFU.EX2 R186, R8 ;  /* 0x0000000800ba7308 */ /* 0x0002ae0000000800 */
[C---:B------:R-:W-:Y:S08]  /*3db0*/  HMMA.16816.F32 R72, R4.reuse, R16, R56 ;  /* 0x000000100448723c */ /* 0x040ff00000001838 */
[----:B------:R-:W-:Y:S01]  /*3dc0*/  HMMA.16816.F32 R68, R4, R28, R52 ;  /* 0x0000001c0444723c */ /* 0x000fe20000001834 */
[----:B-1----:R-:W-:-:S04]  /*3dd0*/  FFMA.FTZ R8, R172, c[0x0][0x2d0], -R3 ;  /* 0x0000b400ac087a23 */ /* 0x002fc80000010803 */
[----:B------:R1:W-:Y:S03]  /*3de0*/  MUFU.EX2 R184, R8 ;  /* 0x0000000800b87308 */ /* 0x0003e60000000800 */
[C---:B------:R-:W-:Y:S08]  /*3df0*/  HMMA.16816.F32 R192, R4.reuse, R40, R44 ;  /* 0x0000002804c0723c */ /* 0x040ff0000000182c */
[----:B------:R-:W-:Y:S01]  /*3e00*/  HMMA.16816.F32 R48, R4, R18, R124 ;  /* 0x000000120430723c */ /* 0x000fe2000000187c */
[----:B------:R-:W5:Y:S01]  /*3e10*/  LDSM.16.MT88.4 R16, [R209+0x900] ;  /* 0x00090000d110783b */ /* 0x000f620000004200 */
[----:B-1----:R-:W-:-:S06]  /*3e20*/  FFMA.FTZ R8, R173, c[0x0][0x2d0], -R3 ;  /* 0x0000b400ad087a23 */ /* 0x002fcc0000010803 */
[C---:B------:R-:W-:Y:S01]  /*3e30*/  HMMA.16816.F32 R60, R4.reuse, R26, R140 ;  /* 0x0000001a043c723c */ /* 0x040fe2000000188c */
[----:B------:R-:W1:Y:S01]  /*3e40*/  LDSM.16.MT88.4 R24, [R208+0x900] ;  /* 0x00090000d018783b */ /* 0x000e620000004200 */
[----:B------:R2:W1:Y:S06]  /*3e50*/  MUFU.EX2 R185, R8 ;  /* 0x0000000800b97308 */ /* 0x00046c0000000800 */
[C---:B------:R-:W-:Y:S01]  /*3e60*/  HMMA.16816.F32 R52, R4.reuse, R22, R128 ;  /* 0x000000160434723c */ /* 0x040fe20000001880 */
[----:B------:R-:W5:Y:S07]  /*3e70*/  LDSM.16.MT88.4 R20, [R208+0x1900] ;  /* 0x00190000d014783b */ /* 0x000f6e0000004200 */
[----:B------:R-:W-:Y:S01]  /*3e80*/  HMMA.16816.F32 R44, R4, R30, R116 ;  /* 0x0000001e042c723c */ /* 0x000fe20000001874 */
[----:B------:R-:W5:Y:S01]  /*3e90*/  LDSM.16.MT88.4 R28, [R209+0x1900] ;  /* 0x00190000d11c783b */ /* 0x000f620000004200 */
[----:B--2---:R-:W-:-:S04]  /*3ea0*/  FFMA.FTZ R8, R174, c[0x0][0x2d0], -R0 ;  /* 0x0000b400ae087a23 */ /* 0x004fc80000010800 */
[----:B------:R2:W-:Y:S02]  /*3eb0*/  MUFU.EX2 R179, R8 ;  /* 0x0000000800b37308 */ /* 0x0005e40000000800 */
[C---:B------:R-:W-:Y:S01]  /*3ec0*/  HMMA.16816.F32 R56, R4.reuse, R34, R152 ;  /* 0x000000220438723c */ /* 0x040fe20000001898 */
[----:B------:R-:W5:Y:S04]  /*3ed0*/  LDSM.16.MT88.4 R32, [R208+0x2900] ;  /* 0x00290000d020783b */ /* 0x000f680000004200 */
[----:B------:R-:W-:Y:S03]  /*3ee0*/  LDSM.16.MT88.4 R152, [R208+0xd00] ;  /* 0x000d0000d098783b */ /* 0x000fe60000004200 */
[----:B------:R-:W-:Y:S01]  /*3ef0*/  HMMA.16816.F32 R40, R4, R42, R156 ;  /* 0x0000002a0428723c */ /* 0x000fe2000000189c */
[----:B--2---:R-:W-:-:S06]  /*3f00*/  FFMA.FTZ R8, R176, c[0x0][0x2d0], -R0 ;  /* 0x0000b400b0087a23 */ /* 0x004fcc0000010800 */
[----:B---3--:R-:W-:Y:S02]  /*3f10*/  F2FP.PACK_AB R4, R202, R203 ;  /* 0x000000cbca04723e */ /* 0x008fe400000000ff */
[----:B----4-:R-:W-:Y:S01]  /*3f20*/  F2FP.PACK_AB R6, R200, R201 ;  /* 0x000000c9c806723e */ /* 0x010fe200000000ff */
[----:B------:R2:W3:Y:S01]  /*3f30*/  MUFU.EX2 R176, R8 ;  /* 0x0000000800b07308 */ /* 0x0004e20000000800 */
[----:B------:R-:W-:Y:S02]  /*3f40*/  F2FP.PACK_AB R5, R186, R187 ;  /* 0x000000bbba05723e */ /* 0x000fe400000000ff */
[----:B-1----:R-:W-:-:S07]  /*3f50*/  F2FP.PACK_AB R7, R185, R184 ;  /* 0x000000b8b907723e */ /* 0x002fce00000000ff */
[----:B-----5:R-:W-:Y:S01]  /*3f60*/  HMMA.16816.F32 R124, R4, R16, R160 ;  /* 0x00000010047c723c */ /* 0x020fe200000018a0 */
[----:B--2---:R-:W-:-:S07]  /*3f70*/  FFMA.FTZ R8, R175, c[0x0][0x2d0], -R0 ;  /* 0x0000b400af087a23 */ /* 0x004fce0000010800 */
[C---:B------:R-:W-:Y:S01]  /*3f80*/  HMMA.16816.F32 R140, R4.reuse, R24, R164 ;  /* 0x00000018048c723c */ /* 0x040fe200000018a4 */
[----:B------:R1:W-:Y:S07]  /*3f90*/  MUFU.EX2 R177, R8 ;  /* 0x0000000800b17308 */ /* 0x0003ee0000000800 */
[C---:B------:R-:W-:Y:S01]  /*3fa0*/  HMMA.16816.F32 R168, R4.reuse, R20, R120 ;  /* 0x0000001404a8723c */ /* 0x040fe20000001878 */
[----:B------:R-:W-:Y:S07]  /*3fb0*/  LDSM.16.MT88.4 R120, [R208+0x2d00] ;  /* 0x002d0000d078783b */ /* 0x000fee0000004200 */
[----:B------:R-:W-:Y:S01]  /*3fc0*/  HMMA.16816.F32 R112, R4, R28, R112 ;  /* 0x0000001c0470723c */ /* 0x000fe20000001870 */
[----:B-1----:R-:W-:-:S04]  /*3fd0*/  FFMA.FTZ R8, R178, c[0x0][0x2d0], -R0 ;  /* 0x0000b400b2087a23 */ /* 0x002fc80000010800 */
[----:B------:R1:W2:Y:S03]  /*3fe0*/  MUFU.EX2 R178, R8 ;  /* 0x0000000800b27308 */ /* 0x0002a60000000800 */
[C---:B------:R-:W-:Y:S08]  /*3ff0*/  HMMA.16816.F32 R188, R4.reuse, R32, R108 ;  /* 0x0000002004bc723c */ /* 0x040ff0000000186c */
[----:B------:R-:W-:Y:S01]  /*4000*/  HMMA.16816.F32 R196, R4, R36, R104 ;  /* 0x0000002404c4723c */ /* 0x000fe20000001868 */
[----:B------:R-:W-:Y:S01]  /*4010*/  LDSM.16.MT88.4 R104, [R209+0x1d00] ;  /* 0x001d0000d168783b */ /* 0x000fe20000004200 */
[----:B-1----:R-:W-:-:S06]  /*4020*/  FFMA.FTZ R8, R182, c[0x0][0x2d0], -R13 ;  /* 0x0000b400b6087a23 */ /* 0x002fcc000001080d */
[C---:B------:R-:W-:Y:S01]  /*4030*/  HMMA.16816.F32 R148, R4.reuse, R26, R148 ;  /* 0x0000001a0494723c */ /* 0x040fe20000001894 */
[----:B------:R1:W-:Y:S07]  /*4040*/  MUFU.EX2 R132, R8 ;  /* 0x0000000800847308 */ /* 0x0003ee0000000800 */
[C---:B------:R-:W-:Y:S08]  /*4050*/  HMMA.16816.F32 R84, R4.reuse, R18, R84 ;  /* 0x000000120454723c */ /* 0x040ff00000001854 */
[----:B------:R-:W-:Y:S01]  /*4060*/  HMMA.16816.F32 R100, R4, R22, R100 ;  /* 0x000000160464723c */ /* 0x000fe20000001864 */
[----:B-1----:R-:W-:-:S04]  /*4070*/  FFMA.FTZ R8, R183, c[0x0][0x2d0], -R13 ;  /* 0x0000b400b7087a23 */ /* 0x002fc8000001080d */
[----:B------:R1:W4:Y:S03]  /*4080*/  MUFU.EX2 R138, R8 ;  /* 0x00000008008a7308 */ /* 0x0003260000000800 */
[C---:B------:R-:W-:Y:S01]  /*4090*/  HMMA.16816.F32 R160, R4.reuse, R30, R96 ;  /* 0x0000001e04a0723c */ /* 0x040fe20000001860 */
[----:B------:R-:W5:Y:S07]  /*40a0*/  LDSM.16.MT88.4 R96, [R208+0x1d00] ;  /* 0x001d0000d060783b */ /* 0x000f6e0000004200 */
[----:B------:R-:W-:Y:S01]  /*40b0*/  HMMA.16816.F32 R116, R4, R34, R92 ;  /* 0x000000220474723c */ /* 0x000fe2000000185c */
[----:B-1----:R-:W-:-:S07]  /*40c0*/  FFMA.FTZ R8, R180, c[0x0][0x2d0], -R13 ;  /* 0x0000b400b4087a23 */ /* 0x002fce000001080d */
[----:B------:R-:W-:Y:S01]  /*40d0*/  HMMA.16816.F32 R144, R4, R38, R88 ;  /* 0x000000260490723c */ /* 0x000fe20000001858 */
[----:B------:R1:W-:Y:S06]  /*40e0*/  MUFU.EX2 R137, R8 ;  /* 0x0000000800897308 */ /* 0x0003ec0000000800 */
[----:B---3--:R-:W-:Y:S02]  /*40f0*/  F2FP.PACK_AB R4, R176, R179 ;  /* 0x000000b3b004723e */ /* 0x008fe400000000ff */
[----:B--2---:R-:W-:Y:S02]  /*4100*/  F2FP.PACK_AB R6, R178, R177 ;  /* 0x000000b1b206723e */ /* 0x004fe400000000ff */
[----:B----4-:R-:W-:Y:S01]  /*4110*/  F2FP.PACK_AB R5, R138, R132 ;  /* 0x000000848a05723e */ /* 0x010fe200000000ff */
[----:B-1----:R-:W-:-:S04]  /*4120*/  FFMA.FTZ R8, R181, c[0x0][0x2d0], -R13 ;  /* 0x0000b400b5087a23 */ /* 0x002fc8000001080d */
[----:B------:R-:W1:Y:S02]  /*4130*/  MUFU.EX2 R133, R8 ;  /* 0x0000000800857308 */ /* 0x000e640000000800 */
[----:B-1----:R-:W-:Y:S01]  /*4140*/  F2FP.PACK_AB R7, R133, R137 ;  /* 0x000000898507723e */ /* 0x002fe200000000ff */
[----:B------:R-:W-:Y:S02]  /*4150*/  FFMA.FTZ R8, R219, c[0x0][0x2d0], -R12 ;  /* 0x0000b400db087a23 */ /* 0x000fe4000001080c */
[----:B------:R-:W-:Y:S02]  /*4160*/  IMAD.MOV.U32 R219, RZ, RZ, R9 ;  /* 0x000000ffffdb7224 */ /* 0x000fe400078e0009 */
[----:B------:R-:W-:Y:S02]  /*4170*/  FADD.FTZ R9, R235, R234 ;  /* 0x000000eaeb097221 */ /* 0x000fe40000010000 */
[C---:B------:R-:W-:Y:S01]  /*4180*/  HMMA.16816.F32 R172, R4.reuse, R26, R60 ;  /* 0x0000001a04ac723c */ /* 0x040fe2000000183c */
[----:B------:R1:W-:Y:S07]  /*4190*/  MUFU.EX2 R27, R8 ;  /* 0x00000008001b7308 */ /* 0x0003ee0000000800 */
[C---:B------:R-:W-:Y:S01]  /*41a0*/  HMMA.16816.F32 R180, R4.reuse, R24, R80 ;  /* 0x0000001804b4723c */ /* 0x040fe20000001850 */
[----:B------:R-:W2:Y:S07]  /*41b0*/  LDSM.16.MT88.4 R80, [R209+0xd00] ;  /* 0x000d0000d150783b */ /* 0x000eae0000004200 */
[----:B------:R-:W-:Y:S01]  /*41c0*/  HMMA.16816.F32 R48, R4, R22, R48 ;  /* 0x000000160430723c */ /* 0x000fe20000001830 */
[----:B-1----:R-:W-:-:S02]  /*41d0*/  FFMA.FTZ R8, R222, c[0x0][0x2d0], -R12 ;  /* 0x0000b400de087a23 */ /* 0x002fc4000001080c */
[----:B------:R-:W-:Y:S02]  /*41e0*/  IMAD.MOV.U32 R222, RZ, RZ, R14 ;  /* 0x000000ffffde7224 */ /* 0x000fe400078e000e */
[----:B------:R1:W3:Y:S03]  /*41f0*/  MUFU.EX2 R26, R8 ;  /* 0x00000008001a7308 */ /* 0x0002e60000000800 */
[C---:B------:R-:W-:Y:S08]  /*4200*/  HMMA.16816.F32 R60, R4.reuse, R18, R52 ;  /* 0x00000012043c723c */ /* 0x040ff00000001834 */
[----:B------:R-:W-:Y:S01]  /*4210*/  HMMA.16816.F32 R52, R4, R20, R72 ;  /* 0x000000140434723c */ /* 0x000fe20000001848 */
[----:B-1----:R-:W-:Y:S01]  /*4220*/  FFMA.FTZ R8, R223, c[0x0][0x2d0], -R12 ;  /* 0x0000b400df087a23 */ /* 0x002fe2000001080c */
[----:B---3--:R-:W-:-:S06]  /*4230*/  F2FP.PACK_AB R128, R26, R27 ;  /* 0x0000001b1a80723e */ /* 0x008fcc00000000ff */
[C---:B------:R-:W-:Y:S01]  /*4240*/  HMMA.16816.F32 R108, R4.reuse, R16, R76 ;  /* 0x00000010046c723c */ /* 0x040fe2000000184c */
[----:B------:R1:W-:Y:S07]  /*4250*/  MUFU.EX2 R25, R8 ;  /* 0x0000000800197308 */ /* 0x0003ee0000000800 */
[C---:B------:R-:W-:Y:S08]  /*4260*/  HMMA.16816.F32 R156, R4.reuse, R28, R68 ;  /* 0x0000001c049c723c */ /* 0x040ff00000001844 */
[----:B------:R-:W-:Y:S01]  /*4270*/  HMMA.16816.F32 R44, R4, R30, R44 ;  /* 0x0000001e042c723c */ /* 0x000fe2000000182c */
[----:B-1----:R-:W-:-:S04]  /*4280*/  FFMA.FTZ R8, R217, c[0x0][0x2d0], -R12 ;  /* 0x0000b400d9087a23 */ /* 0x002fc8000001080c */
[----:B------:R1:W3:Y:S03]  /*4290*/  MUFU.EX2 R24, R8 ;  /* 0x0000000800187308 */ /* 0x0002e60000000800 */
[C---:B------:R-:W-:Y:S08]  /*42a0*/  HMMA.16816.F32 R64, R4.reuse, R32, R64 ;  /* 0x000000200440723c */ /* 0x040ff00000001840 */
[----:B------:R-:W-:Y:S01]  /*42b0*/  HMMA.16816.F32 R56, R4, R34, R56 ;  /* 0x000000220438723c */ /* 0x000fe20000001838 */
[----:B-1----:R-:W-:Y:S01]  /*42c0*/  FFMA.FTZ R8, R213, c[0x0][0x2d0], -R3 ;  /* 0x0000b400d5087a23 */ /* 0x002fe20000010803 */
[----:B---3--:R-:W-:-:S06]  /*42d0*/  F2FP.PACK_AB R130, R24, R25 ;  /* 0x000000191882723e */ /* 0x008fcc00000000ff */
[C---:B------:R-:W-:Y:S01]  /*42e0*/  HMMA.16816.F32 R164, R4.reuse, R36, R192 ;  /* 0x0000002404a4723c */ /* 0x040fe200000018c0 */
[----:B------:R1:W-:Y:S07]  /*42f0*/  MUFU.EX2 R23, R8 ;  /* 0x0000000800177308 */ /* 0x0003ee0000000800 */
[----:B------:R-:W-:Y:S01]  /*4300*/  HMMA.16816.F32 R40, R4, R38, R40 ;  /* 0x000000260428723c */ /* 0x000fe20000001828 */
[----:B------:R-:W3:Y:S01]  /*4310*/  LDSM.16.MT88.4 R4, [R209+0x2d00] ;  /* 0x002d0000d104783b */ /* 0x000ee20000004200 */
[----:B-1----:R-:W-:-:S04]  /*4320*/  FFMA.FTZ R8, R216, c[0x0][0x2d0], -R3 ;  /* 0x0000b400d8087a23 */ /* 0x002fc80000010803 */
[----:B------:R1:W4:Y:S02]  /*4330*/  MUFU.EX2 R22, R8 ;  /* 0x0000000800167308 */ /* 0x0003240000000800 */
[--C-:B-1----:R-:W-:Y:S01]  /*4340*/  FFMA.FTZ R8, R15, c[0x0][0x2d0], -R3.reuse ;  /* 0x0000b4000f087a23 */ /* 0x102fe20000010803 */
[----:B----4-:R-:W-:Y:S01]  /*4350*/  F2FP.PACK_AB R129, R22, R23 ;  /* 0x000000171681723e */ /* 0x010fe200000000ff */
[----:B------:R-:W-:-:S04]  /*4360*/  FFMA.FTZ R3, R215, c[0x0][0x2d0], -R3 ;  /* 0x0000b400d7037a23 */ /* 0x000fc80000010803 */
[----:B------:R1:W-:Y:S08]  /*4370*/  MUFU.EX2 R20, R8 ;  /* 0x0000000800147308 */ /* 0x0003f00000000800 */
[----:B------:R4:W2:Y:S01]  /*4380*/  MUFU.EX2 R21, R3 ;  /* 0x0000000300157308 */ /* 0x0008a20000000800 */
[----:B-1----:R-:W-:Y:S02]  /*4390*/  FADD.FTZ R8, R11, R222 ;  /* 0x000000de0b087221 */ /* 0x002fe40000010000 */
[----:B------:R-:W-:-:S02]  /*43a0*/  FADD.FTZ R11, R237, R9 ;  /* 0x00000009ed0b7221 */ /* 0x000fc40000010000 */
[----:B------:R-:W-:Y:S02]  /*43b0*/  FADD.FTZ R10, R10, R8 ;  /* 0x000000080a0a7221 */ /* 0x000fe40000010000 */
[----:B----4-:R-:W-:Y:S01]  /*43c0*/  FFMA.FTZ R3, R214, c[0x0][0x2d0], -R0 ;  /* 0x0000b400d6037a23 */ /* 0x010fe20000010800 */
[----:B--2---:R-:W-:-:S03]  /*43d0*/  F2FP.PACK_AB R131, R21, R20 ;  /* 0x000000141583723e */ /* 0x004fc600000000ff */
[----:B------:R1:W-:Y:S04]  /*43e0*/  MUFU.EX2 R19, R3 ;  /* 0x0000000300137308 */ /* 0x0003e80000000800 */
[C---:B-----5:R-:W-:Y:S08]  /*43f0*/  HMMA.16816.F32 R88, R128.reuse, R96, R168 ;  /* 0x000000608058723c */ /* 0x060ff000000018a8 */
[----:B------:R-:W-:Y:S01]  /*4400*/  HMMA.16816.F32 R72, R128, R80, R124 ;  /* 0x000000508048723c */ /* 0x000fe2000000187c */
[----:B-1----:R-:W-:-:S04]  /*4410*/  FFMA.FTZ R3, R207, c[0x0][0x2d0], -R0 ;  /* 0x0000b400cf037a23 */ /* 0x002fc80000010800 */
[----:B------:R1:W2:Y:S03]  /*4420*/  MUFU.EX2 R18, R3 ;  /* 0x0000000300127308 */ /* 0x0002a60000000800 */
[C---:B---3--:R-:W-:Y:S08]  /*4430*/  HMMA.16816.F32 R124, R128.reuse, R4, R196 ;  /* 0x00000004807c723c */ /* 0x048ff000000018c4 */
[----:B------:R-:W-:Y:S01]  /*4440*/  HMMA.16816.F32 R92, R128, R98, R100 ;  /* 0x00000062805c723c */ /* 0x000fe20000001864 */
[--C-:B-1----:R-:W-:Y:S01]  /*4450*/  FFMA.FTZ R3, R225, c[0x0][0x2d0], -R0.reuse ;  /* 0x0000b400e1037a23 */ /* 0x102fe20000010800 */
[----:B--2---:R-:W-:Y:S01]  /*4460*/  F2FP.PACK_AB R168, R18, R19 ;  /* 0x0000001312a8723e */ /* 0x004fe200000000ff */
[----:B------:R-:W-:-:S05]  /*4470*/  FFMA.FTZ R0, R228, c[0x0][0x2d0], -R0 ;  /* 0x0000b400e4007a23 */ /* 0x000fca0000010800 */
[C---:B------:R-:W-:Y:S01]  /*4480*/  HMMA.16816.F32 R100, R128.reuse, R104, R112 ;  /* 0x000000688064723c */ /* 0x040fe20000001870 */
[----:B------:R1:W-:Y:S07]  /*4490*/  MUFU.EX2 R17, R3 ;  /* 0x0000000300117308 */ /* 0x0003ee0000000800 */
[C---:B------:R-:W-:Y:S01]  /*44a0*/  HMMA.16816.F32 R140, R128.reuse, R152, R140 ;  /* 0x00000098808c723c */ /* 0x040fe2000000188c */
[----:B------:R2:W3:Y:S07]  /*44b0*/  MUFU.EX2 R16, R0 ;  /* 0x0000000000107308 */ /* 0x0004ee0000000800 */
[----:B------:R-:W-:Y:S01]  /*44c0*/  HMMA.16816.F32 R148, R128, R154, R148 ;  /* 0x0000009a8094723c */ /* 0x000fe20000001894 */
[----:B-1----:R-:W-:-:S04]  /*44d0*/  FADD.FTZ R3, R252, R250 ;  /* 0x000000fafc037221 */ /* 0x002fc80000010000 */
[----:B------:R-:W-:Y:S02]  /*44e0*/  FADD.FTZ R9, R249, R3 ;  /* 0x00000003f9097221 */ /* 0x000fe40000010000 */
[----:B------:R-:W-:Y:S01]  /*44f0*/  FADD.FTZ R3, R219, R10 ;  /* 0x0000000adb037221 */ /* 0x000fe20000010000 */
[C---:B------:R-:W-:Y:S01]  /*4500*/  HMMA.16816.F32 R76, R128.reuse, R82, R84 ;  /* 0x00000052804c723c */ /* 0x040fe20000001854 */
[----:B--2---:R-:W-:Y:S01]  /*4510*/  FFMA.FTZ R0, R233, c[0x0][0x2d0], -R13 ;  /* 0x0000b400e9007a23 */ /* 0x004fe2000001080d */
[----:B---3--:R-:W-:Y:S01]  /*4520*/  F2FP.PACK_AB R170, R16, R17 ;  /* 0x0000001110aa723e */ /* 0x008fe200000000ff */
[----:B------:R-:W-:Y:S02]  /*4530*/  FADD.FTZ R3, R236, R3 ;  /* 0x00000003ec037221 */ /* 0x000fe40000010000 */
[----:B------:R1:W-:Y:S02]  /*4540*/  MUFU.EX2 R12, R0 ;  /* 0x00000000000c7308 */ /* 0x0003e40000000800 */
[----:B------:R-:W-:Y:S01]  /*4550*/  FADD.FTZ R247, R247, R3 ;  /* 0x00000003f7f77221 */ /* 0x000fe20000010000 */
[----:B------:R-:W-:Y:S03]  /*4560*/  HMMA.16816.F32 R160, R128, R106, R160 ;  /* 0x0000006a80a0723c */ /* 0x000fe600000018a0 */
[----:B------:R-:W-:-:S04]  /*4570*/  FADD.FTZ R247, R240, R247 ;  /* 0x000000f7f0f77221 */ /* 0x000fc80000010000 */
[----:B------:R-:W-:Y:S01]  /*4580*/  FADD.FTZ R247, R239, R247 ;  /* 0x000000f7eff77221 */ /* 0x000fe20000010000 */
[C---:B------:R-:W-:Y:S03]  /*4590*/  HMMA.16816.F32 R112, R128.reuse, R120, R188 ;  /* 0x000000788070723c */ /* 0x040fe600000018bc */
[----:B------:R-:W-:Y:S02]  /*45a0*/  FADD.FTZ R247, R203, R247 ;  /* 0x000000f7cbf77221 */ /* 0x000fe40000010000 */
[----:B-1----:R-:W-:Y:S02]  /*45b0*/  FFMA.FTZ R0, R229, c[0x0][0x2d0], -R13 ;  /* 0x0000b400e5007a23 */ /* 0x002fe4000001080d */
[----:B------:R-:W-:Y:S01]  /*45c0*/  FADD.FTZ R247, R202, R247 ;  /* 0x000000f7caf77221 */ /* 0x000fe20000010000 */
[----:B------:R-:W-:Y:S01]  /*45d0*/  HMMA.16816.F32 R116, R128, R122, R116 ;  /* 0x0000007a8074723c */ /* 0x000fe20000001874 */
[----:B------:R1:W2:Y:S02]  /*45e0*/  MUFU.EX2 R14, R0 ;  /* 0x00000000000e7308 */ /* 0x0002a40000000800 */
[----:B------:R-:W-:-:S04]  /*45f0*/  FADD.FTZ R247, R201, R247 ;  /* 0x000000f7c9f77221 */ /* 0x000fc80000010000 */
[----:B------:R-:W-:Y:S01]  /*4600*/  FADD.FTZ R247, R200, R247 ;  /* 0x000000f7c8f77221 */ /* 0x000fe20000010000 */
[----:B------:R-:W-:Y:S03]  /*4610*/  HMMA.16816.F32 R128, R128, R6, R144 ;  /* 0x000000068080723c */ /* 0x000fe60000001890 */
[----:B------:R-:W-:-:S04]  /*4620*/  FADD.FTZ R247, R27, R247 ;  /* 0x000000f71bf77221 */ /* 0x000fc80000010000 */
[----:B------:R-:W-:Y:S02]  /*4630*/  FADD.FTZ R247, R26, R247 ;  /* 0x000000f71af77221 */ /* 0x000fe40000010000 */
[----:B-1----:R-:W-:Y:S01]  /*4640*/  FFMA.FTZ R0, R227, c[0x0][0x2d0], -R13 ;  /* 0x0000b400e3007a23 */ /* 0x002fe2000001080d */
[----:B--2---:R-:W-:Y:S01]  /*4650*/  F2FP.PACK_AB R169, R14, R12 ;  /* 0x0000000c0ea9723e */ /* 0x004fe200000000ff */
[----:B------:R-:W-:Y:S02]  /*4660*/  FADD.FTZ R247, R25, R247 ;  /* 0x000000f719f77221 */ /* 0x000fe40000010000 */
[----:B------:R1:W-:Y:S02]  /*4670*/  MUFU.EX2 R15, R0 ;  /* 0x00000000000f7308 */ /* 0x0003e40000000800 */
[----:B------:R-:W-:Y:S02]  /*4680*/  FADD.FTZ R247, R24, R247 ;  /* 0x000000f718f77221 */ /* 0x000fe40000010000 */
[----:B-1----:R-:W-:-:S04]  /*4690*/  FFMA.FTZ R0, R226, c[0x0][0x2d0], -R13 ;  /* 0x0000b400e2007a23 */ /* 0x002fc8000001080d */
[----:B------:R1:W2:Y:S02]  /*46a0*/  MUFU.EX2 R13, R0 ;  /* 0x00000000000d7308 */ /* 0x0002a40000000800 */
[----:B-1----:R-:W-:Y:S01]  /*46b0*/  FADD.FTZ R0, R242, R238 ;  /* 0x000000eef2007221 */ /* 0x002fe20000010000 */
[----:B--2---:R-:W-:-:S03]  /*46c0*/  F2FP.PACK_AB R171, R13, R15 ;  /* 0x0000000f0dab723e */ /* 0x004fc600000000ff */
[----:B------:R-:W-:-:S04]  /*46d0*/  FADD.FTZ R0, R243, R0 ;  /* 0x00000000f3007221 */ /* 0x000fc80000010000 */
[----:B------:R-:W-:Y:S01]  /*46e0*/  FADD.FTZ R8, R244, R0 ;  /* 0x00000000f4087221 */ /* 0x000fe20000010000 */
[----:B------:R-:W-:Y:S01]  /*46f0*/  HMMA.16816.F32 R164, R168, R4, R164 ;  /* 0x00000004a8a4723c */ /* 0x000fe200000018a4 */
[----:B------:R-:W-:-:S04]  /*4700*/  FADD.FTZ R0, R251, R9 ;  /* 0x00000009fb007221 */ /* 0x000fc80000010000 */
[----:B------:R-:W-:Y:S02]  /*4710*/  FADD.FTZ R0, R230, R0 ;  /* 0x00000000e6007221 */ /* 0x000fe40000010000 */
        /* <DEDUP_REMOVED lines=44> */
[----:B------:R-:W-:-:S03]  /*49e0*/  FADD.FTZ R248, R21, R248 ;  /* 0x000000f815f87221 */ /* 0x000fc60000010000 */
[C---:B------:R-:W-:Y:S08]  /*49f0*/  HMMA.16816.F32 R120, R168.reuse, R122, R56 ;  /* 0x0000007aa878723c */ /* 0x040ff00000001838 */
[----:B------:R-:W-:Y:S01]  /*4a00*/  HMMA.16816.F32 R168, R168, R6, R40 ;  /* 0x00000006a8a8723c */ /* 0x000fe20000001828 */
[----:B------:R-:W-:Y:S07]  /*4a10*/  @!P0 BRA `(.L_x_28) ;  /* 0x0000334000008947 */ /* 0x000fee0003800000 */
[----:B------:R-:W2:Y:S04]  /*4a20*/  LDL.64 R32, [R1+0x20] ;  /* 0x0000200001207983 */ /* 0x000ea80000100a00 */
[----:B------:R-:W3:Y:S04]  /*4a30*/  LDL.64 R30, [R1+0x28] ;  /* 0x00002800011e7983 */ /* 0x000ee80000100a00 */
[----:B------:R-:W4:Y:S04]  /*4a40*/  LDL.64 R28, [R1+0x18] ;  /* 0x00001800011c7983 */ /* 0x000f280000100a00 */
[----:B------:R-:W5:Y:S04]  /*4a50*/  LDL.64 R222, [R1+0x10] ;  /* 0x0000100001de7983 */ /* 0x000f680000100a00 */
[----:B------:R-:W5:Y:S01]  /*4a60*/  LDL.LU R219, [R1+0x38] ;  /* 0x0000380001db7983 */ /* 0x000f620000300800 */
[----:B------:R-:W-:Y:S01]  /*4a70*/  IMAD.MOV.U32 R138, RZ, RZ, R2 ;  /* 0x000000ffff8a7224 */ /* 0x000fe200078e0002 */
[C---:B------:R-:W-:Y:S01]  /*4a80*/  IADD3 R221, R212.reuse, 0xc00, RZ ;  /* 0x00000c00d4dd7810 */ /* 0x040fe20007ffe0ff */
[----:B------:R-:W-:Y:S01]  /*4a90*/  IMAD.MOV.U32 R3, RZ, RZ, R135 ;  /* 0x000000ffff037224 */ /* 0x000fe200078e0087 */
[C---:B------:R-:W-:Y:S01]  /*4aa0*/  IADD3 R220, R212.reuse, 0x1000, RZ ;  /* 0x00001000d4dc7810 */ /* 0x040fe20007ffe0ff */
[----:B------:R-:W-:Y:S01]  /*4ab0*/  IMAD.MOV.U32 R0, RZ, RZ, R136 ;  /* 0x000000ffff007224 */ /* 0x000fe200078e0088 */
[C---:B------:R-:W-:Y:S01]  /*4ac0*/  IADD3 R218, R212.reuse, 0x1800, RZ ;  /* 0x00001800d4da7810 */ /* 0x040fe20007ffe0ff */
[----:B------:R-:W-:Y:S01]  /*4ad0*/  IMAD.MOV.U32 R137, RZ, RZ, R134 ;  /* 0x000000ffff897224 */ /* 0x000fe200078e0086 */
[----:B------:R-:W-:-:S02]  /*4ae0*/  IADD3 R217, R212, 0x1c00, RZ ;  /* 0x00001c00d4d97810 */ /* 0x000fc40007ffe0ff */
[C---:B------:R-:W-:Y:S02]  /*4af0*/  IADD3 R216, R212.reuse, 0x2000, RZ ;  /* 0x00002000d4d87810 */ /* 0x040fe40007ffe0ff */
[C---:B------:R-:W-:Y:S02]  /*4b00*/  IADD3 R215, R212.reuse, 0x2400, RZ ;  /* 0x00002400d4d77810 */ /* 0x040fe40007ffe0ff */
[C---:B------:R-:W-:Y:S02]  /*4b10*/  IADD3 R214, R212.reuse, 0x2800, RZ ;  /* 0x00002800d4d67810 */ /* 0x040fe40007ffe0ff */
[----:B------:R-:W-:Y:S01]  /*4b20*/  IADD3 R213, R212, 0x2c00, RZ ;  /* 0x00002c00d4d57810 */ /* 0x000fe20007ffe0ff */
[----:B--2---:R-:W-:Y:S02]  /*4b30*/  IMAD.MOV.U32 R34, RZ, RZ, R32 ;  /* 0x000000ffff227224 */ /* 0x004fe400078e0020 */
[----:B------:R-:W-:Y:S02]  /*4b40*/  IMAD.MOV.U32 R35, RZ, RZ, R33 ;  /* 0x000000ffff237224 */ /* 0x000fe400078e0021 */
[----:B---3--:R-:W-:Y:S01]  /*4b50*/  IMAD.MOV.U32 R33, RZ, RZ, R31 ;  /* 0x000000ffff217224 */ /* 0x008fe200078e001f */
[C---:B------:R-:W-:Y:S01]  /*4b60*/  IADD3 R4, P3, R34.reuse, 0x20, RZ ;  /* 0x0000002022047810 */ /* 0x040fe20007f7e0ff */
[----:B------:R-:W-:Y:S01]  /*4b70*/  IMAD.MOV.U32 R32, RZ, RZ, R30 ;  /* 0x000000ffff207224 */ /* 0x000fe200078e001e */
[----:B------:R-:W-:Y:S01]  /*4b80*/  IADD3 R2, P2, R34, 0x40, RZ ;  /* 0x0000004022027810 */ /* 0x000fe20007f5e0ff */
[----:B----4-:R-:W-:-:S02]  /*4b90*/  IMAD.MOV.U32 R31, RZ, RZ, R29 ;  /* 0x000000ffff1f7224 */ /* 0x010fc400078e001d */
[----:B------:R1:W-:Y:S01]  /*4ba0*/  STL [R1+0xc], R4 ;  /* 0x00000c0401007387 */ /* 0x0003e20000100800 */
[C---:B------:R-:W-:Y:S01]  /*4bb0*/  IADD3 R252, P1, R32.reuse, 0x20, RZ ;  /* 0x0000002020fc7810 */ /* 0x040fe20007f3e0ff */
[----:B-----5:R-:W-:Y:S01]  /*4bc0*/  IMAD.MOV.U32 R29, RZ, RZ, R223 ;  /* 0x000000ffff1d7224 */ /* 0x020fe200078e00df */
[----:B------:R-:W-:Y:S01]  /*4bd0*/  IADD3 R250, P0, R32, 0x40, RZ ;  /* 0x0000004020fa7810 */ /* 0x000fe20007f1e0ff */
[----:B------:R2:W-:Y:S01]  /*4be0*/  STL [R1+0x4], R2 ;  /* 0x0000040201007387 */ /* 0x0005e20000100800 */
[----:B------:R-:W-:Y:S01]  /*4bf0*/  IMAD.MOV.U32 R30, RZ, RZ, R28 ;  /* 0x000000ffff1e7224 */ /* 0x000fe200078e001c */
[----:B------:R-:W-:Y:S01]  /*4c00*/  LEA.HI.SX32 R225, R219, 0xfffffffe, 0x1a ;  /* 0xfffffffedbe17811 */ /* 0x000fe200078fd2ff */
[----:B------:R-:W-:Y:S01]  /*4c10*/  IMAD.MOV.U32 R28, RZ, RZ, R222 ;  /* 0x000000ffff1c7224 */ /* 0x000fe200078e00de */
[C---:B------:R-:W-:Y:S01]  /*4c20*/  IADD3 R223, R212.reuse, 0x400, RZ ;  /* 0x00000400d4df7810 */ /* 0x040fe20007ffe0ff */
[--C-:B------:R-:W-:Y:S01]  /*4c30*/  IMAD.X R251, RZ, RZ, R29.reuse, P1 ;  /* 0x000000fffffb7224 */ /* 0x100fe200008e061d */
[C---:B------:R-:W-:Y:S01]  /*4c40*/  IADD3 R222, R212.reuse, 0x800, RZ ;  /* 0x00000800d4de7810 */ /* 0x040fe20007ffe0ff */
[----:B------:R-:W-:Y:S01]  /*4c50*/  IMAD.X R249, RZ, RZ, R29, P0 ;  /* 0x000000fffff97224 */ /* 0x000fe200000e061d */
[----:B------:R-:W-:Y:S01]  /*4c60*/  IADD3 R219, R212, 0x1400, RZ ;  /* 0x00001400d4db7810 */ /* 0x000fe20007ffe0ff */
[----:B-1----:R-:W-:-:S02]  /*4c70*/  IMAD.X R4, RZ, RZ, R31, P3 ;  /* 0x000000ffff047224 */ /* 0x002fc400018e061f */
[----:B--2---:R-:W-:-:S05]  /*4c80*/  IMAD.X R2, RZ, RZ, R31, P2 ;  /* 0x000000ffff027224 */ /* 0x004fca00010e061f */
[----:B------:R1:W-:Y:S04]  /*4c90*/  STL [R1], R2 ;  /* 0x0000000201007387 */ /* 0x0003e80000100800 */
[----:B------:R1:W-:Y:S02]  /*4ca0*/  STL [R1+0x8], R4 ;  /* 0x0000080401007387 */ /* 0x0003e40000100800 */
.L_x_29:
[----:B-1----:R-:W2:Y:S01]  /*4cb0*/  LDL R2, [R1+0x34] ;  /* 0x0000340001027983 */ /* 0x002ea20000100800 */
[----:B------:R-:W-:Y:S04]  /*4cc0*/  DEPBAR.LE SB0, 0x0 ;  /* 0x000080000000791a */ /* 0x000fe80000000000 */
[----:B------:R-:W3:Y:S01]  /*4cd0*/  LDL.64 R198, [R1+0x20] ;  /* 0x0000200001c67983 */ /* 0x000ee20000100a00 */
[C---:B------:R-:W-:Y:S01]  /*4ce0*/  IMAD.WIDE.U32 R54, R225.reuse, c[0x0][0x208], RZ ;  /* 0x00008200e1367a25 */ /* 0x040fe200078e00ff */
[----:B------:R-:W-:Y:S02]  /*4cf0*/  MOV R195, c[0x0][0x208] ;  /* 0x0000820000c37a02 */ /* 0x000fe40000000f00 */
[----:B------:R-:W-:Y:S02]  /*4d00*/  MOV R196, c[0x0][0x20c] ;  /* 0x0000830000c47a02 */ /* 0x000fe40000000f00 */
[----:B------:R-:W4:Y:S01]  /*4d10*/  LDL.64 R192, [R1+0x18] ;  /* 0x0000180001c07983 */ /* 0x000f220000100a00 */
[----:B------:R-:W-:Y:S02]  /*4d20*/  SHF.L.U32 R136, R54, 0x6, RZ ;  /* 0x0000000636887819 */ /* 0x000fe400000006ff */
[----:B------:R-:W-:Y:S02]  /*4d30*/  MOV R229, 0x5 ;  /* 0x0000000500e57802 */ /* 0x000fe40000000f00 */
[----:B------:R-:W-:Y:S01]  /*4d40*/  MOV R228, c[0x0][0x1e0] ;  /* 0x0000780000e47a02 */ /* 0x000fe20000000f00 */
[----:B------:R-:W5:Y:S03]  /*4d50*/  LDL R189, [R1+0xc] ;  /* 0x00000c0001bd7983 */ /* 0x000f660000100800 */
[----:B------:R-:W-:Y:S01]  /*4d60*/  SHF.L.U32 R228, R228, 0x5, RZ ;  /* 0x00000005e4e47819 */ /* 0x000fe200000006ff */
[----:B------:R-:W4:Y:S04]  /*4d70*/  LDL R194, [R1+0x4] ;  /* 0x0000040001c27983 */ /* 0x000f280000100800 */
[----:B------:R-:W4:Y:S04]  /*4d80*/  LDL R190, [R1+0x8] ;  /* 0x0000080001be7983 */ /* 0x000f280000100800 */
[----:B------:R-:W4:Y:S04]  /*4d90*/  LDL R191, [R1] ;  /* 0x0000000001bf7983 */ /* 0x000f280000100800 */
[----:B------:R-:W-:Y:S08]  /*4da0*/  BAR.SYNC.DEFER_BLOCKING 0x0 ;  /* 0x0000000000007b1d */ /* 0x000ff00000010000 */
[----:B------:R-:W-:Y:S08]  /*4db0*/  LDSM.16.M88.4 R64, [R210+0x6100] ;  /* 0x00610000d240783b */ /* 0x000ff00000000200 */
[----:B------:R-:W1:Y:S08]  /*4dc0*/  LDSM.16.M88.4 R16, [R139+0x3100] ;  /* 0x003100008b10783b */ /* 0x000e700000000200 */
[----:B------:R-:W1:Y:S08]  /*4dd0*/  LDSM.16.M88.4 R60, [R210+0x7100] ;  /* 0x00710000d23c783b */ /* 0x000e700000000200 */
[----:B------:R-:W1:Y:S08]  /*4de0*/  LDSM.16.M88.4 R32, [R139+0x3500] ;  /* 0x003500008b20783b */ /* 0x000e700000000200 */
[----:B------:R-:W4:Y:S06]  /*4df0*/  LDL.64 R230, [R1+0x28] ;  /* 0x0000280001e67983 */ /* 0x000f2c0000100a00 */
[----:B------:R-:W1:Y:S08]  /*4e00*/  LDSM.16.M88.4 R48, [R139+0x3900] ;  /* 0x003900008b30783b */ /* 0x000e700000000200 */
[----:B------:R-:W4:Y:S01]  /*4e10*/  LDL.64 R226, [R1+0x10] ;  /* 0x0000100001e27983 */ /* 0x000f220000100a00 */
[-C--:B-1----:R-:W-:Y:S05]  /*4e20*/  HMMA.16816.F32 R4, R64, R16.reuse, RZ ;  /* 0x000000104004723c */ /* 0x082fea00000018ff */
[----:B------:R-:W1:Y:S03]  /*4e30*/  LDSM.16.M88.4 R132, [R139+0x3d00] ;  /* 0x003d00008b84783b */ /* 0x000e660000000200 */
[C---:B------:R-:W-:Y:S05]  /*4e40*/  HMMA.16816.F32 R8, R60.reuse, R16, RZ ;  /* 0x000000103c08723c */ /* 0x040fea00000018ff */
[----:B------:R-:W-:Y:S03]  /*4e50*/  LDSM.16.M88.4 R172, [R211+0x6100] ;  /* 0x00610000d3ac783b */ /* 0x000fe60000000200 */
[-C--:B------:R-:W-:Y:S05]  /*4e60*/  HMMA.16816.F32 R12, R60, R18.reuse, RZ ;  /* 0x000000123c0c723c */ /* 0x080fea00000018ff */
[----:B------:R-:W1:Y:S03]  /*4e70*/  LDSM.16.M88.4 R176, [R212] ;  /* 0x00000000d4b0783b */ /* 0x000e660000000200 */
[C---:B------:R-:W-:Y:S05]  /*4e80*/  HMMA.16816.F32 R16, R64.reuse, R18, RZ ;  /* 0x000000124010723c */ /* 0x040fea00000018ff */
[----:B------:R-:W1:Y:S03]  /*4e90*/  LDSM.16.M88.4 R180, [R211+0x7100] ;  /* 0x00710000d3b4783b */ /* 0x000e660000000200 */
[-C--:B------:R-:W-:Y:S05]  /*4ea0*/  HMMA.16816.F32 R20, R64, R32.reuse, RZ ;  /* 0x000000204014723c */ /* 0x080fea00000018ff */
[----:B------:R-:W1:Y:S03]  /*4eb0*/  LDSM.16.M88.4 R184, [R223] ;  /* 0x00000000dfb8783b */ /* 0x000e660000000200 */
[C---:B------:R-:W-:Y:S08]  /*4ec0*/  HMMA.16816.F32 R24, R60.reuse, R32, RZ ;  /* 0x000000203c18723c */ /* 0x040ff000000018ff */
[-C--:B------:R-:W-:Y:S08]  /*4ed0*/  HMMA.16816.F32 R28, R60, R34.reuse, RZ ;  /* 0x000000223c1c723c */ /* 0x080ff000000018ff */
[C---:B------:R-:W-:Y:S08]  /*4ee0*/  HMMA.16816.F32 R32, R64.reuse, R34, RZ ;  /* 0x000000224020723c */ /* 0x040ff000000018ff */
[-C--:B------:R-:W-:Y:S08]  /*4ef0*/  HMMA.16816.F32 R36, R64, R48.reuse, RZ ;  /* 0x000000304024723c */ /* 0x080ff000000018ff */
[C---:B------:R-:W-:Y:S08]  /*4f00*/  HMMA.16816.F32 R40, R60.reuse, R48, RZ ;  /* 0x000000303c28723c */ /* 0x040ff000000018ff */
[-C--:B------:R-:W-:Y:S08]  /*4f10*/  HMMA.16816.F32 R44, R60, R50.reuse, RZ ;  /* 0x000000323c2c723c */ /* 0x080ff000000018ff */
[C---:B------:R-:W-:Y:S02]  /*4f20*/  HMMA.16816.F32 R48, R64.reuse, R50, RZ ;  /* 0x000000324030723c */ /* 0x040fe400000018ff */
[----:B--2---:R-:W-:Y:S02]  /*4f30*/  ISETP.NE.AND P4, PT, R2, RZ, PT ;  /* 0x000000ff0200720c */ /* 0x004fe40003f85270 */
[----:B------:R-:W-:Y:S02]  /*4f40*/  SHF.R.S32.HI R2, RZ, 0x1f, R225 ;  /* 0x0000001fff027819 */ /* 0x000fe400000114e1 */
[----:B---3--:R-:W-:Y:S03]  /*4f50*/  IADD3 R52, P1, R136, R198, RZ ;  /* 0x000000c688347210 */ /* 0x008fe60007f3e0ff */
[----:B------:R-:W-:Y:S03]  /*4f60*/  IMAD R2, R2, c[0x0][0x208], RZ ;  /* 0x0000820002027a24 */ /* 0x000fe600078e02ff */
[----:B------:R-:W-:Y:S01]  /*4f70*/  LEA R200, P0, R52, c[0x0][0x1f8], 0x1 ;  /* 0x00007e0034c87a11 */ /* 0x000fe200078008ff */
[----:B------:R-:W-:Y:S05]  /*4f80*/  IMAD R2, R225, c[0x0][0x20c], R2 ;  /* 0x00008300e1027a24 */ /* 0x000fea00078e0202 */
[----:B------:R-:W-:Y:S02]  /*4f90*/  IADD3 R2, R55, R2, RZ ;  /* 0x0000000237027210 */ /* 0x000fe40007ffe0ff */
[----:B-----5:R-:W-:Y:S02]  /*4fa0*/  IADD3 R57, P3, R136, R189, RZ ;  /* 0x000000bd88397210 */ /* 0x020fe40007f7e0ff */
[----:B------:R-:W-:Y:S02]  /*4fb0*/  SHF.L.U64.HI R2, R54, 0x6, R2 ;  /* 0x0000000636027819 */ /* 0x000fe40000010202 */
[C---:B------:R-:W-:Y:S02]  /*4fc0*/  LEA R204, P2, R57.reuse, c[0x0][0x1f8], 0x1 ;  /* 0x00007e0039cc7a11 */ /* 0x040fe400078408ff */
[----:B----4-:R-:W-:Y:S02]  /*4fd0*/  IADD3.X R53, R2, R193, RZ, P1, !PT ;  /* 0x000000c102357210 */ /* 0x010fe40000ffe4ff */
[----:B------:R-:W-:Y:S02]  /*4fe0*/  IADD3 R56, P1, R136, R194, RZ ;  /* 0x000000c288387210 */ /* 0x000fe40007f3e0ff */
[----:B------:R-:W-:Y:S02]  /*4ff0*/  LEA.HI.X R201, R52, c[0x0][0x1fc], R53, 0x1, P0 ;  /* 0x00007f0034c97a11 */ /* 0x000fe400000f0c35 */
[-C--:B-1----:R-:W-:Y:S01]  /*5000*/  HMMA.16816.F32 R52, R64, R132.reuse, RZ ;  /* 0x000000844034723c */ /* 0x082fe200000018ff */
[----:B------:R-:W-:Y:S02]  /*5010*/  IADD3.X R59, R2, R191, RZ, P1, !PT ;  /* 0x000000bf023b7210 */ /* 0x000fe40000ffe4ff */
[----:B------:R-:W-:Y:S02]  /*5020*/  LEA R202, P0, R56, c[0x0][0x1f8], 0x1 ;  /* 0x00007e0038ca7a11 */ /* 0x000fe400078008ff */
[----:B------:R-:W-:Y:S02]  /*5030*/  IADD3.X R58, R2, R190, RZ, P3, !PT ;  /* 0x000000be023a7210 */ /* 0x000fe40001ffe4ff */
[----:B------:R-:W-:Y:S02]  /*5040*/  LEA.HI.X R203, R56, c[0x0][0x1fc], R59, 0x1, P0 ;  /* 0x00007f0038cb7a11 */ /* 0x000fe400000f0c3b */
[----:B------:R-:W-:Y:S02]  /*5050*/  LEA.HI.X R205, R57, c[0x0][0x1fc], R58, 0x1, P2 ;  /* 0x00007f0039cd7a11 */ /* 0x000fe400010f0c3a */
[C---:B------:R-:W-:Y:S02]  /*5060*/  HMMA.16816.F32 R56, R60.reuse, R132, RZ ;  /* 0x000000843c38723c */ /* 0x040fe400000018ff */
[C---:B------:R-:W-:Y:S04]  /*5070*/  LEA R136, P1, R195.reuse, R136, 0x5 ;  /* 0x00000088c3887211 */ /* 0x040fe800078228ff */
[C---:B------:R-:W-:Y:S02]  /*5080*/  IADD3 R188, P2, R136.reuse, R198, RZ ;  /* 0x000000c688bc7210 */ /* 0x040fe40007f5e0ff */
[-C--:B------:R-:W-:Y:S01]  /*5090*/  HMMA.16816.F32 R60, R60, R134.reuse, RZ ;  /* 0x000000863c3c723c */ /* 0x080fe200000018ff */
[----:B------:R-:W-:Y:S03]  /*50a0*/  IADD3 R189, P0, R136, R189, RZ ;  /* 0x000000bd88bd7210 */ /* 0x000fe60007f1e0ff */
[----:B------:R-:W-:Y:S02]  /*50b0*/  LEA R132, P3, R188, c[0x0][0x1f8], 0x1 ;  /* 0x00007e00bc847a11 */ /* 0x000fe400078608ff */
[----:B------:R-:W-:Y:S02]  /*50c0*/  LEA.HI.X R2, R195, R2, R196, 0x5, P1 ;  /* 0x00000002c3027211 */ /* 0x000fe400008f2cc4 */
[----:B------:R-:W-:Y:S04]  /*50d0*/  HMMA.16816.F32 R64, R64, R134, RZ ;  /* 0x000000864040723c */ /* 0x000fe800000018ff */
[----:B------:R-:W-:Y:S02]  /*50e0*/  IADD3 R136, P1, R136, R194, RZ ;  /* 0x000000c288887210 */ /* 0x000fe40007f3e0ff */
[C---:B------:R-:W-:Y:S02]  /*50f0*/  IADD3.X R133, R2.reuse, R193, RZ, P2, !PT ;  /* 0x000000c102857210 */ /* 0x040fe400017fe4ff */
[-C--:B------:R-:W-:Y:S01]  /*5100*/  HMMA.16816.F32 R4, R172, R176.reuse, R4 ;  /* 0x000000b0ac04723c */ /* 0x080fe20000001804 */
[----:B------:R-:W-:Y:S04]  /*5110*/  LDSM.16.M88.4 R192, [R221] ;  /* 0x00000000ddc0783b */ /* 0x000fe80000000200 */
[C---:B------:R-:W-:Y:S02]  /*5120*/  LEA R198, P2, R189.reuse, c[0x0][0x1f8], 0x1 ;  /* 0x00007e00bdc67a11 */ /* 0x040fe400078408ff */
[----:B------:R-:W-:Y:S01]  /*5130*/  IADD3.X R190, R2, R190, RZ, P0, !PT ;  /* 0x000000be02be7210 */ /* 0x000fe200007fe4ff */
[C---:B------:R-:W-:Y:S04]  /*5140*/  HMMA.16816.F32 R8, R180.reuse, R176, R8 ;  /* 0x000000b0b408723c */ /* 0x040fe80000001808 */
[----:B------:R-:W-:Y:S02]  /*5150*/  LEA.HI.X R133, R188, c[0x0][0x1fc], R133, 0x1, P3 ;  /* 0x00007f00bc857a11 */ /* 0x000fe400018f0c85 */
[----:B------:R-:W-:Y:S02]  /*5160*/  IADD3.X R2, R2, R191, RZ, P1, !PT ;  /* 0x000000bf02027210 */ /* 0x000fe40000ffe4ff */
[-C--:B------:R-:W-:Y:S04]  /*5170*/  HMMA.16816.F32 R12, R180, R178.reuse, R12 ;  /* 0x000000b2b40c723c */ /* 0x080fe8000000180c */
[----:B------:R-:W-:Y:S02]  /*5180*/  LEA.HI.X R199, R189, c[0x0][0x1fc], R190, 0x1, P2 ;  /* 0x00007f00bdc77a11 */ /* 0x000fe400010f0cbe */
[----:B------:R-:W1:Y:S01]  /*5190*/  LDSM.16.M88.4 R188, [R222] ;  /* 0x00000000debc783b */ /* 0x000e620000000200 */
[C---:B------:R-:W-:Y:S01]  /*51a0*/  LEA R196, P0, R136.reuse, c[0x0][0x1f8], 0x1 ;  /* 0x00007e0088c47a11 */ /* 0x040fe200078008ff */
[C---:B------:R-:W-:Y:S04]  /*51b0*/  HMMA.16816.F32 R16, R172.reuse, R178, R16 ;  /* 0x000000b2ac10723c */ /* 0x040fe80000001810 */
[----:B------:R-:W-:Y:S02]  /*51c0*/  LEA.HI.X R197, R136, c[0x0][0x1fc], R2, 0x1, P0 ;  /* 0x00007f0088c57a11 */ /* 0x000fe400000f0c02 */
[----:B------:R-:W-:Y:S01]  /*51d0*/  @!PT LDS RZ, [RZ] ;  /* 0x00000000fffff984 */ /* 0x000fe20000000800 */
[----:B------:R-:W-:Y:S01]  /*51e0*/  @!PT LDS RZ, [RZ] ;  /* 0x00000000fffff984 */ /* 0x000fe20000000800 */
[----:B------:R-:W-:Y:S01]  /*51f0*/  @!PT LDS RZ, [RZ] ;  /* 0x00000000fffff984 */ /* 0x000fe20000000800 */
[----:B------:R2:W-:Y:S01]  /*5200*/  LDGSTS.E.BYPASS.LTC128B.128 [R224+0x100], [R200.64], !P4 ;  /* 0x00100000c8e07fae */ /* 0x0005e2000e101d44 */
[C---:B------:R-:W-:Y:S01]  /*5210*/  ISETP.GT.AND P0, PT, R225.reuse, RZ, PT ;  /* 0x000000ffe100720c */ /* 0x040fe20003f04270 */
[-C--:B------:R-:W-:Y:S04]  /*5220*/  HMMA.16816.F32 R20, R172, R184.reuse, R20 ;  /* 0x000000b8ac14723c */ /* 0x080fe80000001814 */
[----:B------:R-:W-:Y:S02]  /*5230*/  IADD3 R225, R225, -0x1, RZ ;  /* 0xffffffffe1e17810 */ /* 0x000fe40007ffe0ff */
[----:B------:R3:W-:Y:S02]  /*5240*/  LDGSTS.E.BYPASS.LTC128B.128 [R224+0x1100], [R204.64], !P6 ;  /* 0x01100000cce07fae */ /* 0x0007e4000f101d44 */
[C---:B------:R-:W-:Y:S06]  /*5250*/  HMMA.16816.F32 R24, R180.reuse, R184, R24 ;  /* 0x000000b8b418723c */ /* 0x040fec0000001818 */
[----:B------:R2:W-:Y:S02]  /*5260*/  LDGSTS.E.BYPASS.LTC128B.128 [R224+0x2100], [R202.64], !P5 ;  /* 0x02100000cae07fae */ /* 0x0005e4000e901d44 */
[-C--:B------:R-:W-:Y:S06]  /*5270*/  HMMA.16816.F32 R28, R180, R186.reuse, R28 ;  /* 0x000000bab41c723c */ /* 0x080fec000000181c */
[----:B------:R4:W-:Y:S02]  /*5280*/  LDGSTS.E.BYPASS.LTC128B.128 [R224+0x900], [R132.64], !P4 ;  /* 0x0090000084e07fae */ /* 0x0009e4000e101d44 */
[C---:B------:R-:W-:Y:S06]  /*5290*/  HMMA.16816.F32 R32, R172.reuse, R186, R32 ;  /* 0x000000baac20723c */ /* 0x040fec0000001820 */
[----:B------:R5:W-:Y:S02]  /*52a0*/  LDGSTS.E.BYPASS.LTC128B.128 [R224+0x1900], [R198.64], !P6 ;  /* 0x01900000c6e07fae */ /* 0x000be4000f101d44 */
[-C--:B-1----:R-:W-:Y:S06]  /*52b0*/  HMMA.16816.F32 R36, R172, R188.reuse, R36 ;  /* 0x000000bcac24723c */ /* 0x082fec0000001824 */
[----:B------:R5:W-:Y:S02]  /*52c0*/  LDGSTS.E.BYPASS.LTC128B.128 [R224+0x2900], [R196.64], !P5 ;  /* 0x02900000c4e07fae */ /* 0x000be4000e901d44 */
[C---:B------:R-:W-:Y:S06]  /*52d0*/  HMMA.16816.F32 R40, R180.reuse, R188, R40 ;  /* 0x000000bcb428723c */ /* 0x040fec0000001828 */
[----:B--2---:R-:W-:Y:S02]  /*52e0*/  LDSM.16.M88.4 R200, [R210+0x9100] ;  /* 0x00910000d2c8783b */ /* 0x004fe40000000200 */
[-C--:B------:R-:W-:Y:S06]  /*52f0*/  HMMA.16816.F32 R44, R180, R190.reuse, R44 ;  /* 0x000000beb42c723c */ /* 0x080fec000000182c */
[----:B------:R-:W0:Y:S02]  /*5300*/  LDGDEPBAR ;  /* 0x00000000000079af */ /* 0x000e240000000000 */
[C---:B------:R-:W-:Y:S06]  /*5310*/  HMMA.16816.F32 R48, R172.reuse, R190, R48 ;  /* 0x000000beac30723c */ /* 0x040fec0000001830 */
[----:B----4-:R-:W-:Y:S02]  /*5320*/  LDSM.16.M88.4 R132, [R210+0x8100] ;  /* 0x00810000d284783b */ /* 0x010fe40000000200 */
[-C--:B------:R-:W-:Y:S06]  /*5330*/  HMMA.16816.F32 R52, R172, R192.reuse, R52 ;  /* 0x000000c0ac34723c */ /* 0x080fec0000001834 */
[----:B-----5:R-:W1:Y:S02]  /*5340*/  LDSM.16.M88.4 R196, [R139+0x4100] ;  /* 0x004100008bc4783b */ /* 0x020e640000000200 */
[C---:B------:R-:W-:Y:S06]  /*5350*/  HMMA.16816.F32 R56, R180.reuse, R192, R56 ;  /* 0x000000c0b438723c */ /* 0x040fec0000001838 */
[----:B---3--:R-:W2:Y:S02]  /*5360*/  LDSM.16.M88.4 R204, [R139+0x4500] ;  /* 0x004500008bcc783b */ /* 0x008ea40000000200 */
[-C--:B------:R-:W-:Y:S06]  /*5370*/  HMMA.16816.F32 R60, R180, R194.reuse, R60 ;  /* 0x000000c2b43c723c */ /* 0x080fec000000183c */
[----:B------:R-:W3:Y:S02]  /*5380*/  LDSM.16.M88.4 R176, [R139+0x4900] ;  /* 0x004900008bb0783b */ /* 0x000ee40000000200 */
[----:B------:R-:W-:Y:S06]  /*5390*/  HMMA.16816.F32 R64, R172, R194, R64 ;  /* 0x000000c2ac40723c */ /* 0x000fec0000001840 */
[----:B------:R-:W4:Y:S08]  /*53a0*/  LDSM.16.M88.4 R172, [R139+0x4d00] ;  /* 0x004d00008bac783b */ /* 0x000f300000000200 */
[----:B------:R-:W-:Y:S01]  /*53b0*/  LDSM.16.M88.4 R180, [R211+0x8100] ;  /* 0x00810000d3b4783b */ /* 0x000fe20000000200 */
[-C--:B-1----:R-:W-:Y:S07]  /*53c0*/  HMMA.16816.F32 R4, R132, R196.reuse, R4 ;  /* 0x000000c48404723c */ /* 0x082fee0000001804 */
[----:B------:R-:W1:Y:S01]  /*53d0*/  LDSM.16.M88.4 R184, [R220] ;  /* 0x00000000dcb8783b */ /* 0x000e620000000200 */
[C---:B------:R-:W-:Y:S07]  /*53e0*/  HMMA.16816.F32 R8, R200.reuse, R196, R8 ;  /* 0x000000c4c808723c */ /* 0x040fee0000001808 */
[----:B------:R-:W5:Y:S01]  /*53f0*/  LDSM.16.M88.4 R188, [R211+0x9100] ;  /* 0x00910000d3bc783b */ /* 0x000f620000000200 */
[-C--:B------:R-:W-:Y:S07]  /*5400*/  HMMA.16816.F32 R12, R200, R198.reuse, R12 ;  /* 0x000000c6c80c723c */ /* 0x080fee000000180c */
[----:B------:R-:W1:Y:S01]  /*5410*/  LDSM.16.M88.4 R192, [R219] ;  /* 0x00000000dbc0783b */ /* 0x000e620000000200 */
[C---:B------:R-:W-:Y:S07]  /*5420*/  HMMA.16816.F32 R16, R132.reuse, R198, R16 ;  /* 0x000000c68410723c */ /* 0x040fee0000001810 */
[----:B------:R-:W-:Y:S01]  /*5430*/  LDSM.16.M88.4 R196, [R217] ;  /* 0x00000000d9c4783b */ /* 0x000fe20000000200 */
[-C--:B--2---:R-:W-:Y:S08]  /*5440*/  HMMA.16816.F32 R20, R132, R204.reuse, R20 ;  /* 0x000000cc8414723c */ /* 0x084ff00000001814 */
[C---:B------:R-:W-:Y:S08]  /*5450*/  HMMA.16816.F32 R24, R200.reuse, R204, R24 ;  /* 0x000000ccc818723c */ /* 0x040ff00000001818 */
[-C--:B------:R-:W-:Y:S08]  /*5460*/  HMMA.16816.F32 R28, R200, R206.reuse, R28 ;  /* 0x000000cec81c723c */ /* 0x080ff0000000181c */
[C---:B------:R-:W-:Y:S01]  /*5470*/  HMMA.16816.F32 R32, R132.reuse, R206, R32 ;  /* 0x000000ce8420723c */ /* 0x040fe20000001820 */
[----:B------:R-:W-:Y:S07]  /*5480*/  LDSM.16.M88.4 R204, [R139+0x5500] ;  /* 0x005500008bcc783b */ /* 0x000fee0000000200 */
[-C--:B---3--:R-:W-:Y:S08]  /*5490*/  HMMA.16816.F32 R36, R132, R176.reuse, R36 ;  /* 0x000000b08424723c */ /* 0x088ff00000001824 */
[C---:B------:R-:W-:Y:S08]  /*54a0*/  HMMA.16816.F32 R40, R200.reuse, R176, R40 ;  /* 0x000000b0c828723c */ /* 0x040ff00000001828 */
[-C--:B------:R-:W-:Y:S08]  /*54b0*/  HMMA.16816.F32 R44, R200, R178.reuse, R44 ;  /* 0x000000b2c82c723c */ /* 0x080ff0000000182c */
[C---:B------:R-:W-:Y:S01]  /*54c0*/  HMMA.16816.F32 R48, R132.reuse, R178, R48 ;  /* 0x000000b28430723c */ /* 0x040fe20000001830 */
[----:B------:R-:W2:Y:S07]  /*54d0*/  LDSM.16.M88.4 R176, [R218] ;  /* 0x00000000dab0783b */ /* 0x000eae0000000200 */
[-C--:B----4-:R-:W-:Y:S08]  /*54e0*/  HMMA.16816.F32 R52, R132, R172.reuse, R52 ;  /* 0x000000ac8434723c */ /* 0x090ff00000001834 */
[C---:B------:R-:W-:Y:S08]  /*54f0*/  HMMA.16816.F32 R56, R200.reuse, R172, R56 ;  /* 0x000000acc838723c */ /* 0x040ff00000001838 */
[-C--:B------:R-:W-:Y:S01]  /*5500*/  HMMA.16816.F32 R60, R200, R174.reuse, R60 ;  /* 0x000000aec83c723c */ /* 0x080fe2000000183c */
[----:B------:R-:W-:Y:S07]  /*5510*/  LDSM.16.M88.4 R200, [R210+0xb100] ;  /* 0x00b10000d2c8783b */ /* 0x000fee0000000200 */
[----:B------:R-:W-:Y:S01]  /*5520*/  HMMA.16816.F32 R64, R132, R174, R64 ;  /* 0x000000ae8440723c */ /* 0x000fe20000001840 */
[----:B------:R-:W-:Y:S07]  /*5530*/  LDSM.16.M88.4 R132, [R210+0xa100] ;  /* 0x00a10000d284783b */ /* 0x000fee0000000200 */
[-C--:B-1----:R-:W-:Y:S01]  /*5540*/  HMMA.16816.F32 R4, R180, R184.reuse, R4 ;  /* 0x000000b8b404723c */ /* 0x082fe20000001804 */
[----:B------:R-:W1:Y:S07]  /*5550*/  LDSM.16.M88.4 R172, [R139+0x5100] ;  /* 0x005100008bac783b */ /* 0x000e6e0000000200 */
[C---:B-----5:R-:W-:Y:S08]  /*5560*/  HMMA.16816.F32 R8, R188.reuse, R184, R8 ;  /* 0x000000b8bc08723c */ /* 0x060ff00000001808 */
[-C--:B------:R-:W-:Y:S08]  /*5570*/  HMMA.16816.F32 R12, R188, R186.reuse, R12 ;  /* 0x000000babc0c723c */ /* 0x080ff0000000180c */
[C---:B------:R-:W-:Y:S01]  /*5580*/  HMMA.16816.F32 R16, R180.reuse, R186, R16 ;  /* 0x000000bab410723c */ /* 0x040fe20000001810 */
[----:B------:R-:W-:Y:S07]  /*5590*/  LDSM.16.M88.4 R184, [R216] ;  /* 0x00000000d8b8783b */ /* 0x000fee0000000200 */
[-C--:B------:R-:W-:Y:S08]  /*55a0*/  HMMA.16816.F32 R20, R180, R192.reuse, R20 ;  /* 0x000000c0b414723c */ /* 0x080ff00000001814 */
[C---:B------:R-:W-:Y:S08]  /*55b0*/  HMMA.16816.F32 R24, R188.reuse, R192, R24 ;  /* 0x000000c0bc18723c */ /* 0x040ff00000001818 */
[-C--:B------:R-:W-:Y:S08]  /*55c0*/  HMMA.16816.F32 R28, R188, R194.reuse, R28 ;  /* 0x000000c2bc1c723c */ /* 0x080ff0000000181c */
[C---:B------:R-:W-:Y:S01]  /*55d0*/  HMMA.16816.F32 R32, R180.reuse, R194, R32 ;  /* 0x000000c2b420723c */ /* 0x040fe20000001820 */
[----:B------:R-:W-:Y:S07]  /*55e0*/  LDSM.16.M88.4 R192, [R215] ;  /* 0x00000000d7c0783b */ /* 0x000fee0000000200 */
[-C--:B--2---:R-:W-:Y:S08]  /*55f0*/  HMMA.16816.F32 R36, R180, R176.reuse, R36 ;  /* 0x000000b0b424723c */ /* 0x084ff00000001824 */
[C---:B------:R-:W-:Y:S08]  /*5600*/  HMMA.16816.F32 R40, R188.reuse, R176, R40 ;  /* 0x000000b0bc28723c */ /* 0x040ff00000001828 */
[-C--:B------:R-:W-:Y:S08]  /*5610*/  HMMA.16816.F32 R44, R188, R178.reuse, R44 ;  /* 0x000000b2bc2c723c */ /* 0x080ff0000000182c */
[C---:B------:R-:W-:Y:S01]  /*5620*/  HMMA.16816.F32 R48, R180.reuse, R178, R48 ;  /* 0x000000b2b430723c */ /* 0x040fe20000001830 */
[----:B------:R-:W2:Y:S07]  /*5630*/  LDSM.16.M88.4 R176, [R139+0x5900] ;  /* 0x005900008bb0783b */ /* 0x000eae0000000200 */
[-C--:B------:R-:W-:Y:S08]  /*5640*/  HMMA.16816.F32 R52, R180, R196.reuse, R52 ;  /* 0x000000c4b434723c */ /* 0x080ff00000001834 */
[C---:B------:R-:W-:Y:S08]  /*5650*/  HMMA.16816.F32 R56, R188.reuse, R196, R56 ;  /* 0x000000c4bc38723c */ /* 0x040ff00000001838 */
[-C--:B------:R-:W-:Y:S01]  /*5660*/  HMMA.16816.F32 R60, R188, R198.reuse, R60 ;  /* 0x000000c6bc3c723c */ /* 0x080fe2000000183c */
[----:B------:R-:W-:Y:S07]  /*5670*/  LDSM.16.M88.4 R188, [R211+0xb100] ;  /* 0x00b10000d3bc783b */ /* 0x000fee0000000200 */
[----:B------:R-:W-:Y:S01]  /*5680*/  HMMA.16816.F32 R64, R180, R198, R64 ;  /* 0x000000c6b440723c */ /* 0x000fe20000001840 */
[----:B------:R-:W-:Y:S07]  /*5690*/  LDSM.16.M88.4 R180, [R211+0xa100] ;  /* 0x00a10000d3b4783b */ /* 0x000fee0000000200 */
[-C--:B-1----:R-:W-:Y:S01]  /*56a0*/  HMMA.16816.F32 R4, R132, R172.reuse, R4 ;  /* 0x000000ac8404723c */ /* 0x082fe20000001804 */
[----:B------:R-:W-:Y:S07]  /*56b0*/  LDSM.16.M88.4 R196, [R213] ;  /* 0x00000000d5c4783b */ /* 0x000fee0000000200 */
[C---:B------:R-:W-:Y:S08]  /*56c0*/  HMMA.16816.F32 R8, R200.reuse, R172, R8 ;  /* 0x000000acc808723c */ /* 0x040ff00000001808 */
[-C--:B------:R-:W-:Y:S08]  /*56d0*/  HMMA.16816.F32 R12, R200, R174.reuse, R12 ;  /* 0x000000aec80c723c */ /* 0x080ff0000000180c */
[C---:B------:R-:W-:Y:S01]  /*56e0*/  HMMA.16816.F32 R16, R132.reuse, R174, R16 ;  /* 0x000000ae8410723c */ /* 0x040fe20000001810 */
[----:B------:R-:W1:Y:S07]  /*56f0*/  LDSM.16.M88.4 R172, [R139+0x5d00] ;  /* 0x005d00008bac783b */ /* 0x000e6e0000000200 */
[-C--:B------:R-:W-:Y:S08]  /*5700*/  HMMA.16816.F32 R20, R132, R204.reuse, R20 ;  /* 0x000000cc8414723c */ /* 0x080ff00000001814 */
[C---:B------:R-:W-:Y:S08]  /*5710*/  HMMA.16816.F32 R24, R200.reuse, R204, R24 ;  /* 0x000000ccc818723c */ /* 0x040ff00000001818 */
[-C--:B------:R-:W-:Y:S08]  /*5720*/  HMMA.16816.F32 R28, R200, R206.reuse, R28 ;  /* 0x000000cec81c723c */ /* 0x080ff0000000181c */
[C---:B------:R-:W-:Y:S08]  /*5730*/  HMMA.16816.F32 R32, R132.reuse, R206, R32 ;  /* 0x000000ce8420723c */ /* 0x040ff00000001820 */
[-C--:B--2---:R-:W-:Y:S08]  /*5740*/  HMMA.16816.F32 R36, R132, R176.reuse, R36 ;  /* 0x000000b08424723c */ /* 0x084ff00000001824 */
[C---:B------:R-:W-:Y:S08]  /*5750*/  HMMA.16816.F32 R40, R200.reuse, R176, R40 ;  /* 0x000000b0c828723c */ /* 0x040ff00000001828 */
[-C--:B------:R-:W-:Y:S08]  /*5760*/  HMMA.16816.F32 R44, R200, R178.reuse, R44 ;  /* 0x000000b2c82c723c */ /* 0x080ff0000000182c */
[C---:B------:R-:W-:Y:S01]  /*5770*/  HMMA.16816.F32 R48, R132.reuse, R178, R48 ;  /* 0x000000b28430723c */ /* 0x040fe20000001830 */
[----:B------:R-:W2:Y:S01]  /*5780*/  LDSM.16.M88.4 R176, [R214] ;  /* 0x00000000d6b0783b */ /* 0x000ea20000000200 */
[----:B------:R-:W-:Y:S06]  /*5790*/  DEPBAR.LE SB0, 0x0 ;  /* 0x000080000000791a */ /* 0x000fec0000000000 */
[-C--:B-1----:R-:W-:Y:S01]  /*57a0*/  HMMA.16816.F32 R52, R132, R172.reuse, R52 ;  /* 0x000000ac8434723c */ /* 0x082fe20000001834 */
        /* <DEDUP_REMOVED lines=82> */
[----:B------:R-:W-:Y:S04]  /*5cd0*/  FMNMX.FTZ R133, R42, R133, !PT ;  /* 0x000000852a857209 */ /* 0x000fe80007810000 */
[----:B------:R-:W-:Y:S01]  /*5ce0*/  FMNMX.FTZ R133, R43, R133, !PT ;  /* 0x000000852b857209 */ /* 0x000fe20007810000 */
[----:B------:R-:W3:Y:S03]  /*5cf0*/  SHFL.BFLY PT, R172, R132, 0x2, 0x1f ;  /* 0x0c401f0084ac7f89 */ /* 0x000ee600000e0000 */
        /* <DEDUP_REMOVED lines=10> */
[----:B------:R-:W-:Y:S01]  /*5da0*/  FMNMX.FTZ R2, R58, R2, !PT ;  /* 0x000000023a027209 */ /* 0x000fe20007810000 */
[--C-:B------:R-:W-:Y:S01]  /*5db0*/  FFMA.FTZ R5, R5, c[0x0][0x2d0], -R180.reuse ;  /* 0x0000b40005057a23 */ /* 0x100fe200000108b4 */
[----:B---3--:R-:W-:Y:S01]  /*5dc0*/  FMNMX.FTZ R132, R132, R172, !PT ;  /* 0x000000ac84847209 */ /* 0x008fe20007810000 */
[--C-:B------:R-:W-:Y:S01]  /*5dd0*/  FFMA.FTZ R6, R6, c[0x0][0x2d0], -R181.reuse ;  /* 0x0000b40006067a23 */ /* 0x100fe200000108b5 */
[----:B------:R-:W-:Y:S01]  /*5de0*/  FMNMX.FTZ R2, R59, R2, !PT ;  /* 0x000000023b027209 */ /* 0x000fe20007810000 */
[--C-:B------:R-:W-:Y:S02]  /*5df0*/  FFMA.FTZ R7, R7, c[0x0][0x2d0], -R181.reuse ;  /* 0x0000b40007077a23 */ /* 0x100fe400000108b5 */
[----:B------:R-:W3:Y:S01]  /*5e00*/  SHFL.BFLY PT, R134, R132, 0x1, 0x1f ;  /* 0x0c201f0084867f89 */ /* 0x000ee200000e0000 */
[----:B------:R4:W-:Y:S01]  /*5e10*/  MUFU.EX2 R241, R4 ;  /* 0x0000000400f17308 */ /* 0x0009e20000000800 */
[--C-:B------:R-:W-:Y:S02]  /*5e20*/  FFMA.FTZ R19, R19, c[0x0][0x2d0], -R181.reuse ;  /* 0x0000b40013137a23 */ /* 0x100fe400000108b5 */
[--C-:B------:R-:W-:Y:S02]  /*5e30*/  FFMA.FTZ R17, R17, c[0x0][0x2d0], -R180.reuse ;  /* 0x0000b40011117a23 */ /* 0x100fe400000108b4 */
[--C-:B------:R-:W-:Y:S02]  /*5e40*/  FFMA.FTZ R16, R16, c[0x0][0x2d0], -R180.reuse ;  /* 0x0000b40010107a23 */ /* 0x100fe400000108b4 */
[--C-:B------:R-:W-:Y:S02]  /*5e50*/  FFMA.FTZ R18, R18, c[0x0][0x2d0], -R181.reuse ;  /* 0x0000b40012127a23 */ /* 0x100fe400000108b5 */
[--C-:B------:R-:W-:Y:S01]  /*5e60*/  FFMA.FTZ R36, R36, c[0x0][0x2d0], -R180.reuse ;  /* 0x0000b40024247a23 */ /* 0x100fe200000108b4 */
[----:B------:R-:W-:Y:S01]  /*5e70*/  MUFU.EX2 R237, R6 ;  /* 0x0000000600ed7308 */ /* 0x000fe20000000800 */
[--C-:B------:R-:W-:Y:S02]  /*5e80*/  FFMA.FTZ R37, R37, c[0x0][0x2d0], -R180.reuse ;  /* 0x0000b40025257a23 */ /* 0x100fe400000108b4 */
[----:B------:R-:W-:Y:S02]  /*5e90*/  FFMA.FTZ R38, R38, c[0x0][0x2d0], -R181 ;  /* 0x0000b40026267a23 */ /* 0x000fe400000108b5 */
[----:B-1----:R-:W-:Y:S02]  /*5ea0*/  FADD.FTZ R0, -R135, R3 ;  /* 0x0000000387007221 */ /* 0x002fe40000010100 */
[----:B------:R-:W-:Y:S02]  /*5eb0*/  FFMA.FTZ R39, R39, c[0x0][0x2d0], -R181 ;  /* 0x0000b40027277a23 */ /* 0x000fe400000108b5 */
[----:B------:R-:W-:Y:S01]  /*5ec0*/  FMUL.FTZ R3, R0, c[0x0][0x2d0] ;  /* 0x0000b40000037a20 */ /* 0x000fe20000410000 */
[----:B------:R1:W-:Y:S01]  /*5ed0*/  MUFU.EX2 R239, R7 ;  /* 0x0000000700ef7308 */ /* 0x0003e20000000800 */
[----:B------:R-:W-:Y:S01]  /*5ee0*/  FMNMX.FTZ R0, R62, R2, !PT ;  /* 0x000000023e007209 */ /* 0x000fe20007810000 */
[--C-:B------:R-:W-:Y:S01]  /*5ef0*/  FFMA.FTZ R48, R48, c[0x0][0x2d0], -R180.reuse ;  /* 0x0000b40030307a23 */ /* 0x100fe200000108b4 */
[----:B---3--:R-:W-:Y:S01]  /*5f00*/  FMNMX.FTZ R134, R132, R134, !PT ;  /* 0x0000008684867209 */ /* 0x008fe20007810000 */
[----:B------:R-:W-:Y:S01]  /*5f10*/  FFMA.FTZ R49, R49, c[0x0][0x2d0], -R180 ;  /* 0x0000b40031317a23 */ /* 0x000fe200000108b4 */
[----:B----4-:R-:W-:Y:S01]  /*5f20*/  @P0 SHF.R.S32.HI R4, RZ, 0x1f, R225 ;  /* 0x0000001fff040819 */ /* 0x010fe200000114e1 */
[----:B------:R-:W-:Y:S01]  /*5f30*/  FFMA.FTZ R50, R50, c[0x0][0x2d0], -R181 ;  /* 0x0000b40032327a23 */ /* 0x000fe200000108b5 */
[----:B------:R-:W-:Y:S01]  /*5f40*/  FMNMX.FTZ R0, R63, R0, !PT ;  /* 0x000000003f007209 */ /* 0x000fe20007810000 */
[----:B------:R-:W-:Y:S02]  /*5f50*/  FADD.FTZ R2, -R134, R137 ;  /* 0x0000008986027221 */ /* 0x000fe40000010100 */
[----:B------:R3:W4:Y:S01]  /*5f60*/  MUFU.EX2 R132, R3 ;  /* 0x0000000300847308 */ /* 0x0007220000000800 */
[----:B------:R-:W-:Y:S02]  /*5f70*/  @P0 IMAD R4, R4, c[0x0][0x1e0], RZ ;  /* 0x0000780004040a24 */ /* 0x000fe400078e02ff */
[----:B------:R-:W-:Y:S02]  /*5f80*/  FMUL.FTZ R182, R134, c[0x0][0x2d0] ;  /* 0x0000b40086b67a20 */ /* 0x000fe40000410000 */
[----:B------:R-:W-:Y:S02]  /*5f90*/  @P0 IMAD R4, R225, c[0x0][0x1e4], R4 ;  /* 0x00007900e1040a24 */ /* 0x000fe400078e0204 */
[--C-:B------:R-:W-:Y:S02]  /*5fa0*/  FFMA.FTZ R12, R12, c[0x0][0x2d0], -R182.reuse ;  /* 0x0000b4000c0c7a23 */ /* 0x100fe400000108b6 */
[--C-:B------:R-:W-:Y:S01]  /*5fb0*/  FFMA.FTZ R13, R13, c[0x0][0x2d0], -R182.reuse ;  /* 0x0000b4000d0d7a23 */ /* 0x100fe200000108b6 */
[----:B------:R5:W-:Y:S01]  /*5fc0*/  MUFU.EX2 R242, R5 ;  /* 0x0000000500f27308 */ /* 0x000be20000000800 */
[--C-:B------:R-:W-:Y:S02]  /*5fd0*/  FFMA.FTZ R51, R51, c[0x0][0x2d0], -R181.reuse ;  /* 0x0000b40033337a23 */ /* 0x100fe400000108b5 */
[--C-:B------:R-:W-:Y:S02]  /*5fe0*/  FFMA.FTZ R44, R44, c[0x0][0x2d0], -R182.reuse ;  /* 0x0000b4002c2c7a23 */ /* 0x100fe400000108b6 */
[----:B-1----:R-:W-:Y:S04]  /*5ff0*/  @P0 IMAD.WIDE.U32 R6, R225, c[0x0][0x1e0], RZ ;  /* 0x00007800e1060a25 */ /* 0x002fe800078e00ff */
[----:B------:R-:W-:Y:S01]  /*6000*/  FFMA.FTZ R45, R45, c[0x0][0x2d0], -R182 ;  /* 0x0000b4002d2d7a23 */ /* 0x000fe200000108b6 */
[----:B------:R1:W-:Y:S01]  /*6010*/  MUFU.EX2 R238, R19 ;  /* 0x0000001300ee7308 */ /* 0x0003e20000000800 */
[----:B------:R-:W-:Y:S01]  /*6020*/  @P0 IADD3 R4, R7, R4, RZ ;  /* 0x0000000407040210 */ /* 0x000fe20007ffe0ff */
[----:B------:R-:W-:Y:S02]  /*6030*/  FFMA.FTZ R52, R52, c[0x0][0x2d0], -R180 ;  /* 0x0000b40034347a23 */ /* 0x000fe400000108b4 */
[----:B---3--:R-:W-:Y:S01]  /*6040*/  FMUL.FTZ R3, R2, c[0x0][0x2d0] ;  /* 0x0000b40002037a20 */ /* 0x008fe20000410000 */
[----:B------:R-:W-:Y:S01]  /*6050*/  @P0 SHF.L.U64.HI R4, R6, 0x6, R4 ;  /* 0x0000000606040819 */ /* 0x000fe20000010204 */
[----:B------:R-:W3:Y:S01]  /*6060*/  SHFL.BFLY PT, R2, R0, 0x2, 0x1f ;  /* 0x0c401f0000027f89 */ /* 0x000ee200000e0000 */
[----:B------:R-:W-:Y:S02]  /*6070*/  FFMA.FTZ R53, R53, c[0x0][0x2d0], -R180 ;  /* 0x0000b40035357a23 */ /* 0x000fe400000108b4 */
[--C-:B------:R-:W-:Y:S01]  /*6080*/  FFMA.FTZ R54, R54, c[0x0][0x2d0], -R181.reuse ;  /* 0x0000b40036367a23 */ /* 0x100fe200000108b5 */
[----:B------:R-:W-:Y:S01]  /*6090*/  MUFU.EX2 R244, R16 ;  /* 0x0000001000f47308 */ /* 0x000fe20000000800 */
[--C-:B------:R-:W-:Y:S02]  /*60a0*/  FFMA.FTZ R55, R55, c[0x0][0x2d0], -R181.reuse ;  /* 0x0000b40037377a23 */ /* 0x100fe400000108b5 */
[--C-:B------:R-:W-:Y:S01]  /*60b0*/  FFMA.FTZ R56, R56, c[0x0][0x2d0], -R182.reuse ;  /* 0x0000b40038387a23 */ /* 0x100fe200000108b6 */
[----:B-----5:R-:W-:Y:S01]  /*60c0*/  @P0 SHF.L.U32 R5, R6, 0x6, RZ ;  /* 0x0000000606050819 */ /* 0x020fe200000006ff */
[----:B------:R-:W-:Y:S02]  /*60d0*/  FFMA.FTZ R57, R57, c[0x0][0x2d0], -R182 ;  /* 0x0000b40039397a23 */ /* 0x000fe400000108b6 */
[----:B------:R-:W-:Y:S01]  /*60e0*/  FFMA.FTZ R32, R32, c[0x0][0x2d0], -R180 ;  /* 0x0000b40020207a23 */ /* 0x000fe200000108b4 */
[----:B------:R-:W-:Y:S01]  /*60f0*/  @P0 IADD3 R7, P2, R5, R230, RZ ;  /* 0x000000e605070210 */ /* 0x000fe20007f5e0ff */
[C---:B--2---:R-:W-:Y:S01]  /*6100*/  FMUL.FTZ R84, R133.reuse, R84 ;  /* 0x0000005485547220 */ /* 0x044fe20000410000 */
[----:B------:R2:W-:Y:S01]  /*6110*/  MUFU.EX2 R243, R17 ;  /* 0x0000001100f37308 */ /* 0x0005e20000000800 */
[----:B------:R-:W-:Y:S01]  /*6120*/  FMUL.FTZ R85, R133, R85 ;  /* 0x0000005585557220 */ /* 0x000fe20000410000 */
[C---:B------:R-:W-:Y:S01]  /*6130*/  @P0 LEA R172, P1, R7.reuse, c[0x0][0x1c8], 0x1 ;  /* 0x0000720007ac0a11 */ /* 0x040fe200078208ff */
[----:B----4-:R-:W-:Y:S01]  /*6140*/  FMUL.FTZ R86, R132, R86 ;  /* 0x0000005684567220 */ /* 0x010fe20000410000 */
[----:B------:R-:W-:Y:S01]  /*6150*/  @P0 IADD3.X R6, R4, R227, RZ, P2, !PT ;  /* 0x000000e304060210 */ /* 0x000fe200017fe4ff */
[----:B-1----:R-:W-:Y:S02]  /*6160*/  FFMA.FTZ R19, R8, c[0x0][0x2d0], -R182 ;  /* 0x0000b40008137a23 */ /* 0x002fe400000108b6 */
[----:B------:R-:W-:Y:S01]  /*6170*/  FMUL.FTZ R87, R132, R87 ;  /* 0x0000005784577220 */ /* 0x000fe20000410000 */
[----:B------:R-:W-:Y:S01]  /*6180*/  @P0 LEA.HI.X R173, R7, c[0x0][0x1cc], R6, 0x1, P1 ;  /* 0x0000730007ad0a11 */ /* 0x000fe200008f0c06 */
[--C-:B------:R-:W-:Y:S01]  /*6190*/  FFMA.FTZ R20, R20, c[0x0][0x2d0], -R180.reuse ;  /* 0x0000b40014147a23 */ /* 0x100fe200000108b4 */
[----:B------:R1:W-:Y:S01]  /*61a0*/  MUFU.EX2 R240, R18 ;  /* 0x0000001200f07308 */ /* 0x0003e20000000800 */
[----:B------:R-:W-:Y:S01]  /*61b0*/  @P0 IADD3 R6, P3, R5, R252, RZ ;  /* 0x000000fc05060210 */ /* 0x000fe20007f7e0ff */
[--C-:B------:R-:W-:Y:S01]  /*61c0*/  FFMA.FTZ R21, R21, c[0x0][0x2d0], -R180.reuse ;  /* 0x0000b40015157a23 */ /* 0x100fe200000108b4 */
[----:B---3--:R-:W-:Y:S01]  /*61d0*/  FMNMX.FTZ R0, R0, R2, !PT ;  /* 0x0000000200007209 */ /* 0x008fe20007810000 */
[----:B------:R3:W-:Y:S01]  /*61e0*/  @P0 LDGSTS.E.BYPASS.LTC128B.128 [R224+0x3100], [R172.64], !P4 ;  /* 0x03100000ace00fae */ /* 0x0007e2000e101d44 */
[----:B------:R-:W-:Y:S01]  /*61f0*/  @P0 IADD3 R7, P2, R5, R250, RZ ;  /* 0x000000fa05070210 */ /* 0x000fe20007f5e0ff */
[----:B------:R-:W-:Y:S01]  /*6200*/  FFMA.FTZ R22, R22, c[0x0][0x2d0], -R181 ;  /* 0x0000b40016167a23 */ /* 0x000fe200000108b5 */
[----:B------:R-:W-:Y:S01]  /*6210*/  @P0 IADD3 R5, P1, R228, R5, RZ ;  /* 0x00000005e4050210 */ /* 0x000fe20007f3e0ff */
[----:B------:R-:W-:Y:S01]  /*6220*/  FFMA.FTZ R33, R33, c[0x0][0x2d0], -R180 ;  /* 0x0000b40021217a23 */ /* 0x000fe200000108b4 */
[----:B------:R-:W-:Y:S01]  /*6230*/  MOV R228, c[0x0][0x1e0] ;  /* 0x0000780000e47a02 */ /* 0x000fe20000000f00 */
[----:B------:R4:W-:Y:S01]  /*6240*/  MUFU.EX2 R236, R19 ;  /* 0x0000001300ec7308 */ /* 0x0009e20000000800 */
[----:B------:R-:W-:Y:S01]  /*6250*/  @P0 IADD3.X R8, R4, R249, RZ, P2, !PT ;  /* 0x000000f904080210 */ /* 0x000fe200017fe4ff */
[----:B------:R-:W5:Y:S01]  /*6260*/  SHFL.BFLY PT, R2, R0, 0x1, 0x1f ;  /* 0x0c201f0000027f89 */ /* 0x000f6200000e0000 */
[----:B------:R-:W-:Y:S01]  /*6270*/  SHF.L.U64.HI R228, R228, R229, c[0x0][0x1e4] ;  /* 0x00007900e4e47619 */ /* 0x000fe200000102e5 */
[C---:B------:R-:W-:Y:S01]  /*6280*/  FMUL.FTZ R96, R133.reuse, R96 ;  /* 0x0000006085607220 */ /* 0x040fe20000410000 */
[----:B--2---:R-:W-:Y:S01]  /*6290*/  @P0 IADD3.X R17, R4, R251, RZ, P3, !PT ;  /* 0x000000fb04110210 */ /* 0x004fe20001ffe4ff */
[----:B------:R-:W-:Y:S01]  /*62a0*/  FMUL.FTZ R97, R133, R97 ;  /* 0x0000006185617220 */ /* 0x000fe20000410000 */
[----:B------:R-:W-:Y:S01]  /*62b0*/  @P0 LEA R16, P3, R6, c[0x0][0x1c8], 0x1 ;  /* 0x0000720006100a11 */ /* 0x000fe200078608ff */
[----:B------:R-:W-:Y:S01]  /*62c0*/  FMUL.FTZ R98, R132, R98 ;  /* 0x0000006284627220 */ /* 0x000fe20000410000 */
[----:B------:R-:W-:Y:S01]  /*62d0*/  @P0 IADD3.X R4, R228, R4, RZ, P1, !PT ;  /* 0x00000004e4040210 */ /* 0x000fe20000ffe4ff */
[----:B------:R-:W2:Y:S01]  /*62e0*/  MUFU.EX2 R3, R3 ;  /* 0x0000000300037308 */ /* 0x000ea20000000800 */
[----:B------:R-:W-:Y:S01]  /*62f0*/  @P0 LEA.HI.X R17, R6, c[0x0][0x1cc], R17, 0x1, P3 ;  /* 0x0000730006110a11 */ /* 0x000fe200018f0c11 */
[----:B------:R-:W-:Y:S01]  /*6300*/  FFMA.FTZ R6, R9, c[0x0][0x2d0], -R182 ;  /* 0x0000b40009067a23 */ /* 0x000fe200000108b6 */
[----:B------:R-:W-:Y:S01]  /*6310*/  @P0 IADD3 R137, P3, R5, R230, RZ ;  /* 0x000000e605890210 */ /* 0x000fe20007f7e0ff */
[----:B------:R-:W-:Y:S01]  /*6320*/  FMUL.FTZ R99, R132, R99 ;  /* 0x0000006384637220 */ /* 0x000fe20000410000 */
[----:B-1----:R-:W-:Y:S01]  /*6330*/  @P0 LEA R18, P2, R7, c[0x0][0x1c8], 0x1 ;  /* 0x0000720007120a11 */ /* 0x002fe200078408ff */
[----:B------:R1:W-:Y:S01]  /*6340*/  @P0 LDGSTS.E.BYPASS.LTC128B.128 [R224+0x4100], [R16.64], !P6 ;  /* 0x0410000010e00fae */ /* 0x0003e2000f101d44 */
[----:B------:R-:W-:Y:S01]  /*6350*/  @P0 IADD3.X R9, R4, R227, RZ, P3, !PT ;  /* 0x000000e304090210 */ /* 0x000fe20001ffe4ff */
[C---:B------:R-:W-:Y:S02]  /*6360*/  FMUL.FTZ R104, R133.reuse, R104 ;  /* 0x0000006885687220 */ /* 0x040fe40000410000 */
[----:B------:R1:W1:Y:S01]  /*6370*/  MUFU.EX2 R235, R6 ;  /* 0x0000000600eb7308 */ /* 0x0002620000000800 */
[----:B------:R-:W-:Y:S02]  /*6380*/  FMUL.FTZ R105, R133, R105 ;  /* 0x0000006985697220 */ /* 0x000fe40000410000 */
[C---:B------:R-:W-:Y:S01]  /*6390*/  FMUL.FTZ R106, R132.reuse, R106 ;  /* 0x0000006a846a7220 */ /* 0x040fe20000410000 */
[----:B----4-:R-:W-:Y:S01]  /*63a0*/  @P0 LEA.HI.X R19, R7, c[0x0][0x1cc], R8, 0x1, P2 ;  /* 0x0000730007130a11 */ /* 0x010fe200010f0c08 */
[----:B------:R-:W-:Y:S01]  /*63b0*/  FMUL.FTZ R107, R132, R107 ;  /* 0x0000006b846b7220 */ /* 0x000fe20000410000 */
[----:B------:R-:W-:Y:S01]  /*63c0*/  @P0 LEA R8, P3, R137, c[0x0][0x1c8], 0x1 ;  /* 0x0000720089080a11 */ /* 0x000fe200078608ff */
[----:B------:R-:W-:Y:S01]  /*63d0*/  FMUL.FTZ R108, R133, R108 ;  /* 0x0000006c856c7220 */ /* 0x000fe20000410000 */
[----:B------:R-:W-:Y:S01]  /*63e0*/  @P0 IADD3 R7, P2, R5, R252, RZ ;  /* 0x000000fc05070210 */ /* 0x000fe20007f5e0ff */
[----:B------:R4:W-:Y:S01]  /*63f0*/  @P0 LDGSTS.E.BYPASS.LTC128B.128 [R224+0x5100], [R18.64], !P5 ;  /* 0x0510000012e00fae */ /* 0x0009e2000e901d44 */
[----:B------:R-:W-:Y:S01]  /*6400*/  @P0 LEA.HI.X R9, R137, c[0x0][0x1cc], R9, 0x1, P3 ;  /* 0x0000730089090a11 */ /* 0x000fe200018f0c09 */
[----:B------:R3:W-:Y:S01]  /*6410*/  MUFU.EX2 R234, R12 ;  /* 0x0000000c00ea7308 */ /* 0x0007e20000000800 */
[----:B------:R-:W-:Y:S01]  /*6420*/  @P0 IADD3.X R174, R4, R251, RZ, P2, !PT ;  /* 0x000000fb04ae0210 */ /* 0x000fe200017fe4ff */
[----:B------:R-:W-:Y:S01]  /*6430*/  FMUL.FTZ R109, R133, R109 ;  /* 0x0000006d856d7220 */ /* 0x000fe20000410000 */
[----:B-----5:R-:W-:Y:S01]  /*6440*/  FMNMX.FTZ R2, R0, R2, !PT ;  /* 0x0000000200027209 */ /* 0x020fe20007810000 */
[----:B--2---:R-:W-:Y:S01]  /*6450*/  FMUL.FTZ R88, R3, R88 ;  /* 0x0000005803587220 */ /* 0x004fe20000410000 */
[----:B------:R-:W-:Y:S01]  /*6460*/  @P0 IADD3 R5, P1, R5, R250, RZ ;  /* 0x000000fa05050210 */ /* 0x000fe20007f3e0ff */
[----:B------:R2:W-:Y:S01]  /*6470*/  @P0 LDGSTS.E.BYPASS.LTC128B.128 [R224+0x3900], [R8.64], !P4 ;  /* 0x0390000008e00fae */ /* 0x0005e2000e101d44 */
[----:B------:R-:W-:Y:S02]  /*6480*/  FMUL.FTZ R89, R3, R89 ;  /* 0x0000005903597220 */ /* 0x000fe40000410000 */
[----:B------:R-:W-:Y:S01]  /*6490*/  FADD.FTZ R0, -R2, R138 ;  /* 0x0000008a02007221 */ /* 0x000fe20000010100 */
[----:B------:R-:W-:Y:S01]  /*64a0*/  @P0 IADD3.X R138, R4, R249, RZ, P1, !PT ;  /* 0x000000f9048a0210 */ /* 0x000fe20000ffe4ff */
[----:B------:R-:W-:Y:S01]  /*64b0*/  FMUL.FTZ R137, R2, c[0x0][0x2d0] ;  /* 0x0000b40002897a20 */ /* 0x000fe20000410000 */
[----:B------:R-:W-:Y:S01]  /*64c0*/  @P0 LEA R4, P1, R5, c[0x0][0x1c8], 0x1 ;  /* 0x0000720005040a11 */ /* 0x000fe200078208ff */
[----:B------:R-:W-:Y:S01]  /*64d0*/  FMUL.FTZ R0, R0, c[0x0][0x2d0] ;  /* 0x0000b40000007a20 */ /* 0x000fe20000410000 */
[----:B-1----:R-:W-:Y:S01]  /*64e0*/  @P0 LEA R6, P2, R7, c[0x0][0x1c8], 0x1 ;  /* 0x0000720007060a11 */ /* 0x002fe200078408ff */
[--C-:B------:R-:W-:Y:S01]  /*64f0*/  FFMA.FTZ R14, R14, c[0x0][0x2d0], -R137.reuse ;  /* 0x0000b4000e0e7a23 */ /* 0x100fe20000010889 */
[----:B------:R-:W-:Y:S01]  /*6500*/  @P0 LEA.HI.X R5, R5, c[0x0][0x1cc], R138, 0x1, P1 ;  /* 0x0000730005050a11 */ /* 0x000fe200008f0c8a */
[--C-:B------:R-:W-:Y:S01]  /*6510*/  FFMA.FTZ R15, R15, c[0x0][0x2d0], -R137.reuse ;  /* 0x0000b4000f0f7a23 */ /* 0x100fe20000010889 */
[----:B------:R-:W-:Y:S01]  /*6520*/  @P0 LEA.HI.X R7, R7, c[0x0][0x1cc], R174, 0x1, P2 ;  /* 0x0000730007070a11 */ /* 0x000fe200010f0cae */
[--C-:B------:R-:W-:Y:S01]  /*6530*/  FFMA.FTZ R10, R10, c[0x0][0x2d0], -R137.reuse ;  /* 0x0000b4000a0a7a23 */ /* 0x100fe20000010889 */
[----:B------:R-:W1:Y:S01]  /*6540*/  MUFU.EX2 R0, R0 ;  /* 0x0000000000007308 */ /* 0x000e620000000800 */
[--C-:B------:R-:W-:Y:S02]  /*6550*/  FFMA.FTZ R11, R11, c[0x0][0x2d0], -R137.reuse ;  /* 0x0000b4000b0b7a23 */ /* 0x100fe40000010889 */
[----:B------:R5:W-:Y:S01]  /*6560*/  @P0 LDGSTS.E.BYPASS.LTC128B.128 [R224+0x4900], [R6.64], !P6 ;  /* 0x0490000006e00fae */ /* 0x000be2000f101d44 */
[----:B---3--:R-:W-:Y:S02]  /*6570*/  FMUL.FTZ R12, R3, R148 ;  /* 0x00000094030c7220 */ /* 0x008fe40000410000 */
[C---:B------:R-:W-:Y:S02]  /*6580*/  FMUL.FTZ R16, R133.reuse, R152 ;  /* 0x0000009885107220 */ /* 0x040fe40000410000 */
[----:B------:R-:W-:Y:S02]  /*6590*/  FMUL.FTZ R17, R133, R153 ;  /* 0x0000009985117220 */ /* 0x000fe40000410000 */
[----:B------:R3:W1:Y:S01]  /*65a0*/  MUFU.EX2 R233, R13 ;  /* 0x0000000d00e97308 */ /* 0x0006620000000800 */
[----:B------:R1:W-:Y:S01]  /*65b0*/  @P0 LDGSTS.E.BYPASS.LTC128B.128 [R224+0x5900], [R4.64], !P5 ;  /* 0x0590000004e00fae */ /* 0x0003e2000e901d44 */
[C---:B----4-:R-:W-:Y:S02]  /*65c0*/  FMUL.FTZ R18, R132.reuse, R154 ;  /* 0x0000009a84127220 */ /* 0x050fe40000410000 */
[----:B--2---:R-:W-:Y:S01]  /*65d0*/  FMUL.FTZ R8, R3, R140 ;  /* 0x0000008c03087220 */ /* 0x004fe20000410000 */
[----:B------:R-:W-:Y:S01]  /*65e0*/  F2FP.PACK_AB R140, R235, R236 ;  /* 0x000000eceb8c723e */ /* 0x000fe200000000ff */
[----:B------:R-:W-:Y:S02]  /*65f0*/  FMUL.FTZ R9, R3, R141 ;  /* 0x0000008d03097220 */ /* 0x000fe40000410000 */
[----:B------:R-:W-:Y:S01]  /*6600*/  FMUL.FTZ R19, R132, R155 ;  /* 0x0000009b84137220 */ /* 0x000fe20000410000 */
[----:B------:R-:W2:Y:S01]  /*6610*/  LDSM.16.MT88.4 R172, [R208+0x100] ;  /* 0x00010000d0ac783b */ /* 0x000ea20000004200 */
[----:B------:R4:W-:Y:S01]  /*6620*/  MUFU.EX2 R185, R14 ;  /* 0x0000000e00b97308 */ /* 0x0009e20000000800 */
[--C-:B------:R-:W-:Y:S02]  /*6630*/  FFMA.FTZ R46, R46, c[0x0][0x2d0], -R137.reuse ;  /* 0x0000b4002e2e7a23 */ /* 0x100fe40000010889 */
[--C-:B------:R-:W-:Y:S02]  /*6640*/  FFMA.FTZ R47, R47, c[0x0][0x2d0], -R137.reuse ;  /* 0x0000b4002f2f7a23 */ /* 0x100fe40000010889 */
[--C-:B------:R-:W-:Y:S02]  /*6650*/  FFMA.FTZ R58, R58, c[0x0][0x2d0], -R137.reuse ;  /* 0x0000b4003a3a7a23 */ /* 0x100fe40000010889 */
[----:B------:R-:W2:Y:S01]  /*6660*/  LDSM.16.MT88.4 R176, [R209+0x100] ;  /* 0x00010000d1b0783b */ /* 0x000ea20000004200 */
[----:B------:R-:W-:Y:S02]  /*6670*/  FFMA.FTZ R59, R59, c[0x0][0x2d0], -R137 ;  /* 0x0000b4003b3b7a23 */ /* 0x000fe40000010889 */
[----:B------:R2:W-:Y:S01]  /*6680*/  MUFU.EX2 R186, R15 ;  /* 0x0000000f00ba7308 */ /* 0x0005e20000000800 */
[C---:B-----5:R-:W-:Y:S01]  /*6690*/  FMUL.FTZ R6, R132.reuse, R146 ;  /* 0x0000009284067220 */ /* 0x060fe20000410000 */
[----:B------:R-:W-:Y:S01]  /*66a0*/  F2FP.PACK_AB R146, R243, R244 ;  /* 0x000000f4f392723e */ /* 0x000fe200000000ff */
[----:B------:R-:W-:Y:S01]  /*66b0*/  FMUL.FTZ R7, R132, R147 ;  /* 0x0000009384077220 */ /* 0x000fe20000410000 */
[----:B------:R-:W-:Y:S01]  /*66c0*/  F2FP.PACK_AB R147, R238, R240 ;  /* 0x000000f0ee93723e */ /* 0x000fe200000000ff */
[----:B---3--:R-:W-:Y:S01]  /*66d0*/  FMUL.FTZ R13, R3, R149 ;  /* 0x00000095030d7220 */ /* 0x008fe20000410000 */
[----:B------:R-:W-:Y:S01]  /*66e0*/  LDSM.16.MT88.4 R152, [R209+0x1100] ;  /* 0x00110000d198783b */ /* 0x000fe20000004200 */
[----:B-1----:R-:W-:Y:S02]  /*66f0*/  FMUL.FTZ R90, R0, R90 ;  /* 0x0000005a005a7220 */ /* 0x002fe40000410000 */
[C---:B------:R-:W-:Y:S01]  /*6700*/  FMUL.FTZ R4, R133.reuse, R144 ;  /* 0x0000009085047220 */ /* 0x040fe20000410000 */
[----:B------:R1:W-:Y:S01]  /*6710*/  MUFU.EX2 R184, R10 ;  /* 0x0000000a00b87308 */ /* 0x0003e20000000800 */
[----:B------:R-:W-:Y:S01]  /*6720*/  F2FP.PACK_AB R144, R242, R241 ;  /* 0x000000f1f290723e */ /* 0x000fe200000000ff */
[----:B------:R-:W-:Y:S01]  /*6730*/  FMUL.FTZ R5, R133, R145 ;  /* 0x0000009185057220 */ /* 0x000fe20000410000 */
[----:B------:R-:W-:Y:S01]  /*6740*/  F2FP.PACK_AB R145, R239, R237 ;  /* 0x000000edef91723e */ /* 0x000fe200000000ff */
[----:B------:R-:W0:Y:S01]  /*6750*/  LDGDEPBAR ;  /* 0x00000000000079af */ /* 0x000e220000000000 */
[C---:B----4-:R-:W-:Y:S02]  /*6760*/  FMUL.FTZ R14, R0.reuse, R150 ;  /* 0x00000096000e7220 */ /* 0x050fe40000410000 */
[C---:B------:R-:W-:Y:S02]  /*6770*/  FMUL.FTZ R91, R0.reuse, R91 ;  /* 0x0000005b005b7220 */ /* 0x040fe40000410000 */
[C---:B------:R-:W-:Y:S01]  /*6780*/  FMUL.FTZ R92, R3.reuse, R92 ;  /* 0x0000005c035c7220 */ /* 0x040fe20000410000 */
[----:B------:R-:W3:Y:S01]  /*6790*/  MUFU.EX2 R183, R11 ;  /* 0x0000000b00b77308 */ /* 0x000ee20000000800 */
[----:B------:R-:W-:Y:S02]  /*67a0*/  FMUL.FTZ R93, R3, R93 ;  /* 0x0000005d035d7220 */ /* 0x000fe40000410000 */
[C---:B------:R-:W-:Y:S02]  /*67b0*/  FMUL.FTZ R94, R0.reuse, R94 ;  /* 0x0000005e005e7220 */ /* 0x040fe40000410000 */
[C---:B--2---:R-:W-:Y:S02]  /*67c0*/  FMUL.FTZ R15, R0.reuse, R151 ;  /* 0x00000097000f7220 */ /* 0x044fe40000410000 */
[----:B------:R-:W2:Y:S01]  /*67d0*/  LDSM.16.MT88.4 R148, [R208+0x1100] ;  /* 0x00110000d094783b */ /* 0x000ea20000004200 */
[C---:B------:R-:W-:Y:S01]  /*67e0*/  FMUL.FTZ R95, R0.reuse, R95 ;  /* 0x0000005f005f7220 */ /* 0x040fe20000410000 */
[-C--:B------:R-:W-:Y:S01]  /*67f0*/  HMMA.16816.F32 R4, R144, R172.reuse, R4 ;  /* 0x000000ac9004723c */ /* 0x080fe20000001804 */
[----:B------:R-:W-:Y:S04]  /*6800*/  MUFU.EX2 R202, R36 ;  /* 0x0000002400ca7308 */ /* 0x000fe80000000800 */
[----:B-1----:R-:W-:Y:S01]  /*6810*/  FMUL.FTZ R10, R0, R142 ;  /* 0x0000008e000a7220 */ /* 0x002fe20000410000 */
[----:B------:R-:W-:Y:S01]  /*6820*/  F2FP.PACK_AB R142, R233, R234 ;  /* 0x000000eae98e723e */ /* 0x000fe200000000ff */
[C---:B------:R-:W-:Y:S02]  /*6830*/  FMUL.FTZ R68, R133.reuse, R68 ;  /* 0x0000004485447220 */ /* 0x040fe40000410000 */
[----:B------:R-:W-:Y:S02]  /*6840*/  FMUL.FTZ R69, R133, R69 ;  /* 0x0000004585457220 */ /* 0x000fe40000410000 */
[----:B------:R-:W-:Y:S01]  /*6850*/  MUFU.EX2 R201, R37 ;  /* 0x0000002500c97308 */ /* 0x000fe20000000800 */
[C---:B------:R-:W-:Y:S02]  /*6860*/  FMUL.FTZ R70, R132.reuse, R70 ;  /* 0x0000004684467220 */ /* 0x040fe40000410000 */
[----:B------:R-:W-:Y:S01]  /*6870*/  FMUL.FTZ R71, R132, R71 ;  /* 0x0000004784477220 */ /* 0x000fe20000410000 */
[----:B---3--:R-:W-:Y:S01]  /*6880*/  F2FP.PACK_AB R141, R183, R184 ;  /* 0x000000b8b78d723e */ /* 0x008fe200000000ff */
[----:B------:R-:W-:Y:S01]  /*6890*/  FMUL.FTZ R11, R0, R143 ;  /* 0x0000008f000b7220 */ /* 0x000fe20000410000 */
[----:B------:R-:W-:Y:S01]  /*68a0*/  F2FP.PACK_AB R143, R186, R185 ;  /* 0x000000b9ba8f723e */ /* 0x000fe200000000ff */
[C---:B------:R-:W-:Y:S02]  /*68b0*/  FMUL.FTZ R100, R3.reuse, R100 ;  /* 0x0000006403647220 */ /* 0x040fe40000410000 */
[----:B------:R-:W-:Y:S01]  /*68c0*/  FMUL.FTZ R101, R3, R101 ;  /* 0x0000006503657220 */ /* 0x000fe20000410000 */
[----:B------:R-:W-:Y:S01]  /*68d0*/  MUFU.EX2 R198, R38 ;  /* 0x0000002600c67308 */ /* 0x000fe20000000800 */
[C---:B------:R-:W-:Y:S02]  /*68e0*/  FMUL.FTZ R102, R0.reuse, R102 ;  /* 0x0000006600667220 */ /* 0x040fe40000410000 */
[C---:B------:R-:W-:Y:S04]  /*68f0*/  HMMA.16816.F32 R8, R140.reuse, R172, R8 ;  /* 0x000000ac8c08723c */ /* 0x040fe80000001808 */
[C---:B------:R-:W-:Y:S02]  /*6900*/  FMUL.FTZ R103, R0.reuse, R103 ;  /* 0x0000006700677220 */ /* 0x040fe40000410000 */
[--C-:B------:R-:W-:Y:S01]  /*6910*/  FFMA.FTZ R138, R35, c[0x0][0x2d0], -R181.reuse ;  /* 0x0000b400238a7a23 */ /* 0x100fe200000108b5 */
[----:B------:R1:W-:Y:S01]  /*6920*/  MUFU.EX2 R196, R39 ;  /* 0x0000002700c47308 */ /* 0x0003e20000000800 */
[-C--:B------:R-:W-:Y:S04]  /*6930*/  HMMA.16816.F32 R12, R140, R174.reuse, R12 ;  /* 0x000000ae8c0c723c */ /* 0x080fe8000000180c */
[----:B------:R-:W-:Y:S02]  /*6940*/  FMUL.FTZ R35, R0, R163 ;  /* 0x000000a300237220 */ /* 0x000fe40000410000 */
[C---:B------:R-:W-:Y:S02]  /*6950*/  FMUL.FTZ R110, R132.reuse, R110 ;  /* 0x0000006e846e7220 */ /* 0x040fe40000410000 */
[C---:B------:R-:W-:Y:S01]  /*6960*/  HMMA.16816.F32 R16, R144.reuse, R174, R16 ;  /* 0x000000ae9010723c */ /* 0x040fe20000001810 */
[----:B------:R-:W-:Y:S03]  /*6970*/  MUFU.EX2 R200, R48 ;  /* 0x0000003000c87308 */ /* 0x000fe60000000800 */
[----:B------:R-:W-:Y:S02]  /*6980*/  FMUL.FTZ R111, R132, R111 ;  /* 0x0000006f846f7220 */ /* 0x000fe40000410000 */
[C---:B------:R-:W-:Y:S02]  /*6990*/  FMUL.FTZ R112, R3.reuse, R112 ;  /* 0x0000007003707220 */ /* 0x040fe40000410000 */
[-C--:B------:R-:W-:Y:S03]  /*69a0*/  HMMA.16816.F32 R68, R144, R176.reuse, R68 ;  /* 0x000000b09044723c */ /* 0x080fe60000001844 */
[----:B------:R3:W-:Y:S01]  /*69b0*/  MUFU.EX2 R230, R32 ;  /* 0x0000002000e67308 */ /* 0x0007e20000000800 */
[C---:B------:R-:W-:Y:S02]  /*69c0*/  FMUL.FTZ R72, R3.reuse, R72 ;  /* 0x0000004803487220 */ /* 0x040fe40000410000 */
[C---:B------:R-:W-:Y:S01]  /*69d0*/  FMUL.FTZ R73, R3.reuse, R73 ;  /* 0x0000004903497220 */ /* 0x040fe20000410000 */
[----:B-1----:R-:W-:Y:S01]  /*69e0*/  LDSM.16.MT88.4 R36, [R209+0x2500] ;  /* 0x00250000d124783b */ /* 0x002fe20000004200 */
[C---:B------:R-:W-:Y:S04]  /*69f0*/  FMUL.FTZ R74, R0.reuse, R74 ;  /* 0x0000004a004a7220 */ /* 0x040fe80000410000 */
[C---:B------:R-:W-:Y:S01]  /*6a00*/  FMUL.FTZ R75, R0.reuse, R75 ;  /* 0x0000004b004b7220 */ /* 0x040fe20000410000 */
[----:B------:R-:W-:Y:S01]  /*6a10*/  MUFU.EX2 R199, R49 ;  /* 0x0000003100c77308 */ /* 0x000fe20000000800 */
[C---:B------:R-:W-:Y:S02]  /*6a20*/  FMUL.FTZ R113, R3.reuse, R113 ;  /* 0x0000007103717220 */ /* 0x040fe40000410000 */
[C---:B------:R-:W-:Y:S02]  /*6a30*/  FMUL.FTZ R114, R0.reuse, R114 ;  /* 0x0000007200727220 */ /* 0x040fe40000410000 */
[C---:B------:R-:W-:Y:S01]  /*6a40*/  FMUL.FTZ R115, R0.reuse, R115 ;  /* 0x0000007300737220 */ /* 0x040fe20000410000 */
[C---:B------:R-:W-:Y:S04]  /*6a50*/  HMMA.16816.F32 R72, R140.reuse, R176, R72 ;  /* 0x000000b08c48723c */ /* 0x040fe80000001848 */
[C---:B------:R-:W-:Y:S01]  /*6a60*/  FMUL.FTZ R76, R3.reuse, R76 ;  /* 0x0000004c034c7220 */ /* 0x040fe20000410000 */
[----:B------:R1:W-:Y:S01]  /*6a70*/  MUFU.EX2 R232, R20 ;  /* 0x0000001400e87308 */ /* 0x0003e20000000800 */
[----:B------:R-:W-:Y:S02]  /*6a80*/  FMUL.FTZ R77, R3, R77 ;  /* 0x0000004d034d7220 */ /* 0x000fe40000410000 */
[C---:B------:R-:W-:Y:S04]  /*6a90*/  FMUL.FTZ R78, R0.reuse, R78 ;  /* 0x0000004e004e7220 */ /* 0x040fe80000410000 */
[----:B------:R-:W-:Y:S02]  /*6aa0*/  FMUL.FTZ R79, R0, R79 ;  /* 0x0000004f004f7220 */ /* 0x000fe40000410000 */
[--C-:B---3--:R-:W-:Y:S01]  /*6ab0*/  FFMA.FTZ R32, R23, c[0x0][0x2d0], -R181.reuse ;  /* 0x0000b40017207a23 */ /* 0x108fe200000108b5 */
[----:B------:R-:W-:Y:S01]  /*6ac0*/  MUFU.EX2 R195, R50 ;  /* 0x0000003200c37308 */ /* 0x000fe20000000800 */
[C---:B------:R-:W-:Y:S02]  /*6ad0*/  FMUL.FTZ R23, R132.reuse, R159 ;  /* 0x0000009f84177220 */ /* 0x040fe40000410000 */
[----:B------:R-:W-:Y:S01]  /*6ae0*/  FMUL.FTZ R116, R3, R116 ;  /* 0x0000007403747220 */ /* 0x000fe20000410000 */
[-C--:B------:R-:W-:Y:S03]  /*6af0*/  HMMA.16816.F32 R76, R140, R178.reuse, R76 ;  /* 0x000000b28c4c723c */ /* 0x080fe6000000184c */
[C---:B------:R-:W-:Y:S02]  /*6b00*/  FMUL.FTZ R80, R133.reuse, R80 ;  /* 0x0000005085507220 */ /* 0x040fe40000410000 */
[C---:B------:R-:W-:Y:S01]  /*6b10*/  FMUL.FTZ R81, R133.reuse, R81 ;  /* 0x0000005185517220 */ /* 0x040fe20000410000 */
[----:B------:R3:W4:Y:S01]  /*6b20*/  MUFU.EX2 R231, R21 ;  /* 0x0000001500e77308 */ /* 0x0007220000000800 */
[C---:B------:R-:W-:Y:S02]  /*6b30*/  FMUL.FTZ R82, R132.reuse, R82 ;  /* 0x0000005284527220 */ /* 0x040fe40000410000 */
[----:B------:R-:W-:Y:S03]  /*6b40*/  FMUL.FTZ R83, R132, R83 ;  /* 0x0000005384537220 */ /* 0x000fe60000410000 */
[----:B-1----:R-:W-:Y:S02]  /*6b50*/  FMUL.FTZ R20, R133, R156 ;  /* 0x0000009c85147220 */ /* 0x002fe40000410000 */
[----:B------:R-:W-:Y:S02]  /*6b60*/  FMUL.FTZ R117, R3, R117 ;  /* 0x0000007503757220 */ /* 0x000fe40000410000 */
[C---:B------:R-:W-:Y:S01]  /*6b70*/  HMMA.16816.F32 R80, R144.reuse, R178, R80 ;  /* 0x000000b29050723c */ /* 0x040fe20000001850 */
[----:B------:R1:W-:Y:S03]  /*6b80*/  MUFU.EX2 R197, R51 ;  /* 0x0000003300c57308 */ /* 0x0003e60000000800 */
[C---:B------:R-:W-:Y:S02]  /*6b90*/  FMUL.FTZ R118, R0.reuse, R118 ;  /* 0x0000007600767220 */ /* 0x040fe40000410000 */
[----:B------:R-:W-:Y:S02]  /*6ba0*/  FMUL.FTZ R119, R0, R119 ;  /* 0x0000007700777220 */ /* 0x000fe40000410000 */
[-C--:B--2---:R-:W-:Y:S03]  /*6bb0*/  HMMA.16816.F32 R84, R144, R148.reuse, R84 ;  /* 0x000000949054723c */ /* 0x084fe60000001854 */
[----:B------:R2:W-:Y:S01]  /*6bc0*/  MUFU.EX2 R228, R22 ;  /* 0x0000001600e47308 */ /* 0x0005e20000000800 */
[C---:B------:R-:W-:Y:S02]  /*6bd0*/  FMUL.FTZ R120, R133.reuse, R120 ;  /* 0x0000007885787220 */ /* 0x040fe40000410000 */
[C---:B---3--:R-:W-:Y:S02]  /*6be0*/  FMUL.FTZ R21, R133.reuse, R157 ;  /* 0x0000009d85157220 */ /* 0x048fe40000410000 */
[C---:B------:R-:W-:Y:S04]  /*6bf0*/  HMMA.16816.F32 R88, R140.reuse, R148, R88 ;  /* 0x000000948c58723c */ /* 0x040fe80000001858 */
[----:B------:R-:W-:Y:S01]  /*6c00*/  FFMA.FTZ R34, R34, c[0x0][0x2d0], -R181 ;  /* 0x0000b40022227a23 */ /* 0x000fe200000108b5 */
[----:B------:R-:W-:Y:S01]  /*6c10*/  MUFU.EX2 R191, R44 ;  /* 0x0000002c00bf7308 */ /* 0x000fe20000000800 */
[----:B------:R-:W-:Y:S02]  /*6c20*/  FMUL.FTZ R121, R133, R121 ;  /* 0x0000007985797220 */ /* 0x000fe40000410000 */
[-C--:B------:R-:W-:Y:S01]  /*6c30*/  HMMA.16816.F32 R92, R140, R150.reuse, R92 ;  /* 0x000000968c5c723c */ /* 0x080fe2000000185c */
[----:B-1----:R-:W-:Y:S03]  /*6c40*/  LDSM.16.MT88.4 R48, [R208+0x900] ;  /* 0x00090000d030783b */ /* 0x002fe60000004200 */
[C---:B------:R-:W-:Y:S02]  /*6c50*/  FMUL.FTZ R122, R132.reuse, R122 ;  /* 0x0000007a847a7220 */ /* 0x040fe40000410000 */
[C---:B------:R-:W-:Y:S01]  /*6c60*/  FMUL.FTZ R123, R132.reuse, R123 ;  /* 0x0000007b847b7220 */ /* 0x040fe20000410000 */
[----:B------:R1:W3:Y:S01]  /*6c70*/  MUFU.EX2 R229, R33 ;  /* 0x0000002100e57308 */ /* 0x0002e20000000800 */
[C---:B------:R-:W-:Y:S01]  /*6c80*/  HMMA.16816.F32 R96, R144.reuse, R150, R96 ;  /* 0x000000969060723c */ /* 0x040fe20000001860 */
[----:B------:R-:W5:Y:S03]  /*6c90*/  LDSM.16.MT88.4 R148, [R208+0x2100] ;  /* 0x00210000d094783b */ /* 0x000f660000004200 */
[----:B--2---:R-:W-:Y:S02]  /*6ca0*/  FMUL.FTZ R22, R132, R158 ;  /* 0x0000009e84167220 */ /* 0x004fe40000410000 */
[C---:B------:R-:W-:Y:S02]  /*6cb0*/  FMUL.FTZ R124, R3.reuse, R124 ;  /* 0x0000007c037c7220 */ /* 0x040fe40000410000 */
[C---:B------:R-:W-:Y:S01]  /*6cc0*/  FMUL.FTZ R125, R3.reuse, R125 ;  /* 0x0000007d037d7220 */ /* 0x040fe20000410000 */
[----:B------:R2:W2:Y:S01]  /*6cd0*/  MUFU.EX2 R227, R32 ;  /* 0x0000002000e37308 */ /* 0x0004a20000000800 */
[----:B------:R-:W-:Y:S01]  /*6ce0*/  LDSM.16.MT88.4 R156, [R209+0x500] ;  /* 0x00050000d19c783b */ /* 0x000fe20000004200 */
[-C--:B------:R-:W-:Y:S03]  /*6cf0*/  HMMA.16816.F32 R20, R144, R152.reuse, R20 ;  /* 0x000000989014723c */ /* 0x080fe60000001814 */
[C---:B------:R-:W-:Y:S02]  /*6d00*/  FMUL.FTZ R126, R0.reuse, R126 ;  /* 0x0000007e007e7220 */ /* 0x040fe40000410000 */
[----:B------:R-:W-:Y:S02]  /*6d10*/  FMUL.FTZ R127, R0, R127 ;  /* 0x0000007f007f7220 */ /* 0x000fe40000410000 */
[C---:B------:R-:W-:Y:S01]  /*6d20*/  FMUL.FTZ R128, R3.reuse, R128 ;  /* 0x0000008003807220 */ /* 0x040fe20000410000 */
[C---:B------:R-:W-:Y:S01]  /*6d30*/  HMMA.16816.F32 R100, R140.reuse, R152, R100 ;  /* 0x000000988c64723c */ /* 0x040fe20000001864 */
[----:B------:R3:W-:Y:S03]  /*6d40*/  MUFU.EX2 R226, R34 ;  /* 0x0000002200e27308 */ /* 0x0007e60000000800 */
[----:B-1----:R-:W-:Y:S02]  /*6d50*/  FMUL.FTZ R33, R3, R161 ;  /* 0x000000a103217220 */ /* 0x002fe40000410000 */
[--C-:B------:R-:W-:Y:S02]  /*6d60*/  FFMA.FTZ R28, R28, c[0x0][0x2d0], -R182.reuse ;  /* 0x0000b4001c1c7a23 */ /* 0x100fe400000108b6 */
[--C-:B------:R-:W-:Y:S03]  /*6d70*/  FFMA.FTZ R24, R24, c[0x0][0x2d0], -R182.reuse ;  /* 0x0000b40018187a23 */ /* 0x100fe600000108b6 */
[----:B------:R-:W-:Y:S01]  /*6d80*/  MUFU.EX2 R204, R28 ;  /* 0x0000001c00cc7308 */ /* 0x000fe20000000800 */
[--C-:B------:R-:W-:Y:S02]  /*6d90*/  FFMA.FTZ R25, R25, c[0x0][0x2d0], -R182.reuse ;  /* 0x0000b40019197a23 */ /* 0x100fe400000108b6 */
[C---:B--2---:R-:W-:Y:S02]  /*6da0*/  FMUL.FTZ R32, R3.reuse, R160 ;  /* 0x000000a003207220 */ /* 0x044fe40000410000 */
[--C-:B------:R-:W-:Y:S02]  /*6db0*/  FFMA.FTZ R26, R26, c[0x0][0x2d0], -R137.reuse ;  /* 0x0000b4001a1a7a23 */ /* 0x100fe40000010889 */
[----:B------:R-:W-:Y:S02]  /*6dc0*/  FMUL.FTZ R129, R3, R129 ;  /* 0x0000008103817220 */ /* 0x000fe40000410000 */
[C---:B------:R-:W-:Y:S01]  /*6dd0*/  FMUL.FTZ R130, R0.reuse, R130 ;  /* 0x0000008200827220 */ /* 0x040fe20000410000 */
[----:B------:R1:W-:Y:S01]  /*6de0*/  MUFU.EX2 R206, R24 ;  /* 0x0000001800ce7308 */ /* 0x0003e20000000800 */
[----:B------:R-:W-:Y:S02]  /*6df0*/  FMUL.FTZ R131, R0, R131 ;  /* 0x0000008300837220 */ /* 0x000fe40000410000 */
[--C-:B------:R-:W-:Y:S02]  /*6e00*/  FFMA.FTZ R40, R40, c[0x0][0x2d0], -R182.reuse ;  /* 0x0000b40028287a23 */ /* 0x100fe400000108b6 */
[----:B---3--:R-:W-:Y:S02]  /*6e10*/  FMUL.FTZ R34, R0, R162 ;  /* 0x000000a200227220 */ /* 0x008fe40000410000 */
[----:B------:R-:W-:Y:S02]  /*6e20*/  FFMA.FTZ R41, R41, c[0x0][0x2d0], -R182 ;  /* 0x0000b40029297a23 */ /* 0x000fe400000108b6 */
[--C-:B------:R-:W-:Y:S01]  /*6e30*/  FFMA.FTZ R42, R42, c[0x0][0x2d0], -R137.reuse ;  /* 0x0000b4002a2a7a23 */ /* 0x100fe20000010889 */
[----:B------:R-:W-:Y:S01]  /*6e40*/  MUFU.EX2 R192, R45 ;  /* 0x0000002d00c07308 */ /* 0x000fe20000000800 */
[----:B------:R-:W-:Y:S01]  /*6e50*/  FFMA.FTZ R43, R43, c[0x0][0x2d0], -R137 ;  /* 0x0000b4002b2b7a23 */ /* 0x000fe20000010889 */
[-C--:B------:R-:W-:Y:S03]  /*6e60*/  HMMA.16816.F32 R32, R140, R154.reuse, R32 ;  /* 0x0000009a8c20723c */ /* 0x080fe60000001820 */
[--C-:B------:R-:W-:Y:S02]  /*6e70*/  FFMA.FTZ R64, R64, c[0x0][0x2d0], -R180.reuse ;  /* 0x0000b40040407a23 */ /* 0x100fe400000108b4 */
[----:B------:R-:W-:Y:S02]  /*6e80*/  FFMA.FTZ R65, R65, c[0x0][0x2d0], -R180 ;  /* 0x0000b40041417a23 */ /* 0x000fe400000108b4 */
[--C-:B------:R-:W-:Y:S01]  /*6e90*/  FFMA.FTZ R66, R66, c[0x0][0x2d0], -R181.reuse ;  /* 0x0000b40042427a23 */ /* 0x100fe200000108b5 */
[C---:B------:R-:W-:Y:S01]  /*6ea0*/  HMMA.16816.F32 R104, R144.reuse, R154, R104 ;  /* 0x0000009a9068723c */ /* 0x040fe20000001868 */
[----:B------:R-:W2:Y:S01]  /*6eb0*/  LDSM.16.MT88.4 R152, [R209+0x2100] ;  /* 0x00210000d198783b */ /* 0x000ea20000004200 */
[----:B------:R3:W-:Y:S02]  /*6ec0*/  MUFU.EX2 R205, R25 ;  /* 0x0000001900cd7308 */ /* 0x0007e40000000800 */
[----:B-1----:R-:W-:Y:S02]  /*6ed0*/  FMUL.FTZ R24, R133, R164 ;  /* 0x000000a485187220 */ /* 0x002fe40000410000 */
[----:B------:R-:W-:Y:S02]  /*6ee0*/  FFMA.FTZ R67, R67, c[0x0][0x2d0], -R181 ;  /* 0x0000b40043437a23 */ /* 0x000fe400000108b5 */
[-C--:B-----5:R-:W-:Y:S04]  /*6ef0*/  HMMA.16816.F32 R108, R144, R148.reuse, R108 ;  /* 0x00000094906c723c */ /* 0x0a0fe8000000186c */
[----:B------:R1:W-:Y:S01]  /*6f00*/  MUFU.EX2 R176, R26 ;  /* 0x0000001a00b07308 */ /* 0x0003e20000000800 */
[--C-:B------:R-:W-:Y:S02]  /*6f10*/  FFMA.FTZ R60, R60, c[0x0][0x2d0], -R182.reuse ;  /* 0x0000b4003c3c7a23 */ /* 0x100fe400000108b6 */
[--C-:B------:R-:W-:Y:S01]  /*6f20*/  FFMA.FTZ R61, R61, c[0x0][0x2d0], -R182.reuse ;  /* 0x0000b4003d3d7a23 */ /* 0x100fe200000108b6 */
[C---:B------:R-:W-:Y:S04]  /*6f30*/  HMMA.16816.F32 R112, R140.reuse, R148, R112 ;  /* 0x000000948c70723c */ /* 0x040fe80000001870 */
[----:B------:R-:W-:Y:S02]  /*6f40*/  FFMA.FTZ R29, R29, c[0x0][0x2d0], -R182 ;  /* 0x0000b4001d1d7a23 */ /* 0x000fe400000108b6 */
[----:B------:R-:W-:Y:S01]  /*6f50*/  MUFU.EX2 R172, R46 ;  /* 0x0000002e00ac7308 */ /* 0x000fe20000000800 */
[--C-:B------:R-:W-:Y:S01]  /*6f60*/  FFMA.FTZ R28, R27, c[0x0][0x2d0], -R137.reuse ;  /* 0x0000b4001b1c7a23 */ /* 0x100fe20000010889 */
[-C--:B------:R-:W-:Y:S04]  /*6f70*/  HMMA.16816.F32 R116, R140, R150.reuse, R116 ;  /* 0x000000968c74723c */ /* 0x080fe80000001874 */
[--C-:B------:R-:W-:Y:S02]  /*6f80*/  FFMA.FTZ R30, R30, c[0x0][0x2d0], -R137.reuse ;  /* 0x0000b4001e1e7a23 */ /* 0x100fe40000010889 */
[--C-:B------:R-:W-:Y:S02]  /*6f90*/  FFMA.FTZ R31, R31, c[0x0][0x2d0], -R137.reuse ;  /* 0x0000b4001f1f7a23 */ /* 0x100fe40000010889 */
[C---:B------:R-:W-:Y:S01]  /*6fa0*/  HMMA.16816.F32 R120, R144.reuse, R150, R120 ;  /* 0x000000969078723c */ /* 0x040fe20000001878 */
[----:B------:R-:W5:Y:S01]  /*6fb0*/  LDSM.16.MT88.4 R148, [R208+0x500] ;  /* 0x00050000d094783b */ /* 0x000f620000004200 */
[----:B------:R4:W-:Y:S02]  /*6fc0*/  MUFU.EX2 R203, R29 ;  /* 0x0000001d00cb7308 */ /* 0x0009e40000000800 */
[----:B---3--:R-:W-:Y:S02]  /*6fd0*/  FMUL.FTZ R25, R133, R165 ;  /* 0x000000a585197220 */ /* 0x008fe40000410000 */
[C---:B-1----:R-:W-:Y:S02]  /*6fe0*/  FMUL.FTZ R26, R132.reuse, R166 ;  /* 0x000000a6841a7220 */ /* 0x042fe40000410000 */
[----:B------:R-:W-:Y:S04]  /*6ff0*/  FMUL.FTZ R27, R132, R167 ;  /* 0x000000a7841b7220 */ /* 0x000fe80000410000 */
[----:B------:R1:W-:Y:S01]  /*7000*/  MUFU.EX2 R165, R28 ;  /* 0x0000001c00a57308 */ /* 0x0003e20000000800 */
[--C-:B------:R-:W-:Y:S02]  /*7010*/  FFMA.FTZ R62, R62, c[0x0][0x2d0], -R137.reuse ;  /* 0x0000b4003e3e7a23 */ /* 0x100fe40000010889 */
[-C--:B--2---:R-:W-:Y:S03]  /*7020*/  HMMA.16816.F32 R24, R144, R152.reuse, R24 ;  /* 0x000000989018723c */ /* 0x084fe60000001818 */
[----:B------:R-:W-:Y:S02]  /*7030*/  FFMA.FTZ R137, R63, c[0x0][0x2d0], -R137 ;  /* 0x0000b4003f897a23 */ /* 0x000fe40000010889 */
[----:B------:R-:W-:Y:S02]  /*7040*/  FFMA.FTZ R3, R3, R247, R236 ;  /* 0x000000f703037223 */ /* 0x000fe400000100ec */
[----:B------:R2:W-:Y:S01]  /*7050*/  MUFU.EX2 R164, R30 ;  /* 0x0000001e00a47308 */ /* 0x0005e20000000800 */
[C---:B------:R-:W-:Y:S04]  /*7060*/  HMMA.16816.F32 R124, R140.reuse, R152, R124 ;  /* 0x000000988c7c723c */ /* 0x040fe8000000187c */
[----:B----4-:R-:W-:Y:S02]  /*7070*/  FMUL.FTZ R29, R133, R169 ;  /* 0x000000a9851d7220 */ /* 0x010fe40000410000 */
[----:B------:R-:W-:Y:S02]  /*7080*/  FFMA.FTZ R0, R0, R248, R184 ;  /* 0x000000f800007223 */ /* 0x000fe400000100b8 */
[-C--:B------:R-:W-:Y:S01]  /*7090*/  HMMA.16816.F32 R128, R140, R154.reuse, R128 ;  /* 0x0000009a8c80723c */ /* 0x080fe20000001880 */
[----:B------:R3:W-:Y:S03]  /*70a0*/  MUFU.EX2 R175, R31 ;  /* 0x0000001f00af7308 */ /* 0x0007e60000000800 */
[----:B------:R-:W-:Y:S02]  /*70b0*/  FADD.FTZ R3, R235, R3 ;  /* 0x00000003eb037221 */ /* 0x000fe40000010000 */
[----:B-1----:R-:W-:Y:S01]  /*70c0*/  FMUL.FTZ R28, R133, R168 ;  /* 0x000000a8851c7220 */ /* 0x002fe20000410000 */
[----:B------:R-:W-:Y:S01]  /*70d0*/  F2FP.PACK_AB R140, R231, R232 ;  /* 0x000000e8e78c723e */ /* 0x000fe200000000ff */
[----:B------:R-:W-:Y:S01]  /*70e0*/  FFMA.FTZ R133, R133, R245, R241 ;  /* 0x000000f585857223 */ /* 0x000fe200000100f1 */
[----:B------:R-:W-:Y:S02]  /*70f0*/  F2FP.PACK_AB R142, R229, R230 ;  /* 0x000000e6e58e723e */ /* 0x000fe400000000ff */
[----:B------:R-:W1:Y:S01]  /*7100*/  MUFU.EX2 R207, R138 ;  /* 0x0000008a00cf7308 */ /* 0x000e620000000800 */
[----:B------:R-:W-:Y:S01]  /*7110*/  F2FP.PACK_AB R141, R227, R228 ;  /* 0x000000e4e38d723e */ /* 0x000fe200000000ff */
[----:B------:R-:W-:Y:S02]  /*7120*/  FADD.FTZ R0, R183, R0 ;  /* 0x00000000b7007221 */ /* 0x000fe40000010000 */
[C---:B--2---:R-:W-:Y:S06]  /*7130*/  FMUL.FTZ R30, R132.reuse, R170 ;  /* 0x000000aa841e7220 */ /* 0x044fec0000410000 */
        /* <DEDUP_REMOVED lines=8> */
[----:B------:R-:W1:Y:S02]  /*71c0*/  MUFU.EX2 R190, R53 ;  /* 0x0000003500be7308 */ /* 0x000e640000000800 */
[-C--:B-----5:R-:W-:Y:S01]  /*71d0*/  HMMA.16816.F32 R4, R140, R148.reuse, R4 ;  /* 0x000000948c04723c */ /* 0x0a0fe20000001804 */
[----:B--2---:R-:W-:Y:S04]  /*71e0*/  LDSM.16.MT88.4 R44, [R209+0x900] ;  /* 0x00090000d12c783b */ /* 0x004fe80000004200 */
[----:B------:R-:W-:Y:S02]  /*71f0*/  F2FP.PACK_AB R146, R203, R204 ;  /* 0x000000cccb92723e */ /* 0x000fe400000000ff */
[----:B------:R-:W-:Y:S01]  /*7200*/  F2FP.PACK_AB R145, R165, R176 ;  /* 0x000000b0a591723e */ /* 0x000fe200000000ff */
[----:B------:R-:W-:Y:S01]  /*7210*/  MUFU.EX2 R180, R54 ;  /* 0x0000003600b47308 */ /* 0x000fe20000000800 */
[----:B------:R-:W-:Y:S07]  /*7220*/  F2FP.PACK_AB R147, R175, R164 ;  /* 0x000000a4af93723e */ /* 0x000fee00000000ff */
[C---:B------:R-:W-:Y:S02]  /*7230*/  HMMA.16816.F32 R8, R144.reuse, R148, R8 ;  /* 0x000000949008723c */ /* 0x040fe40000001808 */
[----:B------:R2:W4:Y:S02]  /*7240*/  MUFU.EX2 R179, R55 ;  /* 0x0000003700b37308 */ /* 0x0005240000000800 */
[----:B-1----:R-:W-:Y:S04]  /*7250*/  F2FP.PACK_AB R168, R190, R189 ;  /* 0x000000bdbea8723e */ /* 0x002fe800000000ff */
[-C--:B------:R-:W-:Y:S04]  /*7260*/  HMMA.16816.F32 R12, R144, R150.reuse, R12 ;  /* 0x00000096900c723c */ /* 0x080fe8000000180c */
[----:B------:R-:W-:Y:S04]  /*7270*/  MUFU.EX2 R193, R40 ;  /* 0x0000002800c17308 */ /* 0x000fe80000000800 */
[C---:B------:R-:W-:Y:S01]  /*7280*/  HMMA.16816.F32 R16, R140.reuse, R150, R16 ;  /* 0x000000968c10723c */ /* 0x040fe20000001810 */
[----:B------:R-:W1:Y:S05]  /*7290*/  LDSM.16.MT88.4 R148, [R209+0x1500] ;  /* 0x00150000d194783b */ /* 0x000e6a0000004200 */
[----:B------:R-:W5:Y:S02]  /*72a0*/  MUFU.EX2 R194, R41 ;  /* 0x0000002900c27308 */ /* 0x000f640000000800 */
[-C--:B------:R-:W-:Y:S01]  /*72b0*/  HMMA.16816.F32 R68, R140, R156.reuse, R68 ;  /* 0x0000009c8c44723c */ /* 0x080fe20000001844 */
[----:B--2---:R-:W-:Y:S03]  /*72c0*/  LDSM.16.MT88.4 R52, [R209+0x2900] ;  /* 0x00290000d134783b */ /* 0x004fe60000004200 */
[----:B----4-:R-:W-:Y:S04]  /*72d0*/  F2FP.PACK_AB R169, R179, R180 ;  /* 0x000000b4b3a9723e */ /* 0x010fe800000000ff */
[C---:B------:R-:W-:Y:S01]  /*72e0*/  HMMA.16816.F32 R72, R144.reuse, R156, R72 ;  /* 0x0000009c9048723c */ /* 0x040fe20000001848 */
[----:B------:R2:W-:Y:S07]  /*72f0*/  MUFU.EX2 R173, R42 ;  /* 0x0000002a00ad7308 */ /* 0x0005ee0000000800 */
[-C--:B------:R-:W-:Y:S03]  /*7300*/  HMMA.16816.F32 R76, R144, R158.reuse, R76 ;  /* 0x0000009e904c723c */ /* 0x080fe6000000184c */
[----:B------:R-:W4:Y:S01]  /*7310*/  MUFU.EX2 R174, R43 ;  /* 0x0000002b00ae7308 */ /* 0x000f220000000800 */
[----:B-----5:R-:W-:Y:S04]  /*7320*/  F2FP.PACK_AB R40, R194, R193 ;  /* 0x000000c1c228723e */ /* 0x020fe800000000ff */
[C---:B------:R-:W-:Y:S01]  /*7330*/  HMMA.16816.F32 R80, R140.reuse, R158, R80 ;  /* 0x0000009e8c50723c */ /* 0x040fe20000001850 */
[----:B------:R-:W5:Y:S04]  /*7340*/  LDSM.16.MT88.4 R156, [R208+0x2500] ;  /* 0x00250000d09c783b */ /* 0x000f680000004200 */
[----:B------:R-:W-:Y:S03]  /*7350*/  MUFU.EX2 R178, R66 ;  /* 0x0000004200b27308 */ /* 0x000fe60000000800 */
[-C--:B---3--:R-:W-:Y:S04]  /*7360*/  HMMA.16816.F32 R84, R140, R152.reuse, R84 ;  /* 0x000000988c54723c */ /* 0x088fe80000001854 */
[----:B--2---:R-:W-:Y:S03]  /*7370*/  F2FP.PACK_AB R42, R192, R191 ;  /* 0x000000bfc02a723e */ /* 0x004fe600000000ff */
[----:B------:R-:W-:Y:S01]  /*7380*/  MUFU.EX2 R66, R57 ;  /* 0x0000003900427308 */ /* 0x000fe20000000800 */
[C---:B------:R-:W-:Y:S04]  /*7390*/  HMMA.16816.F32 R88, R144.reuse, R152, R88 ;  /* 0x000000989058723c */ /* 0x040fe80000001858 */
[----:B----4-:R-:W-:Y:S02]  /*73a0*/  F2FP.PACK_AB R41, R174, R173 ;  /* 0x000000adae29723e */ /* 0x010fe400000000ff */
[----:B------:R-:W-:Y:S02]  /*73b0*/  F2FP.PACK_AB R43, R138, R172 ;  /* 0x000000ac8a2b723e */ /* 0x000fe400000000ff */
[-C--:B------:R-:W-:Y:S01]  /*73c0*/  HMMA.16816.F32 R92, R144, R154.reuse, R92 ;  /* 0x0000009a905c723c */ /* 0x080fe2000000185c */
[----:B------:R-:W2:Y:S07]  /*73d0*/  MUFU.EX2 R177, R67 ;  /* 0x0000004300b17308 */ /* 0x000eae0000000800 */
[C---:B------:R-:W-:Y:S01]  /*73e0*/  HMMA.16816.F32 R96, R140.reuse, R154, R96 ;  /* 0x0000009a8c60723c */ /* 0x040fe20000001860 */
[----:B------:R-:W-:Y:S02]  /*73f0*/  LDSM.16.MT88.4 R152, [R208+0xd00] ;  /* 0x000d0000d098783b */ /* 0x000fe40000004200 */
[----:B------:R-:W-:Y:S05]  /*7400*/  MUFU.EX2 R67, R56 ;  /* 0x0000003800437308 */ /* 0x000fea0000000800 */
[-C--:B-1----:R-:W-:Y:S05]  /*7410*/  HMMA.16816.F32 R20, R140, R148.reuse, R20 ;  /* 0x000000948c14723c */ /* 0x082fea0000001814 */
[----:B------:R-:W-:Y:S03]  /*7420*/  MUFU.EX2 R188, R64 ;  /* 0x0000004000bc7308 */ /* 0x000fe60000000800 */
[C---:B------:R-:W-:Y:S04]  /*7430*/  HMMA.16816.F32 R100, R144.reuse, R148, R100 ;  /* 0x000000949064723c */ /* 0x040fe80000001864 */
[----:B--2---:R-:W-:Y:S03]  /*7440*/  F2FP.PACK_AB R171, R177, R178 ;  /* 0x000000b2b1ab723e */ /* 0x004fe600000000ff */
[----:B------:R-:W-:Y:S01]  /*7450*/  MUFU.EX2 R64, R61 ;  /* 0x0000003d00407308 */ /* 0x000fe20000000800 */
[-C--:B------:R-:W-:Y:S08]  /*7460*/  HMMA.16816.F32 R32, R144, R150.reuse, R32 ;  /* 0x000000969020723c */ /* 0x080ff00000001820 */
[C---:B------:R-:W-:Y:S01]  /*7470*/  HMMA.16816.F32 R104, R140.reuse, R150, R104 ;  /* 0x000000968c68723c */ /* 0x040fe20000001868 */
[----:B------:R-:W-:Y:S07]  /*7480*/  MUFU.EX2 R61, R58 ;  /* 0x0000003a003d7308 */ /* 0x000fee0000000800 */
[-C--:B-----5:R-:W-:Y:S03]  /*7490*/  HMMA.16816.F32 R108, R140, R156.reuse, R108 ;  /* 0x0000009c8c6c723c */ /* 0x0a0fe6000000186c */
[----:B------:R-:W1:Y:S05]  /*74a0*/  MUFU.EX2 R187, R65 ;  /* 0x0000004100bb7308 */ /* 0x000e6a0000000800 */
[C---:B------:R-:W-:Y:S05]  /*74b0*/  HMMA.16816.F32 R112, R144.reuse, R156, R112 ;  /* 0x0000009c9070723c */ /* 0x040fea0000001870 */
[----:B------:R-:W2:Y:S03]  /*74c0*/  MUFU.EX2 R65, R60 ;  /* 0x0000003c00417308 */ /* 0x000ea60000000800 */
[-C--:B------:R-:W-:Y:S07]  /*74d0*/  HMMA.16816.F32 R116, R144, R158.reuse, R116 ;  /* 0x0000009e9074723c */ /* 0x080fee0000001874 */
[----:B------:R3:W4:Y:S01]  /*74e0*/  MUFU.EX2 R60, R59 ;  /* 0x0000003b003c7308 */ /* 0x0007220000000800 */
[C---:B------:R-:W-:Y:S04]  /*74f0*/  HMMA.16816.F32 R120, R140.reuse, R158, R120 ;  /* 0x0000009e8c78723c */ /* 0x040fe80000001878 */
[----:B-1----:R-:W-:Y:S04]  /*7500*/  F2FP.PACK_AB R170, R187, R188 ;  /* 0x000000bcbbaa723e */ /* 0x002fe800000000ff */
[-C--:B------:R-:W-:Y:S01]  /*7510*/  HMMA.16816.F32 R24, R140, R36.reuse, R24 ;  /* 0x000000248c18723c */ /* 0x080fe20000001818 */
[----:B------:R-:W-:Y:S07]  /*7520*/  MUFU.EX2 R62, R62 ;  /* 0x0000003e003e7308 */ /* 0x000fee0000000800 */
[C---:B------:R-:W-:Y:S03]  /*7530*/  HMMA.16816.F32 R124, R144.reuse, R36, R124 ;  /* 0x00000024907c723c */ /* 0x040fe6000000187c */
[----:B------:R-:W1:Y:S01]  /*7540*/  MUFU.EX2 R137, R137 ;  /* 0x0000008900897308 */ /* 0x000e620000000800 */
[----:B---3--:R-:W-:Y:S04]  /*7550*/  LDSM.16.MT88.4 R56, [R209+0x1d00] ;  /* 0x001d0000d138783b */ /* 0x008fe80000004200 */
[-C--:B------:R-:W-:Y:S04]  /*7560*/  HMMA.16816.F32 R128, R144, R38.reuse, R128 ;  /* 0x000000269080723c */ /* 0x080fe80000001880 */
[----:B------:R-:W-:Y:S02]  /*7570*/  F2FP.PACK_AB R36, R201, R202 ;  /* 0x000000cac924723e */ /* 0x000fe400000000ff */
[----:B------:R-:W-:Y:S02]  /*7580*/  F2FP.PACK_AB R37, R196, R198 ;  /* 0x000000c6c425723e */ /* 0x000fe400000000ff */
[----:B------:R-:W-:Y:S01]  /*7590*/  HMMA.16816.F32 R28, R140, R38, R28 ;  /* 0x000000268c1c723c */ /* 0x000fe2000000181c */
[----:B------:R-:W3:Y:S06]  /*75a0*/  LDSM.16.MT88.4 R140, [R208+0x1900] ;  /* 0x00190000d08c783b */ /* 0x000eec0000004200 */
[----:B------:R-:W-:Y:S02]  /*75b0*/  F2FP.PACK_AB R38, R199, R200 ;  /* 0x000000c8c726723e */ /* 0x000fe400000000ff */
[----:B------:R-:W-:Y:S07]  /*75c0*/  F2FP.PACK_AB R39, R197, R195 ;  /* 0x000000c3c527723e */ /* 0x000fee00000000ff */
[-C--:B------:R-:W-:Y:S08]  /*75d0*/  HMMA.16816.F32 R4, R36, R48.reuse, R4 ;  /* 0x000000302404723c */ /* 0x080ff00000001804 */
[C---:B------:R-:W-:Y:S08]  /*75e0*/  HMMA.16816.F32 R8, R40.reuse, R48, R8 ;  /* 0x000000302808723c */ /* 0x040ff00000001808 */
[-C--:B------:R-:W-:Y:S08]  /*75f0*/  HMMA.16816.F32 R12, R40, R50.reuse, R12 ;  /* 0x00000032280c723c */ /* 0x080ff0000000180c */
[C---:B------:R-:W-:Y:S01]  /*7600*/  HMMA.16816.F32 R16, R36.reuse, R50, R16 ;  /* 0x000000322410723c */ /* 0x040fe20000001810 */
[----:B------:R-:W5:Y:S07]  /*7610*/  LDSM.16.MT88.4 R48, [R209+0x1900] ;  /* 0x00190000d130783b */ /* 0x000f6e0000004200 */
[-C--:B------:R-:W-:Y:S08]  /*7620*/  HMMA.16816.F32 R68, R36, R44.reuse, R68 ;  /* 0x0000002c2444723c */ /* 0x080ff00000001844 */
[C---:B------:R-:W-:Y:S08]  /*7630*/  HMMA.16816.F32 R72, R40.reuse, R44, R72 ;  /* 0x0000002c2848723c */ /* 0x040ff00000001848 */
[-C--:B------:R-:W-:Y:S08]  /*7640*/  HMMA.16816.F32 R76, R40, R46.reuse, R76 ;  /* 0x0000002e284c723c */ /* 0x080ff0000000184c */
[C---:B------:R-:W-:Y:S01]  /*7650*/  HMMA.16816.F32 R80, R36.reuse, R46, R80 ;  /* 0x0000002e2450723c */ /* 0x040fe20000001850 */
[----:B------:R-:W1:Y:S07]  /*7660*/  LDSM.16.MT88.4 R44, [R208+0x2900] ;  /* 0x00290000d02c783b */ /* 0x000e6e0000004200 */
[-C--:B---3--:R-:W-:Y:S08]  /*7670*/  HMMA.16816.F32 R84, R36, R140.reuse, R84 ;  /* 0x0000008c2454723c */ /* 0x088ff00000001854 */
[C---:B------:R-:W-:Y:S08]  /*7680*/  HMMA.16816.F32 R88, R40.reuse, R140, R88 ;  /* 0x0000008c2858723c */ /* 0x040ff00000001858 */
[-C--:B------:R-:W-:Y:S08]  /*7690*/  HMMA.16816.F32 R92, R40, R142.reuse, R92 ;  /* 0x0000008e285c723c */ /* 0x080ff0000000185c */
[C---:B------:R-:W-:Y:S08]  /*76a0*/  HMMA.16816.F32 R96, R36.reuse, R142, R96 ;  /* 0x0000008e2460723c */ /* 0x040ff00000001860 */
[-C--:B-----5:R-:W-:Y:S08]  /*76b0*/  HMMA.16816.F32 R20, R36, R48.reuse, R20 ;  /* 0x000000302414723c */ /* 0x0a0ff00000001814 */
[C---:B------:R-:W-:Y:S08]  /*76c0*/  HMMA.16816.F32 R100, R40.reuse, R48, R100 ;  /* 0x000000302864723c */ /* 0x040ff00000001864 */
[-C--:B------:R-:W-:Y:S08]  /*76d0*/  HMMA.16816.F32 R32, R40, R50.reuse, R32 ;  /* 0x000000322820723c */ /* 0x080ff00000001820 */
[C---:B------:R-:W-:Y:S01]  /*76e0*/  HMMA.16816.F32 R104, R36.reuse, R50, R104 ;  /* 0x000000322468723c */ /* 0x040fe20000001868 */
[----:B------:R-:W-:Y:S07]  /*76f0*/  LDSM.16.MT88.4 R48, [R208+0x1d00] ;  /* 0x001d0000d030783b */ /* 0x000fee0000004200 */
[-C--:B-1----:R-:W-:Y:S08]  /*7700*/  HMMA.16816.F32 R108, R36, R44.reuse, R108 ;  /* 0x0000002c246c723c */ /* 0x082ff0000000186c */
[C---:B------:R-:W-:Y:S08]  /*7710*/  HMMA.16816.F32 R112, R40.reuse, R44, R112 ;  /* 0x0000002c2870723c */ /* 0x040ff00000001870 */
[-C--:B------:R-:W-:Y:S08]  /*7720*/  HMMA.16816.F32 R116, R40, R46.reuse, R116 ;  /* 0x0000002e2874723c */ /* 0x080ff00000001874 */
[C---:B------:R-:W-:Y:S01]  /*7730*/  HMMA.16816.F32 R120, R36.reuse, R46, R120 ;  /* 0x0000002e2478723c */ /* 0x040fe20000001878 */
[----:B------:R-:W1:Y:S07]  /*7740*/  LDSM.16.MT88.4 R44, [R209+0xd00] ;  /* 0x000d0000d12c783b */ /* 0x000e6e0000004200 */
[-C--:B------:R-:W-:Y:S08]  /*7750*/  HMMA.16816.F32 R24, R36, R52.reuse, R24 ;  /* 0x000000342418723c */ /* 0x080ff00000001818 */
[C---:B------:R-:W-:Y:S08]  /*7760*/  HMMA.16816.F32 R124, R40.reuse, R52, R124 ;  /* 0x00000034287c723c */ /* 0x040ff0000000187c */
[-C--:B------:R-:W-:Y:S01]  /*7770*/  HMMA.16816.F32 R128, R40, R54.reuse, R128 ;  /* 0x000000362880723c */ /* 0x080fe20000001880 */
[----:B------:R-:W3:Y:S07]  /*7780*/  LDSM.16.MT88.4 R40, [R208+0x2d00] ;  /* 0x002d0000d028783b */ /* 0x000eee0000004200 */
[----:B------:R-:W-:Y:S07]  /*7790*/  HMMA.16816.F32 R28, R36, R54, R28 ;  /* 0x00000036241c723c */ /* 0x000fee000000181c */
[----:B------:R-:W-:Y:S01]  /*77a0*/  F2FP.PACK_AB R36, R66, R67 ;  /* 0x000000434224723e */ /* 0x000fe200000000ff */
[-C--:B------:R-:W-:Y:S01]  /*77b0*/  HMMA.16816.F32 R144, R168, R152.reuse, R4 ;  /* 0x00000098a890723c */ /* 0x080fe20000001804 */
[----:B------:R-:W5:Y:S04]  /*77c0*/  LDSM.16.MT88.4 R4, [R209+0x2d00] ;  /* 0x002d0000d104783b */ /* 0x000f680000004200 */
[----:B--2---:R-:W-:Y:S02]  /*77d0*/  F2FP.PACK_AB R38, R64, R65 ;  /* 0x000000414026723e */ /* 0x004fe400000000ff */
[----:B----4-:R-:W-:Y:S02]  /*77e0*/  F2FP.PACK_AB R37, R60, R61 ;  /* 0x0000003d3c25723e */ /* 0x010fe400000000ff */
[----:B------:R-:W-:Y:S07]  /*77f0*/  F2FP.PACK_AB R39, R137, R62 ;  /* 0x0000003e8927723e */ /* 0x000fee00000000ff */
[C---:B------:R-:W-:Y:S07]  /*7800*/  HMMA.16816.F32 R140, R36.reuse, R152, R8 ;  /* 0x00000098248c723c */ /* 0x040fee0000001808 */
[----:B------:R-:W-:Y:S01]  /*7810*/  FADD.FTZ R9, R242, R133 ;  /* 0x00000085f2097221 */ /* 0x000fe20000010000 */
[-C--:B------:R-:W-:Y:S04]  /*7820*/  HMMA.16816.F32 R148, R36, R154.reuse, R12 ;  /* 0x0000009a2494723c */ /* 0x080fe8000000180c */
[----:B------:R-:W-:Y:S02]  /*7830*/  FADD.FTZ R9, R244, R9 ;  /* 0x00000009f4097221 */ /* 0x000fe40000010000 */
[----:B------:R-:W-:Y:S02]  /*7840*/  FADD.FTZ R8, R234, R3 ;  /* 0x00000003ea087221 */ /* 0x000fe40000010000 */
        /* <DEDUP_REMOVED lines=39> */
[-C--:B---3--:R-:W-:Y:S04]  /*7ac0*/  HMMA.16816.F32 R108, R168, R40.reuse, R108 ;  /* 0x00000028a86c723c */ /* 0x088fe8000000186c */
        /* <DEDUP_REMOVED lines=8> */
[----:B------:R-:W-:Y:S03]  /*7b50*/  FADD.FTZ R9, R199, R0 ;  /* 0x00000000c7097221 */ /* 0x000fe60000010000 */
[C---:B------:R-:W-:Y:S04]  /*7b60*/  HMMA.16816.F32 R120, R168.reuse, R42, R120 ;  /* 0x0000002aa878723c */ /* 0x040fe80000001878 */
[----:B------:R-:W-:Y:S04]  /*7b70*/  FADD.FTZ R9, R189, R9 ;  /* 0x00000009bd097221 */ /* 0x000fe80000010000 */
[-C--:B-----5:R-:W-:Y:S08]  /*7b80*/  HMMA.16816.F32 R164, R168, R4.reuse, R24 ;  /* 0x00000004a8a4723c */ /* 0x0a0ff00000001818 */
[C---:B------:R-:W-:Y:S07]  /*7b90*/  HMMA.16816.F32 R124, R36.reuse, R4, R124 ;  /* 0x00000004247c723c */ /* 0x040fee000000187c */
[----:B------:R-:W-:Y:S01]  /*7ba0*/  FADD.FTZ R4, R194, R11 ;  /* 0x0000000bc2047221 */ /* 0x000fe20000010000 */
[-C--:B------:R-:W-:Y:S04]  /*7bb0*/  HMMA.16816.F32 R128, R36, R6.reuse, R128 ;  /* 0x000000062480723c */ /* 0x080fe80000001880 */
[----:B------:R-:W-:Y:S02]  /*7bc0*/  FADD.FTZ R8, R191, R4 ;  /* 0x00000004bf087221 */ /* 0x000fe40000010000 */
[----:B------:R-:W-:Y:S02]  /*7bd0*/  FADD.FTZ R5, R172, R3 ;  /* 0x00000003ac057221 */ /* 0x000fe40000010000 */
[----:B------:R-:W-:Y:S01]  /*7be0*/  FADD.FTZ R4, R197, R10 ;  /* 0x0000000ac5047221 */ /* 0x000fe20000010000 */
[----:B------:R-:W-:Y:S04]  /*7bf0*/  HMMA.16816.F32 R168, R168, R6, R28 ;  /* 0x00000006a8a8723c */ /* 0x000fe8000000181c */
[----:B------:R-:W-:Y:S02]  /*7c00*/  FADD.FTZ R3, R192, R8 ;  /* 0x00000008c0037221 */ /* 0x000fe40000010000 */
[----:B------:R-:W-:Y:S01]  /*7c10*/  FADD.FTZ R0, R138, R5 ;  /* 0x000000058a007221 */ /* 0x000fe20000010000 */
[----:B------:R-:W-:Y:S01]  /*7c20*/  MOV R138, R2 ;  /* 0x00000002008a7202 */ /* 0x000fe20000000f00 */
        /* <DEDUP_REMOVED lines=14> */
[----:B------:R-:W-:Y:S01]  /*7d10*/  MOV R3, R135 ;  /* 0x0000008700037202 */ /* 0x000fe20000000f00 */
[----:B------:R-:W-:Y:S01]  /*7d20*/  FADD.FTZ R248, R137, R0 ;  /* 0x0000000089f87221 */ /* 0x000fe20000010000 */
[----:B------:R-:W-:Y:S02]  /*7d30*/  MOV R0, R136 ;  /* 0x0000008800007202 */ /* 0x000fe40000000f00 */
[----:B------:R-:W-:Y:S01]  /*7d40*/  MOV R137, R134 ;  /* 0x0000008600897202 */ /* 0x000fe20000000f00 */
[----:B------:R-:W-:-:S05]  /*7d50*/  @P0 BRA `(.L_x_29) ;  /* 0xffffcf5000000947 */ /* 0x000fca000383ffff */
.L_x_28:
[----:B------:R-:W1:Y:S01]  /*7d60*/  SHFL.BFLY PT, R5, R245, 0x2, 0x1f ;  /* 0x0c401f00f5057f89 */ /* 0x000e6200000e0000 */
[----:B------:R-:W-:-:S02]  /*7d70*/  MOV R50, 0xff800000 ;  /* 0xff80000000327802 */ /* 0x000fc40000000f00 */
[----:B------:R-:W-:Y:S01]  /*7d80*/  MOV R51, 0xff800000 ;  /* 0xff80000000337802 */ /* 0x000fe20000000f00 */
[----:B------:R-:W2:Y:S01]  /*7d90*/  SHFL.BFLY PT, R7, R247, 0x2, 0x1f ;  /* 0x0c401f00f7077f89 */ /* 0x000ea200000e0000 */
[----:B------:R-:W-:Y:S02]  /*7da0*/  MOV R53, 0xff800000 ;  /* 0xff80000000357802 */ /* 0x000fe40000000f00 */
[----:B------:R-:W-:Y:S01]  /*7db0*/  MOV R54, 0xff800000 ;  /* 0xff80000000367802 */ /* 0x000fe20000000f00 */
[----:B------:R-:W3:Y:S01]  /*7dc0*/  SHFL.BFLY PT, R9, R246, 0x2, 0x1f ;  /* 0x0c401f00f6097f89 */ /* 0x000ee200000e0000 */
[----:B------:R-:W-:-:S03]  /*7dd0*/  PLOP3.LUT P1, PT, PT, PT, PT, 0x8, 0x0 ;  /* 0x000000000000781c */ /* 0x000fc60003f2e170 */
[----:B------:R-:W4:Y:S01]  /*7de0*/  SHFL.BFLY PT, R6, R248, 0x2, 0x1f ;  /* 0x0c401f00f8067f89 */ /* 0x000f2200000e0000 */
[----:B-1----:R-:W-:Y:S02]  /*7df0*/  FADD.FTZ R5, R5, R245 ;  /* 0x000000f505057221 */ /* 0x002fe40000010000 */
[----:B--2---:R-:W-:-:S03]  /*7e00*/  FADD.FTZ R7, R7, R247 ;  /* 0x000000f707077221 */ /* 0x004fc60000010000 */
[----:B------:R-:W1:Y:S01]  /*7e10*/  SHFL.BFLY PT, R0, R5, 0x1, 0x1f ;  /* 0x0c201f0005007f89 */ /* 0x000e6200000e0000 */
[----:B---3--:R-:W-:-:S03]  /*7e20*/  FADD.FTZ R9, R9, R246 ;  /* 0x000000f609097221 */ /* 0x008fc60000010000 */
[----:B------:R-:W2:Y:S01]  /*7e30*/  SHFL.BFLY PT, R3, R7, 0x1, 0x1f ;  /* 0x0c201f0007037f89 */ /* 0x000ea200000e0000 */
[----:B----4-:R-:W-:-:S03]  /*7e40*/  FADD.FTZ R6, R6, R248 ;  /* 0x000000f806067221 */ /* 0x010fc60000010000 */
[----:B------:R-:W3:Y:S04]  /*7e50*/  SHFL.BFLY PT, R4, R9, 0x1, 0x1f ;  /* 0x0c201f0009047f89 */ /* 0x000ee800000e0000 */
[----:B------:R-:W4:Y:S01]  /*7e60*/  SHFL.BFLY PT, R8, R6, 0x1, 0x1f ;  /* 0x0c201f0006087f89 */ /* 0x000f2200000e0000 */
[----:B-1----:R-:W-:Y:S01]  /*7e70*/  FADD.FTZ R5, R5, R0 ;  /* 0x0000000005057221 */ /* 0x002fe20000010000 */
[----:B------:R-:W-:Y:S01]  /*7e80*/  MOV R0, RZ ;  /* 0x000000ff00007202 */ /* 0x000fe20000000f00 */
[----:B--2---:R-:W-:-:S03]  /*7e90*/  FADD.FTZ R7, R7, R3 ;  /* 0x0000000307077221 */ /* 0x004fc60000010000 */
[----:B------:R-:W-:Y:S02]  /*7ea0*/  FSETP.NE.FTZ.AND P4, PT, R5, RZ, PT ;  /* 0x000000ff0500720b */ /* 0x000fe40003f95000 */
[----:B------:R-:W-:Y:S01]  /*7eb0*/  MOV R3, RZ ;  /* 0x000000ff00037202 */ /* 0x000fe20000000f00 */
[----:B---3--:R-:W-:Y:S01]  /*7ec0*/  FADD.FTZ R9, R9, R4 ;  /* 0x0000000409097221 */ /* 0x008fe20000010000 */
[----:B------:R-:W-:Y:S02]  /*7ed0*/  FSETP.NE.FTZ.AND P2, PT, R7, RZ, PT ;  /* 0x000000ff0700720b */ /* 0x000fe40003f55000 */
[----:B------:R-:W-:Y:S01]  /*7ee0*/  MOV R4, RZ ;  /* 0x000000ff00047202 */ /* 0x000fe20000000f00 */
[----:B----4-:R-:W-:Y:S01]  /*7ef0*/  FADD.FTZ R6, R8, R6 ;  /* 0x0000000608067221 */ /* 0x010fe20000010000 */
[----:B------:R-:W-:-:S04]  /*7f00*/  FSETP.NE.FTZ.AND P3, PT, R9, RZ, PT ;  /* 0x000000ff0900720b */ /* 0x000fc80003f75000 */
[----:B------:R-:W-:Y:S01]  /*7f10*/  FSETP.NE.FTZ.AND P0, PT, R6, RZ, PT ;  /* 0x000000ff0600720b */ /* 0x000fe20003f15000 */
[----:B------:R-:W1:Y:S08]  /*7f20*/  @P4 MUFU.RCP R0, R5 ;  /* 0x0000000500004308 */ /* 0x000e700000001000 */
[----:B------:R-:W2:Y:S04]  /*7f30*/  @P2 MUFU.RCP R3, R7 ;  /* 0x0000000700032308 */ /* 0x000ea80000001000 */
[----:B------:R-:W-:Y:S01]  /*7f40*/  @P0 MOV R8, 0x3f317218 ;  /* 0x3f31721800080802 */ /* 0x000fe20000000f00 */
[----:B-1----:R-:W-:-:S03]  /*7f50*/  FMUL.FTZ R144, R0, R144 ;  /* 0x0000009000907220 */ /* 0x002fc60000410000 */
[----:B------:R-:W1:Y:S01]  /*7f60*/  @P3 MUFU.RCP R4, R9 ;  /* 0x0000000900043308 */ /* 0x000e620000001000 */
[C---:B------:R-:W-:Y:S02]  /*7f70*/  FMUL.FTZ R45, R0.reuse, R145 ;  /* 0x00000091002d7220 */ /* 0x040fe40000410000 */
[C---:B------:R-:W-:Y:S02]  /*7f80*/  FMUL.FTZ R152, R0.reuse, R152 ;  /* 0x0000009800987220 */ /* 0x040fe40000410000 */
[C---:B------:R-:W-:Y:S02]  /*7f90*/  FMUL.FTZ R43, R0.reuse, R153 ;  /* 0x00000099002b7220 */ /* 0x040fe40000410000 */
[C---:B------:R-:W-:Y:S01]  /*7fa0*/  FMUL.FTZ R68, R0.reuse, R68 ;  /* 0x0000004400447220 */ /* 0x040fe20000410000 */
[----:B------:R-:W-:Y:S01]  /*7fb0*/  @P4 MUFU.LG2 R11, R5 ;  /* 0x00000005000b4308 */ /* 0x000fe20000000c00 */
[C---:B------:R-:W-:Y:S02]  /*7fc0*/  FMUL.FTZ R41, R0.reuse, R69 ;  /* 0x0000004500297220 */ /* 0x040fe40000410000 */
[----:B------:R-:W-:-:S02]  /*7fd0*/  FMUL.FTZ R80, R0, R80 ;  /* 0x0000005000507220 */ /* 0x000fc40000410000 */
[C---:B------:R-:W-:Y:S02]  /*7fe0*/  FMUL.FTZ R38, R0.reuse, R81 ;  /* 0x0000005100267220 */ /* 0x040fe40000410000 */
[C---:B------:R-:W-:Y:S01]  /*7ff0*/  FMUL.FTZ R84, R0.reuse, R84 ;  /* 0x0000005400547220 */ /* 0x040fe20000410000 */
[----:B------:R-:W-:Y:S01]  /*8000*/  @P3 MUFU.LG2 R9, R9 ;  /* 0x0000000900093308 */ /* 0x000fe20000000c00 */
[C---:B------:R-:W-:Y:S02]  /*8010*/  FMUL.FTZ R35, R0.reuse, R85 ;  /* 0x0000005500237220 */ /* 0x040fe40000410000 */
[C---:B------:R-:W-:Y:S02]  /*8020*/  FMUL.FTZ R96, R0.reuse, R96 ;  /* 0x0000006000607220 */ /* 0x040fe40000410000 */
[C---:B------:R-:W-:Y:S02]  /*8030*/  FMUL.FTZ R32, R0.reuse, R97 ;  /* 0x0000006100207220 */ /* 0x040fe40000410000 */
[C---:B------:R-:W-:Y:S01]  /*8040*/  FMUL.FTZ R156, R0.reuse, R156 ;  /* 0x0000009c009c7220 */ /* 0x040fe20000410000 */
[----:B------:R-:W-:Y:S01]  /*8050*/  @P2 MUFU.LG2 R7, R7 ;  /* 0x0000000700072308 */ /* 0x000fe20000000c00 */
        /* <DEDUP_REMOVED lines=11> */
[----:B------:R-:W-:Y:S01]  /*8110*/  MOV R0, RZ ;  /* 0x000000ff00007202 */ /* 0x000fe20000000f00 */
[C---:B--2---:R-:W-:Y:S02]  /*8120*/  FMUL.FTZ R140, R3.reuse, R140 ;  /* 0x0000008c038c7220 */ /* 0x044fe40000410000 */
[----:B------:R-:W-:-:S02]  /*8130*/  FMUL.FTZ R47, R3, R141 ;  /* 0x0000008d032f7220 */ /* 0x000fc40000410000 */
[C---:B------:R-:W-:Y:S01]  /*8140*/  FMUL.FTZ R148, R3.reuse, R148 ;  /* 0x0000009403947220 */ /* 0x040fe20000410000 */
[----:B------:R-:W2:Y:S01]  /*8150*/  @P0 MUFU.RCP R0, R6 ;  /* 0x0000000600000308 */ /* 0x000ea20000001000 */
[C---:B------:R-:W-:Y:S02]  /*8160*/  FMUL.FTZ R46, R3.reuse, R149 ;  /* 0x00000095032e7220 */ /* 0x040fe40000410000 */
[C---:B------:R-:W-:Y:S02]  /*8170*/  FMUL.FTZ R72, R3.reuse, R72 ;  /* 0x0000004803487220 */ /* 0x040fe40000410000 */
[C---:B------:R-:W-:Y:S02]  /*8180*/  FMUL.FTZ R39, R3.reuse, R73 ;  /* 0x0000004903277220 */ /* 0x040fe40000410000 */
[C---:B------:R-:W-:Y:S01]  /*8190*/  FMUL.FTZ R76, R3.reuse, R76 ;  /* 0x0000004c034c7220 */ /* 0x040fe20000410000 */
[----:B------:R-:W3:Y:S01]  /*81a0*/  @P0 MUFU.LG2 R6, R6 ;  /* 0x0000000600060308 */ /* 0x000ee20000000c00 */
        /* <DEDUP_REMOVED lines=17> */
[----:B------:R-:W-:Y:S01]  /*82c0*/  @P3 MOV R3, 0x3f317218 ;  /* 0x3f31721800033802 */ /* 0x000fe20000000f00 */
        /* <DEDUP_REMOVED lines=25> */
[C---:B--2---:R-:W-:Y:S02]  /*8460*/  FMUL.FTZ R142, R0.reuse, R142 ;  /* 0x0000008e008e7220 */ /* 0x044fe40000410000 */
        /* <DEDUP_REMOVED lines=24> */
[----:B------:R-:W-:Y:S02]  /*85f0*/  @P3 FMUL.FTZ R5, R3, c[0x0][0x2d0] ;  /* 0x0000b40003053a20 */ /* 0x000fe40000410000 */
[----:B------:R-:W-:-:S02]  /*8600*/  @P4 FMUL.FTZ R10, R4, c[0x0][0x2d0] ;  /* 0x0000b400040a4a20 */ /* 0x000fc40000410000 */
[----:B------:R-:W-:Y:S02]  /*8610*/  @P2 FMUL.FTZ R3, R0, c[0x0][0x2d0] ;  /* 0x0000b40000032a20 */ /* 0x000fe40000410000 */
[----:B------:R-:W-:Y:S02]  /*8620*/  @P4 FMUL.FTZ R11, R11, 0.69314718246459960938 ;  /* 0x3f3172180b0b4820 */ /* 0x000fe40000410000 */
[----:B------:R-:W-:Y:S02]  /*8630*/  @P3 FMUL.FTZ R9, R9, 0.69314718246459960938 ;  /* 0x3f31721809093820 */ /* 0x000fe40000410000 */
[----:B------:R-:W-:Y:S02]  /*8640*/  @P2 FMUL.FTZ R7, R7, 0.69314718246459960938 ;  /* 0x3f31721807072820 */ /* 0x000fe40000410000 */
[----:B---3--:R-:W-:Y:S02]  /*8650*/  @P0 FMUL.FTZ R4, R6, 0.69314718246459960938 ;  /* 0x3f31721806040820 */ /* 0x008fe40000410000 */
[----:B------:R-:W-:-:S02]  /*8660*/  @P0 FMUL.FTZ R0, R8, c[0x0][0x2d0] ;  /* 0x0000b40008000a20 */ /* 0x000fc40000410000 */
[----:B------:R-:W-:Y:S02]  /*8670*/  @P4 FFMA.FTZ R50, R10, R136, R11 ;  /* 0x000000880a324223 */ /* 0x000fe4000001000b */
[----:B------:R-:W-:Y:S02]  /*8680*/  @P3 FFMA.FTZ R51, R5, R135, R9 ;  /* 0x0000008705333223 */ /* 0x000fe40000010009 */
[----:B------:R-:W-:Y:S02]  /*8690*/  @P2 FFMA.FTZ R53, R3, R134, R7 ;  /* 0x0000008603352223 */ /* 0x000fe40000010007 */
[----:B------:R-:W-:Y:S02]  /*86a0*/  @P0 FFMA.FTZ R54, R0, R2, R4 ;  /* 0x0000000200360223 */ /* 0x000fe40000010004 */
.L_x_21:
[----:B-1----:R-:W-:Y:S05]  /*86b0*/  @P1 BRA `(.L_x_30) ;  /* 0x0000177000001947 */ /* 0x002fea0003800000 */
[----:B------:R-:W2:Y:S01]  /*86c0*/  LDL R57, [R1+0x30] ;  /* 0x0000300001397983 */ /* 0x000ea20000100800 */
[----:B------:R-:W-:Y:S02]  /*86d0*/  F2FP.PACK_AB R45, R45, R144 ;  /* 0x000000902d2d723e */ /* 0x000fe400000000ff */
[----:B------:R-:W-:Y:S01]  /*86e0*/  F2FP.PACK_AB R44, R44, R146 ;  /* 0x000000922c2c723e */ /* 0x000fe200000000ff */
[----:B------:R-:W1:Y:S01]  /*86f0*/  S2R R55, SR_TID.X ;  /* 0x0000000000377919 */ /* 0x000e620000002100 */
[----:B------:R-:W-:-:S02]  /*8700*/  F2FP.PACK_AB R43, R43, R152 ;  /* 0x000000982b2b723e */ /* 0x000fc400000000ff */
[----:B------:R-:W-:Y:S02]  /*8710*/  F2FP.PACK_AB R42, R42, R154 ;  /* 0x0000009a2a2a723e */ /* 0x000fe400000000ff */
[----:B------:R-:W-:Y:S02]  /*8720*/  F2FP.PACK_AB R47, R47, R140 ;  /* 0x0000008c2f2f723e */ /* 0x000fe400000000ff */
[----:B------:R-:W-:Y:S02]  /*8730*/  F2FP.PACK_AB R142, R143, R142 ;  /* 0x0000008e8f8e723e */ /* 0x000fe400000000ff */
[----:B------:R-:W-:Y:S02]  /*8740*/  F2FP.PACK_AB R46, R46, R148 ;  /* 0x000000942e2e723e */ /* 0x000fe400000000ff */
[----:B------:R-:W-:Y:S02]  /*8750*/  F2FP.PACK_AB R150, R151, R150 ;  /* 0x000000969796723e */ /* 0x000fe400000000ff */
[----:B------:R-:W-:-:S02]  /*8760*/  F2FP.PACK_AB R41, R41, R68 ;  /* 0x000000442929723e */ /* 0x000fc400000000ff */
[----:B------:R-:W-:Y:S02]  /*8770*/  F2FP.PACK_AB R40, R40, R70 ;  /* 0x000000462828723e */ /* 0x000fe400000000ff */
[----:B------:R-:W-:Y:S02]  /*8780*/  F2FP.PACK_AB R38, R38, R80 ;  /* 0x000000502626723e */ /* 0x000fe400000000ff */
[----:B------:R-:W-:Y:S02]  /*8790*/  F2FP.PACK_AB R37, R37, R82 ;  /* 0x000000522525723e */ /* 0x000fe400000000ff */
[----:B------:R-:W-:Y:S02]  /*87a0*/  F2FP.PACK_AB R39, R39, R72 ;  /* 0x000000482727723e */ /* 0x000fe400000000ff */
[----:B------:R-:W-:Y:S02]  /*87b0*/  F2FP.PACK_AB R74, R75, R74 ;  /* 0x0000004a4b4a723e */ /* 0x000fe400000000ff */
[----:B-1----:R-:W-:-:S02]  /*87c0*/  SHF.R.S32.HI R56, RZ, 0x1f, R55 ;  /* 0x0000001fff387819 */ /* 0x002fc40000011437 */
[----:B------:R-:W-:Y:S02]  /*87d0*/  F2FP.PACK_AB R36, R36, R76 ;  /* 0x0000004c2424723e */ /* 0x000fe400000000ff */
[CC--:B------:R-:W-:Y:S02]  /*87e0*/  LEA.HI R3, R56.reuse, R55.reuse, RZ, 0x2 ;  /* 0x0000003738037211 */ /* 0x0c0fe400078f10ff */
[----:B------:R-:W-:Y:S02]  /*87f0*/  LEA.HI R48, R56, R55, RZ, 0x5 ;  /* 0x0000003738307211 */ /* 0x000fe400078f28ff */
[--C-:B------:R-:W-:Y:S02]  /*8800*/  SHF.R.S32.HI R52, RZ, 0x2, R3.reuse ;  /* 0x00000002ff347819 */ /* 0x100fe40000011403 */
[----:B------:R-:W-:Y:S02]  /*8810*/  SHF.R.S32.HI R0, RZ, 0x1f, R3 ;  /* 0x0000001fff007819 */ /* 0x000fe40000011403 */
[----:B------:R-:W-:-:S02]  /*8820*/  LOP3.LUT R3, R3, 0xfffffffc, RZ, 0xc0, !PT ;  /* 0xfffffffc03037812 */ /* 0x000fc400078ec0ff */
[----:B------:R-:W-:Y:S02]  /*8830*/  LEA.HI R0, R0, R52, RZ, 0x3 ;  /* 0x0000003400007211 */ /* 0x000fe400078f18ff */
[----:B------:R-:W-:Y:S01]  /*8840*/  SHF.R.S32.HI R49, RZ, 0x5, R48 ;  /* 0x00000005ff317819 */ /* 0x000fe20000011430 */
[----:B------:R-:W-:Y:S01]  /*8850*/  IMAD.IADD R29, R55, 0x1, -R3 ;  /* 0x00000001371d7824 */ /* 0x000fe200078e0a03 */
[----:B------:R-:W-:Y:S02]  /*8860*/  LOP3.LUT R0, R0, 0xfffffff8, RZ, 0xc0, !PT ;  /* 0xfffffff800007812 */ /* 0x000fe400078ec0ff */
[----:B------:R-:W-:Y:S02]  /*8870*/  F2FP.PACK_AB R78, R79, R78 ;  /* 0x0000004e4f4e723e */ /* 0x000fe400000000ff */
[----:B------:R-:W-:Y:S01]  /*8880*/  F2FP.PACK_AB R35, R35, R84 ;  /* 0x000000542323723e */ /* 0x000fe200000000ff */
[----:B------:R-:W-:Y:S01]  /*8890*/  IMAD.IADD R2, R52, 0x1, -R0 ;  /* 0x0000000134027824 */ /* 0x000fe200078e0a00 */
[----:B------:R-:W-:-:S02]  /*88a0*/  F2FP.PACK_AB R34, R34, R86 ;  /* 0x000000562222723e */ /* 0x000fc400000000ff */
[----:B------:R-:W-:Y:S02]  /*88b0*/  F2FP.PACK_AB R32, R32, R96 ;  /* 0x000000602020723e */ /* 0x000fe400000000ff */
[----:B------:R-:W-:Y:S02]  /*88c0*/  LEA.HI R0, R2, R2, RZ, 0x1 ;  /* 0x0000000202007211 */ /* 0x000fe400078f08ff */
[----:B------:R-:W-:Y:S02]  /*88d0*/  F2FP.PACK_AB R31, R31, R98 ;  /* 0x000000621f1f723e */ /* 0x000fe400000000ff */
[----:B------:R-:W-:Y:S02]  /*88e0*/  SHF.R.S32.HI R13, RZ, 0x1, R0 ;  /* 0x00000001ff0d7819 */ /* 0x000fe40000011400 */
[----:B------:R-:W-:Y:S02]  /*88f0*/  LOP3.LUT R0, R0, 0x3fffffe, RZ, 0xc0, !PT ;  /* 0x03fffffe00007812 */ /* 0x000fe400078ec0ff */
[C---:B------:R-:W-:Y:S01]  /*8900*/  LOP3.LUT R3, R13.reuse, 0x1, RZ, 0xc0, !PT ;  /* 0x000000010d037812 */ /* 0x040fe200078ec0ff */
[C---:B------:R-:W-:Y:S01]  /*8910*/  IMAD.SHL.U32 R4, R13.reuse, 0x40, RZ ;  /* 0x000000400d047824 */ /* 0x040fe200078e00ff */
[----:B------:R-:W-:Y:S01]  /*8920*/  LOP3.LUT P0, RZ, R13, 0x2, RZ, 0xc0, !PT ;  /* 0x000000020dff7812 */ /* 0x000fe2000780c0ff */
[----:B------:R-:W-:Y:S01]  /*8930*/  IMAD.IADD R2, R2, 0x1, -R0 ;  /* 0x0000000102027824 */ /* 0x000fe200078e0a00 */
[----:B------:R-:W-:Y:S01]  /*8940*/  ISETP.NE.U32.AND P1, PT, R3, 0x1, PT ;  /* 0x000000010300780c */ /* 0x000fe20003f25070 */
[----:B------:R-:W-:Y:S01]  /*8950*/  IMAD R0, R49, 0x100, R29 ;  /* 0x0000010031007824 */ /* 0x000fe200078e021d */
[----:B------:R-:W-:-:S02]  /*8960*/  LOP3.LUT R4, R4, 0xc0, RZ, 0xc0, !PT ;  /* 0x000000c004047812 */ /* 0x000fc400078ec0ff */
[----:B------:R-:W-:Y:S01]  /*8970*/  F2FP.PACK_AB R33, R33, R88 ;  /* 0x000000582121723e */ /* 0x000fe200000000ff */
[----:B------:R-:W-:Y:S01]  /*8980*/  IMAD R0, R2, 0x10, R0 ;  /* 0x0000001002007824 */ /* 0x000fe200078e0200 */
[----:B------:R-:W-:Y:S01]  /*8990*/  LEA.HI R2, R4, R4, RZ, 0x1d ;  /* 0x0000000404027211 */ /* 0x000fe200078fe8ff */
[----:B------:R-:W-:Y:S01]  /*89a0*/  IMAD.MOV.U32 R4, RZ, RZ, 0x20 ;  /* 0x00000020ff047424 */ /* 0x000fe200078e00ff */
[----:B------:R-:W-:Y:S02]  /*89b0*/  F2FP.PACK_AB R90, R91, R90 ;  /* 0x0000005a5b5a723e */ /* 0x000fe400000000ff */
[----:B------:R-:W-:Y:S01]  /*89c0*/  F2FP.PACK_AB R30, R30, R92 ;  /* 0x0000005c1e1e723e */ /* 0x000fe200000000ff */
[----:B------:R-:W-:Y:S01]  /*89d0*/  IMAD.U32 R0, R0, 0x2, R2 ;  /* 0x0000000200007824 */ /* 0x000fe200078e0002 */
[----:B------:R-:W-:Y:S02]  /*89e0*/  SEL R4, R4, 0xffffffe0, !P0 ;  /* 0xffffffe004047807 */ /* 0x000fe40004000000 */
[----:B------:R-:W-:Y:S01]  /*89f0*/  F2FP.PACK_AB R94, R95, R94 ;  /* 0x0000005e5f5e723e */ /* 0x000fe200000000ff */
[----:B------:R-:W-:Y:S01]  /*8a00*/  IMAD.SHL.U32 R0, R0, 0x2, RZ ;  /* 0x0000000200007824 */ /* 0x000fe200078e00ff */
[----:B------:R-:W-:Y:S01]  /*8a10*/  BAR.SYNC.DEFER_BLOCKING 0x1, 0x80 ;  /* 0x0042000000007b1d */ /* 0x000fe20000010000 */
[----:B------:R-:W-:-:S02]  /*8a20*/  F2FP.PACK_AB R28, R157, R156 ;  /* 0x0000009c9d1c723e */ /* 0x000fc400000000ff */
[----:B------:R-:W-:Y:S02]  /*8a30*/  F2FP.PACK_AB R27, R27, R158 ;  /* 0x0000009e1b1b723e */ /* 0x000fe400000000ff */
[C---:B------:R-:W-:Y:S02]  /*8a40*/  IADD3 R3, R0.reuse, 0x80, RZ ;  /* 0x0000008000037810 */ /* 0x040fe40007ffe0ff */
[C---:B------:R-:W-:Y:S02]  /*8a50*/  IADD3 R2, R0.reuse, 0x70, RZ ;  /* 0x0000007000027810 */ /* 0x040fe40007ffe0ff */
[----:B------:R-:W-:Y:S01]  /*8a60*/  @P1 IADD3 R2, R3, 0x10, RZ ;  /* 0x0000001003021810 */ /* 0x000fe20007ffe0ff */
[----:B------:R-:W-:Y:S01]  /*8a70*/  IMAD.IADD R3, R0, 0x1, R4 ;  /* 0x0000000100037824 */ /* 0x000fe200078e0204 */
[----:B------:R-:W-:Y:S02]  /*8a80*/  F2FP.PACK_AB R25, R25, R104 ;  /* 0x000000681919723e */ /* 0x000fe400000000ff */
[----:B------:R-:W-:Y:S01]  /*8a90*/  F2FP.PACK_AB R24, R24, R106 ;  /* 0x0000006a1818723e */ /* 0x000fe200000000ff */
[----:B------:R-:W-:Y:S01]  /*8aa0*/  IMAD.IADD R4, R4, 0x1, R2 ;  /* 0x0000000104047824 */ /* 0x000fe200078e0202 */
[----:B------:R-:W-:-:S02]  /*8ab0*/  F2FP.PACK_AB R26, R26, R100 ;  /* 0x000000641a1a723e */ /* 0x000fc400000000ff */
[----:B------:R-:W-:Y:S02]  /*8ac0*/  F2FP.PACK_AB R102, R103, R102 ;  /* 0x000000666766723e */ /* 0x000fe400000000ff */
[----:B------:R-:W-:Y:S02]  /*8ad0*/  F2FP.PACK_AB R23, R23, R160 ;  /* 0x000000a01717723e */ /* 0x000fe400000000ff */
[----:B------:R-:W-:Y:S02]  /*8ae0*/  F2FP.PACK_AB R22, R22, R162 ;  /* 0x000000a21616723e */ /* 0x000fe400000000ff */
[----:B------:R-:W-:Y:S01]  /*8af0*/  F2FP.PACK_AB R21, R21, R108 ;  /* 0x0000006c1515723e */ /* 0x000fe200000000ff */
[----:B------:R-:W-:Y:S01]  /*8b00*/  STS [R0+0x80], R45 ;  /* 0x0000802d00007388 */ /* 0x000fe20000000800 */
[----:B------:R-:W-:Y:S02]  /*8b10*/  F2FP.PACK_AB R20, R20, R110 ;  /* 0x0000006e1414723e */ /* 0x000fe400000000ff */
[----:B------:R-:W-:Y:S01]  /*8b20*/  F2FP.PACK_AB R17, R17, R120 ;  /* 0x000000781111723e */ /* 0x000fe200000000ff */
[----:B------:R-:W-:Y:S01]  /*8b30*/  STS [R0+0x280], R44 ;  /* 0x0002802c00007388 */ /* 0x000fe20000000800 */
[----:B------:R-:W-:-:S02]  /*8b40*/  F2FP.PACK_AB R16, R16, R122 ;  /* 0x0000007a1010723e */ /* 0x000fc400000000ff */
[----:B------:R-:W-:Y:S01]  /*8b50*/  F2FP.PACK_AB R19, R19, R112 ;  /* 0x000000701313723e */ /* 0x000fe200000000ff */
[----:B------:R-:W-:Y:S01]  /*8b60*/  STS [R2], R43 ;  /* 0x0000002b02007388 */ /* 0x000fe20000000800 */
        /* <DEDUP_REMOVED lines=15> */
[----:B------:R-:W-:-:S02]  /*8c60*/  F2FP.PACK_AB R10, R131, R130 ;  /* 0x00000082830a723e */ /* 0x000fc400000000ff */
[----:B------:R-:W-:Y:S01]  /*8c70*/  ISETP.NE.U32.AND P1, PT, RZ, c[0x0][0x500], PT ;  /* 0x00014000ff007a0c */ /* 0x000fe20003f25070 */
[----:B------:R-:W-:Y:S01]  /*8c80*/  STS [R3+0x80], R41 ;  /* 0x0000802903007388 */ /* 0x000fe20000000800 */
[----:B------:R-:W-:Y:S02]  /*8c90*/  ISETP.NE.U32.AND P0, PT, RZ, c[0x0][0x508], PT ;  /* 0x00014200ff007a0c */ /* 0x000fe40003f05070 */
[----:B------:R-:W-:Y:S01]  /*8ca0*/  ISETP.NE.AND.EX P1, PT, RZ, c[0x0][0x504], PT, P1 ;  /* 0x00014100ff007a0c */ /* 0x000fe20003f25310 */
[----:B------:R-:W-:Y:S01]  /*8cb0*/  STS [R3+0x280], R40 ;  /* 0x0002802803007388 */ /* 0x000fe20000000800 */
[----:B------:R-:W-:-:S03]  /*8cc0*/  ISETP.NE.AND.EX P0, PT, RZ, c[0x0][0x50c], PT, P0 ;  /* 0x00014300ff007a0c */ /* 0x000fc60003f05300 */
[----:B------:R-:W-:Y:S04]  /*8cd0*/  STS [R4], R38 ;  /* 0x0000002604007388 */ /* 0x000fe80000000800 */
        /* <DEDUP_REMOVED lines=33> */
[----:B------:R2:W-:Y:S04]  /*8ef0*/  STS [R3+0x5080], R7 ;  /* 0x0050800703007388 */ /* 0x0005e80000000800 */
[----:B------:R3:W-:Y:S01]  /*8f00*/  STS [R3+0x5280], R12 ;  /* 0x0052800c03007388 */ /* 0x0007e20000000800 */
[----:B-1----:R-:W-:-:S03]  /*8f10*/  IMAD.MOV.U32 R2, RZ, RZ, 0x4 ;  /* 0x00000004ff027424 */ /* 0x002fc600078e00ff */
[----:B------:R1:W-:Y:S04]  /*8f20*/  STS [R4+0x5000], R11 ;  /* 0x0050000b04007388 */ /* 0x0003e80000000800 */
[----:B------:R1:W-:Y:S01]  /*8f30*/  STS [R4+0x5200], R10 ;  /* 0x0052000a04007388 */ /* 0x0003e20000000800 */
[----:B--2---:R-:W-:-:S03]  /*8f40*/  IMAD.WIDE R6, R57, R2, c[0x0][0x500] ;  /* 0x0001400039067625 */ /* 0x004fc600078e0202 */
[----:B------:R-:W-:Y:S06]  /*8f50*/  BAR.SYNC.DEFER_BLOCKING 0x1, 0x80 ;  /* 0x0042000000007b1d */ /* 0x000fec0000010000 */
[----:B------:R-:W2:Y:S01]  /*8f60*/  @P1 LDG.E R0, [R6.64] ;  /* 0x0000000406001981 */ /* 0x000ea2000c1e1900 */
[----:B------:R-:W-:Y:S02]  /*8f70*/  IMAD.MOV.U32 R24, RZ, RZ, c[0x0][0x388] ;  /* 0x0000e200ff187624 */ /* 0x000fe400078e00ff */
[----:B---3--:R-:W-:-:S05]  /*8f80*/  @P0 IMAD.WIDE R2, R57, R2, c[0x0][0x508] ;  /* 0x0001420039020625 */ /* 0x008fca00078e0202 */
[----:B------:R3:W5:Y:S02]  /*8f90*/  @P0 LDG.E R24, [R2.64] ;  /* 0x0000000402180981 */ /* 0x000764000c1e1900 */
[----:B---3--:R-:W-:Y:S02]  /*8fa0*/  CS2R R2, SRZ ;  /* 0x0000000000027805 */ /* 0x008fe4000001ff00 */
[--C-:B--2---:R-:W-:Y:S01]  /*8fb0*/  @P1 SHF.R.S32.HI R3, RZ, 0x1f, R0.reuse ;  /* 0x0000001fff031819 */ /* 0x104fe20000011400 */
[----:B------:R-:W-:Y:S01]  /*8fc0*/  @P1 IMAD.MOV.U32 R2, RZ, RZ, R0 ;  /* 0x000000ffff021224 */ /* 0x000fe200078e0000 */
[----:B------:R-:W-:Y:S05]  /*8fd0*/  @P0 BRA `(.L_x_31) ;  /* 0x0000004000000947 */ /* 0x000fea0003800000 */
[----:B-1----:R-:W-:Y:S05]  /*8fe0*/  @!P1 BRA `(.L_x_31) ;  /* 0x0000003000009947 */ /* 0x002fea0003800000 */
[----:B------:R-:W2:Y:S04]  /*8ff0*/  LDG.E R4, [R6.64] ;  /* 0x0000000406047981 */ /* 0x000ea8000c1e1900 */
[----:B------:R-:W2:Y:S02]  /*9000*/  LDG.E R0, [R6.64+0x4] ;  /* 0x0000040406007981 */ /* 0x000ea4000c1e1900 */
[----:B--2--5:R-:W-:-:S02]  /*9010*/  IADD3 R24, -R4, R0, RZ ;  /* 0x0000000004187210 */ /* 0x024fc40007ffe1ff */
.L_x_31:
[----:B-1----:R-:W-:Y:S01]  /*9020*/  LOP3.LUT R6, R48, 0xffffffe0, RZ, 0xc0, !PT ;  /* 0xffffffe030067812 */ /* 0x002fe200078ec0ff */
[----:B------:R-:W1:Y:S01]  /*9030*/  S2R R21, SR_CTAID.X ;  /* 0x0000000000157919 */ /* 0x000e620000002500 */
[----:B------:R-:W-:Y:S01]  /*9040*/  SHF.R.S32.HI R4, RZ, 0x1f, R49 ;  /* 0x0000001fff047819 */ /* 0x000fe20000011431 */
[----:B------:R-:W-:Y:S01]  /*9050*/  IMAD.MOV.U32 R13, RZ, RZ, c[0x0][0x4e8] ;  /* 0x00013a00ff0d7624 */ /* 0x000fe200078e00ff */
[----:B------:R-:W-:Y:S01]  /*9060*/  LEA.HI R0, R29, R29, RZ, 0x1 ;  /* 0x0000001d1d007211 */ /* 0x000fe200078f08ff */
[----:B------:R-:W-:Y:S01]  /*9070*/  IMAD.IADD R6, R55, 0x1, -R6 ;  /* 0x0000000137067824 */ /* 0x000fe200078e0a06 */
[----:B------:R-:W2:Y:S01]  /*9080*/  S2R R17, SR_CTAID.Y ;  /* 0x0000000000117919 */ /* 0x000ea20000002600 */
[----:B------:R-:W-:Y:S01]  /*9090*/  LEA.HI R4, R4, R49, RZ, 0x2 ;  /* 0x0000003104047211 */ /* 0x000fe200078f10ff */
[----:B------:R-:W-:Y:S01]  /*90a0*/  IMAD R11, R3, c[0x0][0x3a0], RZ ;  /* 0x0000e800030b7a24 */ /* 0x000fe200078e02ff */
[C---:B------:R-:W-:Y:S01]  /*90b0*/  LOP3.LUT R7, R0.reuse, 0x1ffffffe, RZ, 0xc0, !PT ;  /* 0x1ffffffe00077812 */ /* 0x040fe200078ec0ff */
[----:B------:R-:W-:Y:S01]  /*90c0*/  IMAD.SHL.U32 R5, R0, 0x20, RZ ;  /* 0x0000002000057824 */ /* 0x000fe200078e00ff */
[----:B------:R-:W-:Y:S01]  /*90d0*/  SHF.R.S32.HI R10, RZ, 0x1f, R6 ;  /* 0x0000001fff0a7819 */ /* 0x000fe20000011406 */
[----:B------:R-:W-:Y:S01]  /*90e0*/  IMAD.WIDE.U32 R8, R2, c[0x0][0x3a0], RZ ;  /* 0x0000e80002087a25 */ /* 0x000fe200078e00ff */
[----:B------:R-:W-:Y:S01]  /*90f0*/  LOP3.LUT R4, R4, 0xffffffc, RZ, 0xc0, !PT ;  /* 0x0ffffffc04047812 */ /* 0x000fe200078ec0ff */
[----:B------:R-:W-:Y:S01]  /*9100*/  BSSY B0, `(.L_x_32) ;  /* 0x000008a000007945 */ /* 0x000fe20003800000 */
[----:B------:R-:W-:Y:S01]  /*9110*/  LEA.HI R0, R10, R6, RZ, 0x2 ;  /* 0x000000060a007211 */ /* 0x000fe200078f10ff */
[----:B-----5:R-:W-:Y:S01]  /*9120*/  IMAD R24, R24, c[0x0][0x4e8], RZ ;  /* 0x00013a0018187a24 */ /* 0x020fe200078e02ff */
[----:B------:R-:W-:-:S02]  /*9130*/  IADD3 R10, R29, -R7, RZ ;  /* 0x800000071d0a7210 */ /* 0x000fc40007ffe0ff */
[----:B------:R-:W-:Y:S01]  /*9140*/  LOP3.LUT R7, R5, 0xffffffc0, RZ, 0xc0, !PT ;  /* 0xffffffc005077812 */ /* 0x000fe200078ec0ff */
[----:B------:R-:W-:Y:S01]  /*9150*/  IMAD.IADD R5, R49, 0x1, -R4 ;  /* 0x0000000131057824 */ /* 0x000fe200078e0a04 */
[----:B------:R-:W-:Y:S01]  /*9160*/  SHF.R.S32.HI R0, RZ, 0x2, R0 ;  /* 0x00000002ff007819 */ /* 0x000fe20000011400 */
[----:B------:R-:W-:Y:S01]  /*9170*/  IMAD R4, R2, c[0x0][0x3a4], R11 ;  /* 0x0000e90002047a24 */ /* 0x000fe200078e020b */
[----:B------:R-:W-:Y:S01]  /*9180*/  LEA.HI R12, R52, R52, RZ, 0x1 ;  /* 0x00000034340c7211 */ /* 0x000fe200078f08ff */
[----:B------:R-:W-:Y:S01]  /*9190*/  IMAD R7, R10, 0x8, R7 ;  /* 0x000000080a077824 */ /* 0x000fe200078e0207 */
[----:B------:R-:W-:Y:S02]  /*91a0*/  ISETP.NE.AND P2, PT, R13, 0x1, PT ;  /* 0x000000010d00780c */ /* 0x000fe40003f45270 */
[----:B------:R-:W-:Y:S01]  /*91b0*/  LEA R16, R5, R0, 0x4 ;  /* 0x0000000005107211 */ /* 0x000fe200078e20ff */
[----:B------:R-:W-:Y:S01]  /*91c0*/  IMAD.IADD R5, R9, 0x1, R4 ;  /* 0x0000000109057824 */ /* 0x000fe200078e0204 */
[----:B------:R-:W-:Y:S01]  /*91d0*/  LOP3.LUT R0, R12, 0x3fffffe, RZ, 0xc0, !PT ;  /* 0x03fffffe0c007812 */ /* 0x000fe200078ec0ff */
[----:B--2---:R-:W-:Y:S01]  /*91e0*/  IMAD.WIDE.U32 R12, R17, c[0x0][0x490], R2 ;  /* 0x00012400110c7a25 */ /* 0x004fe200078e0002 */
[----:B------:R-:W-:-:S02]  /*91f0*/  LOP3.LUT P0, RZ, R6, 0x3, RZ, 0xc0, !PT ;  /* 0x0000000306ff7812 */ /* 0x000fc4000780c0ff */
[----:B------:R-:W-:Y:S01]  /*9200*/  IADD3 R6, R16, R7, RZ ;  /* 0x0000000710067210 */ /* 0x000fe20007ffe0ff */
[----:B------:R-:W-:Y:S01]  /*9210*/  IMAD.IADD R0, R52, 0x1, -R0 ;  /* 0x0000000134007824 */ /* 0x000fe200078e0a00 */
[----:B------:R-:W-:Y:S01]  /*9220*/  SHF.R.S32.HI R7, RZ, 0x1f, R17 ;  /* 0x0000001fff077819 */ /* 0x000fe20000011411 */
[----:B------:R-:W-:Y:S01]  /*9230*/  IMAD.MOV.U32 R4, RZ, RZ, R8 ;  /* 0x000000ffff047224 */ /* 0x000fe200078e0008 */
[----:B-1----:R-:W-:Y:S01]  /*9240*/  LEA R6, R21, R6, 0x7 ;  /* 0x0000000615067211 */ /* 0x002fe200078e38ff */
[----:B------:R-:W-:Y:S01]  /*9250*/  IMAD R20, R49, 0x8, R0 ;  /* 0x0000000831147824 */ /* 0x000fe200078e0200 */
[----:B------:R-:W-:Y:S01]  /*9260*/  SEL R10, R57, RZ, !P1 ;  /* 0x000000ff390a7207 */ /* 0x000fe20004800000 */
[----:B------:R-:W-:Y:S01]  /*9270*/  IMAD R2, R7, c[0x0][0x490], RZ ;  /* 0x0001240007027a24 */ /* 0x000fe200078e02ff */
[----:B------:R-:W-:Y:S01]  /*9280*/  LEA.HI R15, R56, R55, RZ, 0x3 ;  /* 0x00000037380f7211 */ /* 0x000fe200078f18ff */
[----:B------:R-:W-:-:S04]  /*9290*/  @P2 IMAD.HI.U32 R0, R6, c[0x0][0x4ec], RZ ;  /* 0x00013b0006002a27 */ /* 0x000fc800078e00ff */
[----:B------:R-:W-:Y:S01]  /*92a0*/  IMAD.MOV.U32 R8, RZ, RZ, R6 ;  /* 0x000000ffff087224 */ /* 0x000fe200078e0006 */
[----:B------:R-:W-:Y:S01]  /*92b0*/  @P2 SHF.R.U32.HI R8, RZ, c[0x0][0x4f0], R0 ;  /* 0x00013c00ff082a19 */ /* 0x000fe20000011600 */
[----:B------:R-:W-:Y:S01]  /*92c0*/  IMAD R2, R17, c[0x0][0x494], R2 ;  /* 0x0001250011027a24 */ /* 0x000fe200078e0202 */
[----:B------:R-:W-:Y:S01]  /*92d0*/  SHF.R.S32.HI R0, RZ, 0x1f, R57 ;  /* 0x0000001fff007819 */ /* 0x000fe20000011439 */
[----:B------:R-:W-:Y:S02]  /*92e0*/  IMAD R14, R7, c[0x0][0x3e8], RZ ;  /* 0x0000fa00070e7a24 */ /* 0x000fe400078e02ff */
[----:B------:R-:W-:Y:S01]  /*92f0*/  IMAD R9, R29, 0x20, R52 ;  /* 0x000000201d097824 */ /* 0x000fe200078e0234 */
[----:B------:R-:W-:Y:S01]  /*9300*/  IADD3 R3, R13, R2, RZ ;  /* 0x000000020d037210 */ /* 0x000fe20007ffe0ff */
[----:B------:R-:W-:Y:S01]  /*9310*/  IMAD.MOV R7, RZ, RZ, -R8 ;  /* 0x000000ffff077224 */ /* 0x000fe200078e0a08 */
[----:B------:R-:W-:Y:S01]  /*9320*/  SEL R0, R0, RZ, !P1 ;  /* 0x000000ff00007207 */ /* 0x000fe20004800000 */
[C---:B------:R-:W-:Y:S01]  /*9330*/  IMAD R14, R17.reuse, c[0x0][0x3ec], R14 ;  /* 0x0000fb00110e7a24 */ /* 0x040fe200078e020e */
[----:B------:R-:W-:Y:S01]  /*9340*/  MOV R2, R12 ;  /* 0x0000000c00027202 */ /* 0x000fe20000000f00 */
[----:B------:R-:W-:-:S04]  /*9350*/  IMAD.WIDE.U32 R4, R17, c[0x0][0x3e8], R4 ;  /* 0x0000fa0011047a25 */ /* 0x000fc800078e0004 */
[----:B------:R-:W-:Y:S02]  /*9360*/  IMAD R13, R21, 0x80, R9 ;  /* 0x00000080150d7824 */ /* 0x000fe400078e0209 */
[----:B------:R-:W-:Y:S02]  /*9370*/  IMAD R11, R7, c[0x0][0x4e8], R6 ;  /* 0x00013a00070b7a24 */ /* 0x000fe400078e0206 */
[----:B------:R-:W-:Y:S02]  /*9380*/  IMAD R9, R0, c[0x0][0x498], RZ ;  /* 0x0001260000097a24 */ /* 0x000fe400078e02ff */
[----:B------:R-:W-:-:S04]  /*9390*/  IMAD.WIDE.U32 R6, R10, c[0x0][0x498], R2 ;  /* 0x000126000a067a25 */ /* 0x000fc800078e0002 */
[----:B------:R-:W-:Y:S01]  /*93a0*/  IMAD.IADD R3, R5, 0x1, R14 ;  /* 0x0000000105037824 */ /* 0x000fe200078e020e */
[----:B------:R-:W-:Y:S01]  /*93b0*/  SHF.R.S32.HI R5, RZ, 0x1f, R8 ;  /* 0x0000001fff057819 */ /* 0x000fe20000011408 */
[----:B------:R-:W-:Y:S01]  /*93c0*/  IMAD R9, R10, c[0x0][0x49c], R9 ;  /* 0x000127000a097a24 */ /* 0x000fe200078e0209 */
[----:B------:R-:W-:Y:S01]  /*93d0*/  IADD3 R8, P1, R8, R6, RZ ;  /* 0x0000000608087210 */ /* 0x000fe20007f3e0ff */
[----:B------:R-:W-:-:S03]  /*93e0*/  @P2 IMAD.HI.U32 R2, R13, c[0x0][0x4ec], RZ ;  /* 0x00013b000d022a27 */ /* 0x000fc600078e00ff */
[----:B------:R-:W-:Y:S01]  /*93f0*/  IADD3.X R9, R5, R7, R9, P1, !PT ;  /* 0x0000000705097210 */ /* 0x000fe20000ffe409 */
[----:B------:R-:W-:Y:S01]  /*9400*/  IMAD.MOV.U32 R18, RZ, RZ, R13 ;  /* 0x000000ffff127224 */ /* 0x000fe200078e000d */
[----:B------:R-:W-:Y:S01]  /*9410*/  SHF.R.S32.HI R7, RZ, 0x1f, R11 ;  /* 0x0000001fff077819 */ /* 0x000fe2000001140b */
[----:B------:R-:W-:Y:S01]  /*9420*/  IMAD R0, R0, c[0x0][0x3f0], RZ ;  /* 0x0000fc0000007a24 */ /* 0x000fe200078e02ff */
[----:B------:R-:W-:Y:S01]  /*9430*/  @P2 SHF.R.U32.HI R18, RZ, c[0x0][0x4f0], R2 ;  /* 0x00013c00ff122a19 */ /* 0x000fe20000011602 */
[----:B------:R-:W-:Y:S01]  /*9440*/  IMAD.SHL.U32 R12, R15, 0x8, RZ ;  /* 0x000000080f0c7824 */ /* 0x000fe200078e00ff */
[----:B------:R-:W-:Y:S01]  /*9450*/  MOV R2, R4 ;  /* 0x0000000400027202 */ /* 0x000fe20000000f00 */
[----:B------:R-:W-:Y:S02]  /*9460*/  IMAD R7, R7, c[0x0][0x488], RZ ;  /* 0x0001220007077a24 */ /* 0x000fe400078e02ff */
[----:B------:R-:W-:Y:S01]  /*9470*/  IMAD R14, R10, c[0x0][0x3f4], R0 ;  /* 0x0000fd000a0e7a24 */ /* 0x000fe200078e0200 */
[----:B------:R-:W-:Y:S01]  /*9480*/  LOP3.LUT R0, R12, 0xc0, RZ, 0xc0, !PT ;  /* 0x000000c00c007812 */ /* 0x000fe200078ec0ff */
[----:B------:R-:W-:-:S02]  /*9490*/  IMAD.SHL.U32 R6, R29, 0x8, RZ ;  /* 0x000000081d067824 */ /* 0x000fc400078e00ff */
[----:B------:R-:W-:Y:S01]  /*94a0*/  IMAD.WIDE.U32 R4, R10, c[0x0][0x3f0], R2 ;  /* 0x0000fc000a047a25 */ /* 0x000fe200078e0002 */
[----:B------:R-:W-:-:S03]  /*94b0*/  SHF.R.U32.HI R10, RZ, 0x3, R0 ;  /* 0x00000003ff0a7819 */ /* 0x000fc60000011600 */
[C---:B------:R-:W-:Y:S01]  /*94c0*/  IMAD.WIDE.U32 R2, R11.reuse, c[0x0][0x488], R8 ;  /* 0x000122000b027a25 */ /* 0x040fe200078e0008 */
[----:B------:R-:W-:Y:S02]  /*94d0*/  LOP3.LUT R9, R0, 0x18, R6, 0xf8, !PT ;  /* 0x0000001800097812 */ /* 0x000fe400078ef806 */
[----:B------:R-:W-:Y:S01]  /*94e0*/  IADD3 R0, -R18, RZ, RZ ;  /* 0x000000ff12007210 */ /* 0x000fe20007ffe1ff */
[----:B------:R-:W-:Y:S01]  /*94f0*/  IMAD R8, R11, c[0x0][0x48c], R7 ;  /* 0x000123000b087a24 */ /* 0x000fe200078e0207 */
[----:B------:R-:W-:Y:S01]  /*9500*/  LEA R7, P1, R2, c[0x0][0x450], 0x2 ;  /* 0x0001140002077a11 */ /* 0x000fe200078210ff */
[----:B------:R-:W-:Y:S01]  /*9510*/  IMAD.IADD R5, R5, 0x1, R14 ;  /* 0x0000000105057824 */ /* 0x000fe200078e020e */
[----:B------:R-:W-:Y:S01]  /*9520*/  LOP3.LUT R19, R9, R10, RZ, 0x3c, !PT ;  /* 0x0000000a09137212 */ /* 0x000fe200078e3cff */
[----:B------:R-:W-:Y:S01]  /*9530*/  IMAD.IADD R3, R3, 0x1, R8 ;  /* 0x0000000103037824 */ /* 0x000fe200078e0208 */
[----:B------:R-:W-:Y:S01]  /*9540*/  SHF.R.S32.HI R8, RZ, 0x1f, R18 ;  /* 0x0000001fff087819 */ /* 0x000fe20000011412 */
[----:B------:R-:W-:Y:S01]  /*9550*/  IMAD R9, R0, c[0x0][0x4e8], R13 ;  /* 0x00013a0000097a24 */ /* 0x000fe200078e020d */
[----:B------:R-:W-:Y:S02]  /*9560*/  SHFL.IDX PT, R14, R7, RZ, 0x1c1f ;  /* 0x001c1fff070e7589 */ /* 0x000fe400000e0000 */
[----:B------:R-:W-:Y:S01]  /*9570*/  LEA.HI.X R0, R2, c[0x0][0x454], R3, 0x2, P1 ;  /* 0x0001150002007a11 */ /* 0x000fe200008f1403 */
[----:B------:R-:W-:Y:S01]  /*9580*/  IMAD R2, R8, c[0x0][0x3e0], RZ ;  /* 0x0000f80008027a24 */ /* 0x000fe200078e02ff */
[----:B------:R-:W-:Y:S01]  /*9590*/  SHFL.IDX PT, R12, R7, 0x1, 0x1c1f ;  /* 0x003c1f00070c7f89 */ /* 0x000fe200000e0000 */
[----:B------:R-:W-:-:S03]  /*95a0*/  LEA R8, R21, R16, 0x7 ;  /* 0x0000001015087211 */ /* 0x000fc600078e38ff */
[----:B------:R-:W1:Y:S01]  /*95b0*/  SHFL.IDX PT, R15, R0, RZ, 0x1c1f ;  /* 0x001c1fff000f7589 */ /* 0x000e6200000e0000 */
[----:B------:R-:W-:-:S03]  /*95c0*/  ISETP.GE.OR P3, PT, R8, R24, P0 ;  /* 0x000000180800720c */ /* 0x000fc60000766670 */
[----:B------:R-:W2:Y:S04]  /*95d0*/  SHFL.IDX PT, R13, R0, 0x1, 0x1c1f ;  /* 0x003c1f00000d7f89 */ /* 0x000ea800000e0000 */
[----:B------:R-:W-:Y:S04]  /*95e0*/  SHFL.IDX PT, R16, R7, 0x2, 0x1c1f ;  /* 0x005c1f0007107f89 */ /* 0x000fe800000e0000 */
[----:B------:R-:W3:Y:S04]  /*95f0*/  SHFL.IDX PT, R17, R0, 0x2, 0x1c1f ;  /* 0x005c1f0000117f89 */ /* 0x000ee800000e0000 */
[----:B------:R4:W-:Y:S04]  /*9600*/  SHFL.IDX PT, R10, R7, 0x3, 0x1c1f ;  /* 0x007c1f00070a7f89 */ /* 0x0009e800000e0000 */
[----:B------:R2:W2:Y:S04]  /*9610*/  SHFL.IDX PT, R11, R0, 0x3, 0x1c1f ;  /* 0x007c1f00000b7f89 */ /* 0x0004a800000e0000 */
[----:B-1----:R-:W-:Y:S01]  /*9620*/  @!P3 ST.E [R14.64], R50 ;  /* 0x000000320e00b985 */ /* 0x002fe2000c101904 */
[----:B----4-:R-:W-:-:S02]  /*9630*/  IMAD R7, R18, c[0x0][0x3e4], R2 ;  /* 0x0000f90012077a24 */ /* 0x010fc400078e0202 */
[----:B------:R-:W-:Y:S01]  /*9640*/  IMAD.WIDE.U32 R2, R18, c[0x0][0x3e0], R4 ;  /* 0x0000f80012027a25 */ /* 0x000fe200078e0004 */
[C---:B------:R-:W-:Y:S02]  /*9650*/  IADD3 R5, R8.reuse, 0x40, RZ ;  /* 0x0000004008057810 */ /* 0x040fe40007ffe0ff */
[C---:B--2---:R-:W-:Y:S01]  /*9660*/  IADD3 R0, R8.reuse, 0x8, RZ ;  /* 0x0000000808007810 */ /* 0x044fe20007ffe0ff */
[----:B------:R-:W-:Y:S01]  /*9670*/  IMAD.IADD R3, R3, 0x1, R7 ;  /* 0x0000000103037824 */ /* 0x000fe200078e0207 */
[----:B------:R-:W-:Y:S02]  /*9680*/  IADD3 R8, R8, 0x48, RZ ;  /* 0x0000004808087810 */ /* 0x000fe40007ffe0ff */
[-C--:B------:R-:W-:Y:S01]  /*9690*/  ISETP.GE.OR P2, PT, R0, R24.reuse, P0 ;  /* 0x000000180000720c */ /* 0x080fe20000746670 */
[----:B------:R-:W-:Y:S01]  /*96a0*/  IMAD.WIDE.U32 R2, R9, c[0x0][0x3d8], R2 ;  /* 0x0000f60009027a25 */ /* 0x000fe200078e0002 */
[----:B------:R-:W-:Y:S02]  /*96b0*/  SHF.R.S32.HI R4, RZ, 0x1f, R9 ;  /* 0x0000001fff047819 */ /* 0x000fe40000011409 */
[-C--:B------:R-:W-:Y:S01]  /*96c0*/  ISETP.GE.OR P1, PT, R5, R24.reuse, P0 ;  /* 0x000000180500720c */ /* 0x080fe20000726670 */
[----:B------:R-:W-:Y:S01]  /*96d0*/  IMAD.U32 R5, R20, 0x20, R19 ;  /* 0x0000002014057824 */ /* 0x000fe200078e0013 */
[----:B------:R-:W-:Y:S01]  /*96e0*/  ISETP.GE.OR P0, PT, R8, R24, P0 ;  /* 0x000000180800720c */ /* 0x000fe20000706670 */
[----:B------:R-:W-:-:S04]  /*96f0*/  IMAD R0, R4, c[0x0][0x3d8], RZ ;  /* 0x0000f60004007a24 */ /* 0x000fc800078e02ff */
[----:B------:R-:W-:Y:S01]  /*9700*/  IMAD R4, R9, c[0x0][0x3dc], R0 ;  /* 0x0000f70009047a24 */ /* 0x000fe200078e0200 */
[----:B------:R-:W-:Y:S01]  /*9710*/  SHF.L.U32 R0, R5, 0x1, RZ ;  /* 0x0000000105007819 */ /* 0x000fe200000006ff */
[----:B------:R-:W-:Y:S02]  /*9720*/  @!P2 ST.E [R12.64], R51 ;  /* 0x000000330c00a985 */ /* 0x000fe4000c101904 */
[----:B------:R-:W-:Y:S02]  /*9730*/  IMAD.IADD R3, R3, 0x1, R4 ;  /* 0x0000000103037824 */ /* 0x000fe400078e0204 */
[----:B---3--:R-:W-:Y:S04]  /*9740*/  @!P1 ST.E [R16.64], R53 ;  /* 0x0000003510009985 */ /* 0x008fe8000c101904 */
[----:B------:R1:W-:Y:S01]  /*9750*/  @!P0 ST.E [R10.64], R54 ;  /* 0x000000360a008985 */ /* 0x0003e2000c101904 */
[----:B------:R-:W-:-:S03]  /*9760*/  LEA R25, P0, R2, c[0x0][0x380], 0x1 ;  /* 0x0000e00002197a11 */ /* 0x000fc600078008ff */
[----:B------:R2:W3:Y:S04]  /*9770*/  LDS.128 R36, [R0+0x880] ;  /* 0x0008800000247984 */ /* 0x0004e80000000c00 */
[----:B------:R2:W4:Y:S04]  /*9780*/  LDS.128 R48, [R0+0x1080] ;  /* 0x0010800000307984 */ /* 0x0005280000000c00 */
[----:B------:R2:W2:Y:S04]  /*9790*/  LDS.128 R60, [R0+0x1880] ;  /* 0x00188000003c7984 */ /* 0x0004a80000000c00 */
[----:B------:R2:W2:Y:S04]  /*97a0*/  LDS.128 R32, [R0+0x2880] ;  /* 0x0028800000207984 */ /* 0x0004a80000000c00 */
[----:B------:R2:W2:Y:S04]  /*97b0*/  LDS.128 R44, [R0+0x3080] ;  /* 0x00308000002c7984 */ /* 0x0004a80000000c00 */
[----:B------:R2:W2:Y:S01]  /*97c0*/  LDS.128 R56, [R0+0x3880] ;  /* 0x0038800000387984 */ /* 0x0004a20000000c00 */
[----:B-1----:R-:W-:-:S03]  /*97d0*/  LEA R11, R21, R52, 0x7 ;  /* 0x00000034150b7211 */ /* 0x002fc600078e38ff */
[----:B------:R1:W1:Y:S01]  /*97e0*/  LDS.128 R28, [R0+0x4880] ;  /* 0x00488000001c7984 */ /* 0x0002620000000c00 */
[----:B------:R-:W-:Y:S02]  /*97f0*/  LEA.HI.X R10, R2, c[0x0][0x384], R3, 0x1, P0 ;  /* 0x0000e100020a7a11 */ /* 0x000fe400000f0c03 */
[----:B------:R-:W-:Y:S01]  /*9800*/  ISETP.GE.AND P0, PT, R11, R24, PT ;  /* 0x000000180b00720c */ /* 0x000fe20003f06270 */
[----:B------:R1:W1:Y:S04]  /*9810*/  LDS.128 R40, [R0+0x5080] ;  /* 0x0050800000287984 */ /* 0x0002680000000c00 */
[----:B------:R1:W1:Y:S04]  /*9820*/  LDS.128 R64, [R0+0x5880] ;  /* 0x0058800000407984 */ /* 0x0002680000000c00 */
[----:B------:R1:W1:Y:S04]  /*9830*/  SHFL.IDX PT, R2, R25, RZ, 0x1c1f ;  /* 0x001c1fff19027589 */ /* 0x00026800000e0000 */
[----:B------:R1:W1:Y:S01]  /*9840*/  SHFL.IDX PT, R3, R10, RZ, 0x1c1f ;  /* 0x001c1fff0a037589 */ /* 0x00026200000e0000 */
[----:B------:R-:W-:Y:S05]  /*9850*/  @P0 BRA `(.L_x_33) ;  /* 0x0000014000000947 */ /* 0x000fea0003800000 */
[----:B---3--:R-:W3:Y:S01]  /*9860*/  LDS.128 R20, [R0+0x80] ;  /* 0x0000800000147984 */ /* 0x008ee20000000c00 */
[----:B------:R-:W-:-:S02]  /*9870*/  IADD3 R5, R6, 0x20, RZ ;  /* 0x0000002006057810 */ /* 0x000fc40007ffe0ff */
[C---:B------:R-:W-:Y:S01]  /*9880*/  IADD3 R7, R6.reuse, 0x40, RZ ;  /* 0x0000004006077810 */ /* 0x040fe20007ffe0ff */
[----:B------:R-:W5:Y:S01]  /*9890*/  LDS.128 R16, [R0+0x2080] ;  /* 0x0020800000107984 */ /* 0x000f620000000c00 */
[----:B------:R-:W-:Y:S02]  /*98a0*/  ISETP.GE.AND P1, PT, R5, c[0x0][0x3c8], PT ;  /* 0x0000f20005007a0c */ /* 0x000fe40003f26270 */
[----:B------:R-:W-:Y:S01]  /*98b0*/  ISETP.GE.AND P0, PT, R7, c[0x0][0x3c8], PT ;  /* 0x0000f20007007a0c */ /* 0x000fe20003f06270 */
[----:B------:R4:W2:Y:S01]  /*98c0*/  LDS.128 R12, [R0+0x4080] ;  /* 0x00408000000c7984 */ /* 0x0008a20000000c00 */
[----:B------:R-:W-:-:S09]  /*98d0*/  ISETP.GE.AND P2, PT, R6, c[0x0][0x3c8], PT ;  /* 0x0000f20006007a0c */ /* 0x000fd20003f46270 */
[----:B------:R-:W-:-:S04]  /*98e0*/  @!P1 SHF.R.S32.HI R4, RZ, 0x1f, R5 ;  /* 0x0000001fff049819 */ /* 0x000fc80000011405 */
[----:B------:R-:W-:Y:S01]  /*98f0*/  @!P1 LEA.HI R4, R4, R5, RZ, 0x3 ;  /* 0x0000000504049211 */ /* 0x000fe200078f18ff */
[----:B-1----:R-:W-:-:S03]  /*9900*/  @!P2 IMAD.WIDE R8, R6, 0x2, R2 ;  /* 0x000000020608a825 */ /* 0x002fc600078e0202 */
[----:B------:R-:W-:Y:S02]  /*9910*/  @!P1 LOP3.LUT R4, R4, 0xfffffff8, RZ, 0xc0, !PT ;  /* 0xfffffff804049812 */ /* 0x000fe400078ec0ff */
[----:B--2-4-:R-:W-:-:S03]  /*9920*/  @!P0 SHF.R.S32.HI R0, RZ, 0x1f, R7 ;  /* 0x0000001fff008819 */ /* 0x014fc60000011407 */
[----:B------:R-:W-:Y:S01]  /*9930*/  @!P1 IMAD.WIDE R4, R4, 0x2, R2 ;  /* 0x0000000204049825 */ /* 0x000fe200078e0202 */
[----:B------:R-:W-:-:S04]  /*9940*/  @!P0 LEA.HI R0, R0, R7, RZ, 0x3 ;  /* 0x0000000700008211 */ /* 0x000fc800078f18ff */
[----:B------:R-:W-:Y:S01]  /*9950*/  @!P0 LOP3.LUT R0, R0, 0xfffffff8, RZ, 0xc0, !PT ;  /* 0xfffffff800008812 */ /* 0x000fe200078ec0ff */
[----:B---3--:R1:W-:Y:S04]  /*9960*/  @!P2 ST.E.128 [R8.64], R20 ;  /* 0x000000140800a985 */ /* 0x0083e8000c101d04 */
[----:B------:R-:W-:Y:S01]  /*9970*/  @!P0 IMAD.WIDE R2, R0, 0x2, R2 ;  /* 0x0000000200028825 */ /* 0x000fe200078e0202 */
[----:B-----5:R1:W-:Y:S04]  /*9980*/  @!P1 ST.E.128 [R4.64], R16 ;  /* 0x0000001004009985 */ /* 0x0203e8000c101d04 */
[----:B------:R1:W-:Y:S02]  /*9990*/  @!P0 ST.E.128 [R2.64], R12 ;  /* 0x0000000c02008985 */ /* 0x0003e4000c101d04 */
.L_x_33:
[----:B---3--:R-:W-:Y:S05]  /*99a0*/  BSYNC B0 ;  /* 0x0000000000007941 */ /* 0x008fea0003800000 */
.L_x_32:
[----:B-12---:R-:W-:Y:S01]  /*99b0*/  IADD3 R0, R11, 0x20, RZ ;  /* 0x000000200b007810 */ /* 0x006fe20007ffe0ff */
[----:B------:R1:W2:Y:S01]  /*99c0*/  SHFL.IDX PT, R3, R10, 0x1, 0x1c1f ;  /* 0x003c1f000a037f89 */ /* 0x0002a200000e0000 */
[----:B------:R-:W-:Y:S02]  /*99d0*/  BSSY B0, `(.L_x_34) ;  /* 0x0000015000007945 */ /* 0x000fe40003800000 */
[----:B------:R-:W-:Y:S01]  /*99e0*/  ISETP.GE.AND P0, PT, R0, R24, PT ;  /* 0x000000180000720c */ /* 0x000fe20003f06270 */
[----:B------:R1:W3:-:S12]  /*99f0*/  SHFL.IDX PT, R2, R25, 0x1, 0x1c1f ;  /* 0x003c1f0019027f89 */ /* 0x0002d800000e0000 */
[----:B------:R-:W-:Y:S05]  /*9a00*/  @P0 BRA `(.L_x_35) ;  /* 0x0000011000000947 */ /* 0x000fea0003800000 */
[C---:B------:R-:W-:Y:S02]  /*9a10*/  IADD3 R5, R6.reuse, 0x20, RZ ;  /* 0x0000002006057810 */ /* 0x040fe40007ffe0ff */
[C---:B------:R-:W-:Y:S02]  /*9a20*/  IADD3 R7, R6.reuse, 0x40, RZ ;  /* 0x0000004006077810 */ /* 0x040fe40007ffe0ff */
        /* <DEDUP_REMOVED lines=15> */
.L_x_35:
[----:B------:R-:W-:Y:S05]  /*9b20*/  BSYNC B0 ;  /* 0x0000000000007941 */ /* 0x000fea0003800000 */
.L_x_34:
[----:B------:R-:W-:Y:S01]  /*9b30*/  IADD3 R0, R11, 0x40, RZ ;  /* 0x000000400b007810 */ /* 0x000fe20007ffe0ff */
[----:B--2---:R2:W1:Y:S01]  /*9b40*/  SHFL.IDX PT, R3, R10, 0x2, 0x1c1f ;  /* 0x005c1f000a037f89 */ /* 0x00446200000e0000 */
[----:B------:R-:W-:Y:S02]  /*9b50*/  BSSY B0, `(.L_x_36) ;  /* 0x0000015000007945 */ /* 0x000fe40003800000 */
[----:B------:R-:W-:Y:S01]  /*9b60*/  ISETP.GE.AND P0, PT, R0, R24, PT ;  /* 0x000000180000720c */ /* 0x000fe20003f06270 */
[----:B---3--:R2:W3:-:S12]  /*9b70*/  SHFL.IDX PT, R2, R25, 0x2, 0x1c1f ;  /* 0x005c1f0019027f89 */ /* 0x0084d800000e0000 */
        /* <DEDUP_REMOVED lines=9> */
[--C-:B-1-3--:R-:W-:Y:S01]  /*9c10*/  @!P2 IMAD.WIDE R8, R6, 0x2, R2.reuse ;  /* 0x000000020608a825 */ /* 0x10afe200078e0202 */
[----:B------:R-:W-:Y:S02]  /*9c20*/  @!P0 LEA.HI R0, R0, R7, RZ, 0x3 ;  /* 0x0000000700008211 */ /* 0x000fe400078f18ff */
[----:B------:R-:W-:Y:S02]  /*9c30*/  @!P1 LOP3.LUT R4, R4, 0xfffffff8, RZ, 0xc0, !PT ;  /* 0xfffffff804049812 */ /* 0x000fe400078ec0ff */
[----:B------:R-:W-:Y:S01]  /*9c40*/  @!P0 LOP3.LUT R0, R0, 0xfffffff8, RZ, 0xc0, !PT ;  /* 0xfffffff800008812 */ /* 0x000fe200078ec0ff */
[----:B----4-:R1:W-:Y:S02]  /*9c50*/  @!P2 ST.E.128 [R8.64], R48 ;  /* 0x000000300800a985 */ /* 0x0103e4000c101d04 */
[----:B------:R-:W-:-:S04]  /*9c60*/  @!P1 IMAD.WIDE R4, R4, 0x2, R2 ;  /* 0x0000000204049825 */ /* 0x000fc800078e0202 */
[----:B------:R-:W-:Y:S01]  /*9c70*/  @!P0 IMAD.WIDE R2, R0, 0x2, R2 ;  /* 0x0000000200028825 */ /* 0x000fe200078e0202 */
[----:B------:R1:W-:Y:S04]  /*9c80*/  @!P1 ST.E.128 [R4.64], R44 ;  /* 0x0000002c04009985 */ /* 0x0003e8000c101d04 */
[----:B------:R1:W-:Y:S02]  /*9c90*/  @!P0 ST.E.128 [R2.64], R40 ;  /* 0x0000002802008985 */ /* 0x0003e4000c101d04 */
.L_x_37:
[----:B------:R-:W-:Y:S05]  /*9ca0*/  BSYNC B0 ;  /* 0x0000000000007941 */ /* 0x000fea0003800000 */
.L_x_36:
[----:B------:R-:W-:Y:S01]  /*9cb0*/  IADD3 R0, R11, 0x60, RZ ;  /* 0x000000600b007810 */ /* 0x000fe20007ffe0ff */
[----:B-1----:R1:W2:Y:S03]  /*9cc0*/  SHFL.IDX PT, R3, R10, 0x3, 0x1c1f ;  /* 0x007c1f000a037f89 */ /* 0x0022a600000e0000 */
[----:B------:R-:W-:Y:S01]  /*9cd0*/  ISETP.GE.AND P0, PT, R0, R24, PT ;  /* 0x000000180000720c */ /* 0x000fe20003f06270 */
[----:B---3--:R1:W3:-:S12]  /*9ce0*/  SHFL.IDX PT, R2, R25, 0x3, 0x1c1f ;  /* 0x007c1f0019027f89 */ /* 0x0082d800000e0000 */
[----:B------:R-:W-:Y:S05]  /*9cf0*/  @P0 EXIT ;  /* 0x000000000000094d */ /* 0x000fea0003800000 */
[C---:B------:R-:W-:Y:S02]  /*9d00*/  IADD3 R4, R6.reuse, 0x20, RZ ;  /* 0x0000002006047810 */ /* 0x040fe40007ffe0ff */
[----:B------:R-:W-:Y:S02]  /*9d10*/  ISETP.GE.AND P1, PT, R6, c[0x0][0x3c8], PT ;  /* 0x0000f20006007a0c */ /* 0x000fe40003f26270 */
[----:B------:R-:W-:-:S11]  /*9d20*/  ISETP.GE.AND P0, PT, R4, c[0x0][0x3c8], PT ;  /* 0x0000f20004007a0c */ /* 0x000fd60003f06270 */
[----:B--23--:R-:W-:Y:S02]  /*9d30*/  @!P1 IMAD.WIDE R8, R6, 0x2, R2 ;  /* 0x0000000206089825 */ /* 0x00cfe400078e0202 */
[----:B------:R-:W-:-:S03]  /*9d40*/  @!P0 SHF.R.S32.HI R0, RZ, 0x1f, R4 ;  /* 0x0000001fff008819 */ /* 0x000fc60000011404 */
[----:B------:R2:W-:Y:S01]  /*9d50*/  @!P1 ST.E.128 [R8.64], R60 ;  /* 0x0000003c08009985 */ /* 0x0005e2000c101d04 */
[----:B------:R-:W-:-:S04]  /*9d60*/  @!P0 LEA.HI R0, R0, R4, RZ, 0x3 ;  /* 0x0000000400008211 */ /* 0x000fc800078f18ff */
[----:B------:R-:W-:-:S05]  /*9d70*/  @!P0 LOP3.LUT R0, R0, 0xfffffff8, RZ, 0xc0, !PT ;  /* 0xfffffff800008812 */ /* 0x000fca00078ec0ff */
[----:B------:R-:W-:Y:S01]  /*9d80*/  @!P0 IMAD.WIDE R4, R0, 0x2, R2 ;  /* 0x0000000200048825 */ /* 0x000fe200078e0202 */
[----:B------:R-:W-:-:S04]  /*9d90*/  IADD3 R0, R6, 0x40, RZ ;  /* 0x0000004006007810 */ /* 0x000fc80007ffe0ff */
[----:B------:R2:W-:Y:S01]  /*9da0*/  @!P0 ST.E.128 [R4.64], R56 ;  /* 0x0000003804008985 */ /* 0x0005e2000c101d04 */
[----:B------:R-:W-:-:S13]  /*9db0*/  ISETP.GE.AND P0, PT, R0, c[0x0][0x3c8], PT ;  /* 0x0000f20000007a0c */ /* 0x000fda0003f06270 */
[----:B------:R-:W-:Y:S05]  /*9dc0*/  @P0 EXIT ;  /* 0x000000000000094d */ /* 0x000fea0003800000 */
[----:B--2---:R-:W-:-:S04]  /*9dd0*/  SHF.R.S32.HI R4, RZ, 0x1f, R0 ;  /* 0x0000001fff047819 */ /* 0x004fc80000011400 */
[----:B------:R-:W-:-:S04]  /*9de0*/  LEA.HI R0, R4, R0, RZ, 0x3 ;  /* 0x0000000004007211 */ /* 0x000fc800078f18ff */
[----:B------:R-:W-:-:S05]  /*9df0*/  LOP3.LUT R0, R0, 0xfffffff8, RZ, 0xc0, !PT ;  /* 0xfffffff800007812 */ /* 0x000fca00078ec0ff */
[----:B------:R-:W-:-:S05]  /*9e00*/  IMAD.WIDE R2, R0, 0x2, R2 ;  /* 0x0000000200027825 */ /* 0x000fca00078e0202 */
[----:B------:R-:W-:Y:S01]  /*9e10*/  ST.E.128 [R2.64], R64 ;  /* 0x0000004002007985 */ /* 0x000fe2000c101d04 */
[----:B------:R-:W-:Y:S05]  /*9e20*/  EXIT ;  /* 0x000000000000794d */ /* 0x000fea0003800000 */
.L_x_30:
[----:B------:R-:W2:Y:S01]  /*9e30*/  LDL R8, [R1+0x30] ;  /* 0x0000300001087983 */ /* 0x000ea20000100800 */
[----:B------:R-:W-:Y:S01]  /*9e40*/  ISETP.NE.U32.AND P0, PT, RZ, c[0x0][0x508], PT ;  /* 0x00014200ff007a0c */ /* 0x000fe20003f05070 */
[----:B------:R-:W-:Y:S01]  /*9e50*/  IMAD.MOV.U32 R2, RZ, RZ, 0x4 ;  /* 0x00000004ff027424 */ /* 0x000fe200078e00ff */
[----:B------:R-:W-:Y:S02]  /*9e60*/  ISETP.NE.U32.AND P1, PT, RZ, c[0x0][0x500], PT ;  /* 0x00014000ff007a0c */ /* 0x000fe40003f25070 */
[----:B------:R-:W-:Y:S02]  /*9e70*/  ISETP.NE.AND.EX P0, PT, RZ, c[0x0][0x50c], PT, P0 ;  /* 0x00014300ff007a0c */ /* 0x000fe40003f05300 */
[----:B------:R-:W-:Y:S01]  /*9e80*/  ISETP.NE.AND.EX P1, PT, RZ, c[0x0][0x504], PT, P1 ;  /* 0x00014100ff007a0c */ /* 0x000fe20003f25310 */
[----:B------:R-:W-:Y:S02]  /*9e90*/  IMAD.MOV.U32 R13, RZ, RZ, c[0x0][0x388] ;  /* 0x0000e200ff0d7624 */ /* 0x000fe400078e00ff */
[----:B--2---:R-:W-:-:S08]  /*9ea0*/  IMAD.WIDE R6, R8, R2, c[0x0][0x500] ;  /* 0x0001400008067625 */ /* 0x004fd000078e0202 */
[----:B------:R-:W-:Y:S02]  /*9eb0*/  @P0 IMAD.WIDE R2, R8, R2, c[0x0][0x508] ;  /* 0x0001420008020625 */ /* 0x000fe400078e0202 */
[----:B------:R-:W2:Y:S04]  /*9ec0*/  @P1 LDG.E R0, [R6.64] ;  /* 0x0000000406001981 */ /* 0x000ea8000c1e1900 */
[----:B------:R1:W5:Y:S01]  /*9ed0*/  @P0 LDG.E R13, [R2.64] ;  /* 0x00000004020d0981 */ /* 0x000362000c1e1900 */
[----:B------:R-:W-:Y:S02]  /*9ee0*/  CS2R R4, SRZ ;  /* 0x0000000000047805 */ /* 0x000fe4000001ff00 */
[--C-:B--2---:R-:W-:Y:S01]  /*9ef0*/  @P1 SHF.R.S32.HI R5, RZ, 0x1f, R0.reuse ;  /* 0x0000001fff051819 */ /* 0x104fe20000011400 */
[----:B------:R-:W-:Y:S01]  /*9f00*/  @P1 IMAD.MOV.U32 R4, RZ, RZ, R0 ;  /* 0x000000ffff041224 */ /* 0x000fe200078e0000 */
[----:B------:R-:W-:Y:S05]  /*9f10*/  @P0 BRA `(.L_x_38) ;  /* 0x0000004000000947 */ /* 0x000fea0003800000 */
[----:B-1----:R-:W-:Y:S05]  /*9f20*/  @!P1 BRA `(.L_x_38) ;  /* 0x0000003000009947 */ /* 0x002fea0003800000 */
[----:B------:R1:W2:Y:S04]  /*9f30*/  LDG.E R0, [R6.64] ;  /* 0x0000000406007981 */ /* 0x0002a8000c1e1900 */
[----:B-1----:R-:W2:Y:S02]  /*9f40*/  LDG.E R6, [R6.64+0x4] ;  /* 0x0000040406067981 */ /* 0x002ea4000c1e1900 */
[----:B--2--5:R-:W-:-:S02]  /*9f50*/  IADD3 R13, -R0, R6, RZ ;  /* 0x00000006000d7210 */ /* 0x024fc40007ffe1ff */
.L_x_38:
[----:B-1----:R-:W1:Y:S01]  /*9f60*/  S2R R11, SR_TID.X ;  /* 0x00000000000b7919 */ /* 0x002e620000002100 */
[----:B------:R-:W-:Y:S01]  /*9f70*/  SHF.R.S32.HI R0, RZ, 0x1f, R8 ;  /* 0x0000001fff007819 */ /* 0x000fe20000011408 */
[----:B------:R-:W-:Y:S01]  /*9f80*/  BSSY B0, `(.L_x_39) ;  /* 0x0000028000007945 */ /* 0x000fe20003800000 */
[----:B------:R-:W-:-:S02]  /*9f90*/  SEL R10, R8, RZ, !P1 ;  /* 0x000000ff080a7207 */ /* 0x000fc40004800000 */
[----:B------:R-:W-:Y:S02]  /*9fa0*/  SEL R12, R0, RZ, !P1 ;  /* 0x000000ff000c7207 */ /* 0x000fe40004800000 */
[----:B-1----:R-:W-:-:S13]  /*9fb0*/  ISETP.GE.AND P0, PT, R11, 0x80, PT ;  /* 0x000000800b00780c */ /* 0x002fda0003f06270 */
[----:B------:R-:W-:Y:S05]  /*9fc0*/  @P0 BRA `(.L_x_40) ;  /* 0x0000023000000947 */ /* 0x000fea0003800000 */
[----:B------:R-:W1:Y:S01]  /*9fd0*/  S2R R9, SR_CTAID.X ;  /* 0x0000000000097919 */ /* 0x000e620000002500 */
[----:B-----5:R-:W-:Y:S01]  /*9fe0*/  IMAD R0, R13, c[0x0][0x4e8], RZ ;  /* 0x00013a000d007a24 */ /* 0x020fe200078e02ff */
[----:B-1----:R-:W-:-:S04]  /*9ff0*/  LEA R9, R9, R11, 0x7 ;  /* 0x0000000b09097211 */ /* 0x002fc800078e38ff */
[----:B------:R-:W-:-:S13]  /*a000*/  ISETP.GE.AND P0, PT, R9, R0, PT ;  /* 0x000000000900720c */ /* 0x000fda0003f06270 */
[----:B------:R-:W-:Y:S05]  /*a010*/  @P0 BRA `(.L_x_40) ;  /* 0x000001e000000947 */ /* 0x000fea0003800000 */
[----:B------:R-:W1:Y:S01]  /*a020*/  S2R R8, SR_CTAID.Y ;  /* 0x0000000000087919 */ /* 0x000e620000002600 */
[----:B------:R-:W-:Y:S01]  /*a030*/  MOV R0, c[0x0][0x4e8] ;  /* 0x00013a0000007a02 */ /* 0x000fe20000000f00 */
[----:B------:R-:W-:Y:S01]  /*a040*/  IMAD.MOV.U32 R3, RZ, RZ, R5 ;  /* 0x000000ffff037224 */ /* 0x000fe200078e0005 */
[----:B------:R-:W-:Y:S02]  /*a050*/  MOV R2, R4 ;  /* 0x0000000400027202 */ /* 0x000fe40000000f00 */
[----:B------:R-:W-:-:S13]  /*a060*/  ISETP.NE.AND P0, PT, R0, 0x1, PT ;  /* 0x000000010000780c */ /* 0x000fda0003f05270 */
[----:B------:R-:W-:Y:S01]  /*a070*/  @P0 IMAD.HI.U32 R7, R9, c[0x0][0x4ec], RZ ;  /* 0x00013b0009070a27 */ /* 0x000fe200078e00ff */
[----:B-1----:R-:W-:-:S03]  /*a080*/  SHF.R.S32.HI R0, RZ, 0x1f, R8 ;  /* 0x0000001fff007819 */ /* 0x002fc60000011408 */
[----:B------:R-:W-:-:S04]  /*a090*/  IMAD.WIDE.U32 R2, R8, c[0x0][0x490], R2 ;  /* 0x0001240008027a25 */ /* 0x000fc800078e0002 */
[----:B------:R-:W-:Y:S02]  /*a0a0*/  IMAD R6, R0, c[0x0][0x490], RZ ;  /* 0x0001240000067a24 */ /* 0x000fe400078e02ff */
[----:B------:R-:W-:Y:S01]  /*a0b0*/  IMAD.MOV.U32 R0, RZ, RZ, R9 ;  /* 0x000000ffff007224 */ /* 0x000fe200078e0009 */
[----:B------:R-:W-:Y:S01]  /*a0c0*/  @P0 SHF.R.U32.HI R0, RZ, c[0x0][0x4f0], R7 ;  /* 0x00013c00ff000a19 */ /* 0x000fe20000011607 */
[----:B------:R-:W-:Y:S02]  /*a0d0*/  IMAD R6, R8, c[0x0][0x494], R6 ;  /* 0x0001250008067a24 */ /* 0x000fe400078e0206 */
[----:B------:R-:W-:Y:S01]  /*a0e0*/  IMAD R8, R12, c[0x0][0x498], RZ ;  /* 0x000126000c087a24 */ /* 0x000fe200078e02ff */
[----:B------:R-:W-:Y:S01]  /*a0f0*/  IADD3 R7, -R0, RZ, RZ ;  /* 0x000000ff00077210 */ /* 0x000fe20007ffe1ff */
[----:B------:R-:W-:Y:S02]  /*a100*/  IMAD.IADD R3, R6, 0x1, R3 ;  /* 0x0000000106037824 */ /* 0x000fe400078e0203 */
[----:B------:R-:W-:-:S02]  /*a110*/  IMAD R8, R10, c[0x0][0x49c], R8 ;  /* 0x000127000a087a24 */ /* 0x000fc400078e0208 */
[----:B------:R-:W-:Y:S01]  /*a120*/  IMAD R6, R7, c[0x0][0x4e8], R9 ;  /* 0x00013a0007067a24 */ /* 0x000fe200078e0209 */
[----:B------:R-:W-:Y:S01]  /*a130*/  SHF.R.S32.HI R9, RZ, 0x1f, R0 ;  /* 0x0000001fff097819 */ /* 0x000fe20000011400 */
[----:B------:R-:W-:-:S03]  /*a140*/  IMAD.WIDE.U32 R2, R10, c[0x0][0x498], R2 ;  /* 0x000126000a027a25 */ /* 0x000fc600078e0002 */
[----:B------:R-:W-:Y:S02]  /*a150*/  SHF.R.S32.HI R7, RZ, 0x1f, R6 ;  /* 0x0000001fff077819 */ /* 0x000fe40000011406 */
[----:B------:R-:W-:-:S03]  /*a160*/  IADD3 R2, P0, R0, R2, RZ ;  /* 0x0000000200027210 */ /* 0x000fc60007f1e0ff */
[----:B------:R-:W-:Y:S01]  /*a170*/  IMAD R0, R7, c[0x0][0x488], RZ ;  /* 0x0001220007007a24 */ /* 0x000fe200078e02ff */
[----:B------:R-:W-:-:S03]  /*a180*/  IADD3.X R3, R9, R3, R8, P0, !PT ;  /* 0x0000000309037210 */ /* 0x000fc600007fe408 */
[C---:B------:R-:W-:Y:S02]  /*a190*/  IMAD R0, R6.reuse, c[0x0][0x48c], R0 ;  /* 0x0001230006007a24 */ /* 0x040fe400078e0200 */
[----:B------:R-:W-:-:S05]  /*a1a0*/  IMAD.WIDE.U32 R2, R6, c[0x0][0x488], R2 ;  /* 0x0001220006027a25 */ /* 0x000fca00078e0002 */
[----:B------:R-:W-:Y:S02]  /*a1b0*/  IADD3 R0, R3, R0, RZ ;  /* 0x0000000003007210 */ /* 0x000fe40007ffe0ff */
[----:B------:R-:W-:-:S04]  /*a1c0*/  LEA R6, P0, R2, c[0x0][0x450], 0x2 ;  /* 0x0001140002067a11 */ /* 0x000fc800078010ff */
[----:B------:R-:W-:Y:S02]  /*a1d0*/  LEA.HI.X R7, R2, c[0x0][0x454], R0, 0x2, P0 ;  /* 0x0001150002077a11 */ /* 0x000fe400000f1400 */
[----:B------:R-:W-:-:S05]  /*a1e0*/  MOV R0, 0xff800000 ;  /* 0xff80000000007802 */ /* 0x000fca0000000f00 */
[----:B------:R1:W-:Y:S02]  /*a1f0*/  STG.E [R6.64], R0 ;  /* 0x0000000006007986 */ /* 0x0003e4000c101904 */
.L_x_40:
[----:B------:R-:W-:Y:S05]  /*a200*/  BSYNC B0 ;  /* 0x0000000000007941 */ /* 0x000fea0003800000 */
.L_x_39:
[----:B-1----:R-:W1:Y:S01]  /*a210*/  S2R R6, SR_CTAID.Y ;  /* 0x0000000000067919 */ /* 0x002e620000002600 */
[----:B------:R-:W-:Y:S01]  /*a220*/  IMAD R0, R5, c[0x0][0x3a0], RZ ;  /* 0x0000e80005007a24 */ /* 0x000fe200078e02ff */
[----:B------:R-:W-:Y:S01]  /*a230*/  SHF.R.S32.HI R5, RZ, 0x1f, R11 ;  /* 0x0000001fff057819 */ /* 0x000fe2000001140b */
[C---:B------:R-:W-:Y:S01]  /*a240*/  IMAD.WIDE.U32 R2, R4.reuse, c[0x0][0x3a0], RZ ;  /* 0x0000e80004027a25 */ /* 0x040fe200078e00ff */
[----:B------:R-:W2:Y:S01]  /*a250*/  S2R R9, SR_CTAID.X ;  /* 0x0000000000097919 */ /* 0x000ea20000002500 */
[----:B------:R-:W-:Y:S01]  /*a260*/  MOV R8, c[0x0][0x4e8] ;  /* 0x00013a0000087a02 */ /* 0x000fe20000000f00 */
[----:B------:R-:W-:Y:S01]  /*a270*/  BSSY B0, `(.L_x_41) ;  /* 0x000003c000007945 */ /* 0x000fe20003800000 */
[----:B------:R-:W-:Y:S01]  /*a280*/  LEA.HI R5, R5, R11, RZ, 0x2 ;  /* 0x0000000b05057211 */ /* 0x000fe200078f10ff */
[----:B------:R-:W-:Y:S01]  /*a290*/  IMAD R0, R4, c[0x0][0x3a4], R0 ;  /* 0x0000e90004007a24 */ /* 0x000fe200078e0200 */
[----:B------:R-:W-:Y:S01]  /*a2a0*/  ISETP.NE.AND P0, PT, R8, 0x1, PT ;  /* 0x000000010800780c */ /* 0x000fe20003f05270 */
[----:B-----5:R-:W-:Y:S01]  /*a2b0*/  IMAD R13, R13, c[0x0][0x4e8], RZ ;  /* 0x00013a000d0d7a24 */ /* 0x020fe200078e02ff */
[----:B------:R-:W-:-:S02]  /*a2c0*/  LOP3.LUT R4, R5, 0xfffffffc, RZ, 0xc0, !PT ;  /* 0xfffffffc05047812 */ /* 0x000fc400078ec0ff */
[----:B------:R-:W-:-:S03]  /*a2d0*/  IADD3 R3, R3, R0, RZ ;  /* 0x0000000003037210 */ /* 0x000fc60007ffe0ff */
[----:B------:R-:W-:Y:S01]  /*a2e0*/  IMAD.IADD R8, R11, 0x1, -R4 ;  /* 0x000000010b087824 */ /* 0x000fe200078e0a04 */
[----:B------:R-:W-:-:S04]  /*a2f0*/  SHF.R.S32.HI R11, RZ, 0x2, R5 ;  /* 0x00000002ff0b7819 */ /* 0x000fc80000011405 */
[-C--:B------:R-:W-:Y:S02]  /*a300*/  LEA R4, R8, R11.reuse, 0x5 ;  /* 0x0000000b08047211 */ /* 0x080fe400078e28ff */
[----:B-1----:R-:W-:Y:S01]  /*a310*/  SHF.R.S32.HI R7, RZ, 0x1f, R6 ;  /* 0x0000001fff077819 */ /* 0x002fe20000011406 */
[----:B------:R-:W-:Y:S01]  /*a320*/  IMAD.WIDE.U32 R2, R6, c[0x0][0x3e8], R2 ;  /* 0x0000fa0006027a25 */ /* 0x000fe200078e0002 */
[----:B--2---:R-:W-:-:S03]  /*a330*/  LEA R11, R9, R11, 0x7 ;  /* 0x0000000b090b7211 */ /* 0x004fc600078e38ff */
[----:B------:R-:W-:Y:S02]  /*a340*/  IMAD R0, R7, c[0x0][0x3e8], RZ ;  /* 0x0000fa0007007a24 */ /* 0x000fe400078e02ff */
[----:B------:R-:W-:Y:S02]  /*a350*/  IMAD R4, R9, 0x80, R4 ;  /* 0x0000008009047824 */ /* 0x000fe400078e0204 */
[----:B------:R-:W-:Y:S02]  /*a360*/  IMAD R0, R6, c[0x0][0x3ec], R0 ;  /* 0x0000fb0006007a24 */ /* 0x000fe400078e0200 */
[----:B------:R-:W-:-:S03]  /*a370*/  @P0 IMAD.HI.U32 R5, R4, c[0x0][0x4ec], RZ ;  /* 0x00013b0004050a27 */ /* 0x000fc600078e00ff */
[----:B------:R-:W-:Y:S01]  /*a380*/  IADD3 R3, R0, R3, RZ ;  /* 0x0000000300037210 */ /* 0x000fe20007ffe0ff */
[----:B------:R-:W-:Y:S01]  /*a390*/  IMAD R6, R12, c[0x0][0x3f0], RZ ;  /* 0x0000fc000c067a24 */ /* 0x000fe200078e02ff */
[----:B------:R-:W-:Y:S02]  /*a3a0*/  MOV R0, R4 ;  /* 0x0000000400007202 */ /* 0x000fe40000000f00 */
[----:B------:R-:W-:Y:S01]  /*a3b0*/  @P0 SHF.R.U32.HI R0, RZ, c[0x0][0x4f0], R5 ;  /* 0x00013c00ff000a19 */ /* 0x000fe20000011605 */
[C---:B------:R-:W-:Y:S02]  /*a3c0*/  IMAD R7, R10.reuse, c[0x0][0x3f4], R6 ;  /* 0x0000fd000a077a24 */ /* 0x040fe400078e0206 */
[----:B------:R-:W-:Y:S01]  /*a3d0*/  IMAD.WIDE.U32 R2, R10, c[0x0][0x3f0], R2 ;  /* 0x0000fc000a027a25 */ /* 0x000fe200078e0002 */
[----:B------:R-:W-:-:S03]  /*a3e0*/  SHF.R.S32.HI R6, RZ, 0x1f, R0 ;  /* 0x0000001fff067819 */ /* 0x000fc60000011400 */
[----:B------:R-:W-:Y:S01]  /*a3f0*/  IMAD.MOV R5, RZ, RZ, -R0 ;  /* 0x000000ffff057224 */ /* 0x000fe200078e0a00 */
[----:B------:R-:W-:Y:S01]  /*a400*/  IADD3 R3, R3, R7, RZ ;  /* 0x0000000703037210 */ /* 0x000fe20007ffe0ff */
[----:B------:R-:W-:Y:S02]  /*a410*/  IMAD R6, R6, c[0x0][0x3e0], RZ ;  /* 0x0000f80006067a24 */ /* 0x000fe400078e02ff */
[----:B------:R-:W-:Y:S02]  /*a420*/  IMAD R5, R5, c[0x0][0x4e8], R4 ;  /* 0x00013a0005057a24 */ /* 0x000fe400078e0204 */
[----:B------:R-:W-:-:S03]  /*a430*/  IMAD.WIDE.U32 R2, R0, c[0x0][0x3e0], R2 ;  /* 0x0000f80000027a25 */ /* 0x000fc600078e0002 */
[----:B------:R-:W-:Y:S01]  /*a440*/  SHF.R.S32.HI R4, RZ, 0x1f, R5 ;  /* 0x0000001fff047819 */ /* 0x000fe20000011405 */
[----:B------:R-:W-:-:S05]  /*a450*/  IMAD R0, R0, c[0x0][0x3e4], R6 ;  /* 0x0000f90000007a24 */ /* 0x000fca00078e0206 */
[----:B------:R-:W-:Y:S01]  /*a460*/  IADD3 R3, R3, R0, RZ ;  /* 0x0000000003037210 */ /* 0x000fe20007ffe0ff */
[----:B------:R-:W-:-:S04]  /*a470*/  IMAD R0, R4, c[0x0][0x3d8], RZ ;  /* 0x0000f60004007a24 */ /* 0x000fc800078e02ff */
[C---:B------:R-:W-:Y:S02]  /*a480*/  IMAD R0, R5.reuse, c[0x0][0x3dc], R0 ;  /* 0x0000f70005007a24 */ /* 0x040fe400078e0200 */
[----:B------:R-:W-:-:S04]  /*a490*/  IMAD.WIDE.U32 R2, R5, c[0x0][0x3d8], R2 ;  /* 0x0000f60005027a25 */ /* 0x000fc800078e0002 */
[----:B------:R-:W-:Y:S01]  /*a4a0*/  IMAD.IADD R0, R3, 0x1, R0 ;  /* 0x0000000103007824 */ /* 0x000fe200078e0200 */
[----:B------:R-:W-:-:S04]  /*a4b0*/  LEA R14, P0, R2, c[0x0][0x380], 0x1 ;  /* 0x0000e000020e7a11 */ /* 0x000fc800078008ff */
[----:B------:R-:W-:Y:S02]  /*a4c0*/  LEA.HI.X R12, R2, c[0x0][0x384], R0, 0x1, P0 ;  /* 0x0000e100020c7a11 */ /* 0x000fe400000f0c00 */
[----:B------:R-:W-:Y:S01]  /*a4d0*/  ISETP.GE.AND P0, PT, R11, R13, PT ;  /* 0x0000000d0b00720c */ /* 0x000fe20003f06270 */
[----:B------:R1:W2:Y:S01]  /*a4e0*/  SHFL.IDX PT, R2, R14, RZ, 0x1c1f ;  /* 0x001c1fff0e027589 */ /* 0x0002a200000e0000 */
[----:B------:R-:W-:-:S03]  /*a4f0*/  SHF.L.U32 R0, R8, 0x3, RZ ;  /* 0x0000000308007819 */ /* 0x000fc600000006ff */
[----:B------:R1:W3:Y:S01]  /*a500*/  SHFL.IDX PT, R3, R12, RZ, 0x1c1f ;  /* 0x001c1fff0c037589 */ /* 0x0002e200000e0000 */
[C---:B------:R-:W-:Y:S02]  /*a510*/  IADD3 R9, R0.reuse, 0x20, RZ ;  /* 0x0000002000097810 */ /* 0x040fe40007ffe0ff */
[----:B------:R-:W-:-:S05]  /*a520*/  IADD3 R10, R0, 0x40, RZ ;  /* 0x00000040000a7810 */ /* 0x000fca0007ffe0ff */
        /* <DEDUP_REMOVED lines=11> */
[----:B------:R2:W-:Y:S02]  /*a5e0*/  @!P2 ST.E.128 [R6.64], RZ ;  /* 0x000000ff0600a985 */ /* 0x0005e4000c101d04 */
[----:B------:R-:W-:-:S04]  /*a5f0*/  @!P1 IMAD.WIDE R4, R5, 0x2, R2 ;  /* 0x0000000205049825 */ /* 0x000fc800078e0202 */
[----:B------:R-:W-:Y:S01]  /*a600*/  @!P0 IMAD.WIDE R2, R8, 0x2, R2 ;  /* 0x0000000208028825 */ /* 0x000fe200078e0202 */
[----:B------:R2:W-:Y:S04]  /*a610*/  @!P1 ST.E.128 [R4.64], RZ ;  /* 0x000000ff04009985 */ /* 0x0005e8000c101d04 */
[----:B------:R2:W-:Y:S02]  /*a620*/  @!P0 ST.E.128 [R2.64], RZ ;  /* 0x000000ff02008985 */ /* 0x0005e4000c101d04 */
.L_x_42:
[----:B------:R-:W-:Y:S05]  /*a630*/  BSYNC B0 ;  /* 0x0000000000007941 */ /* 0x000fea0003800000 */
.L_x_41:
[----:B--2---:R-:W-:Y:S01]  /*a640*/  IADD3 R4, R11, 0x20, RZ ;  /* 0x000000200b047810 */ /* 0x004fe20007ffe0ff */
[----:B---3--:R2:W3:Y:S01]  /*a650*/  SHFL.IDX PT, R3, R12, 0x1, 0x1c1f ;  /* 0x003c1f000c037f89 */ /* 0x0084e200000e0000 */
[----:B------:R-:W-:Y:S02]  /*a660*/  BSSY B0, `(.L_x_43) ;  /* 0x0000013000007945 */ /* 0x000fe40003800000 */
[----:B------:R-:W-:Y:S01]  /*a670*/  ISETP.GE.AND P0, PT, R4, R13, PT ;  /* 0x0000000d0400720c */ /* 0x000fe20003f06270 */
[----:B------:R2:W4:-:S12]  /*a680*/  SHFL.IDX PT, R2, R14, 0x1, 0x1c1f ;  /* 0x003c1f000e027f89 */ /* 0x00051800000e0000 */
        /* <DEDUP_REMOVED lines=16> */
.L_x_44:
[----:B------:R-:W-:Y:S05]  /*a790*/  BSYNC B0 ;  /* 0x0000000000007941 */ /* 0x000fea0003800000 */
.L_x_43:
[----:B---3--:R-:W-:Y:S01]  /*a7a0*/  IADD3 R4, R11, 0x40, RZ ;  /* 0x000000400b047810 */ /* 0x008fe20007ffe0ff */
[----:B------:R3:W1:Y:S01]  /*a7b0*/  SHFL.IDX PT, R3, R12, 0x2, 0x1c1f ;  /* 0x005c1f000c037f89 */ /* 0x00066200000e0000 */
[----:B------:R-:W-:Y:S02]  /*a7c0*/  BSSY B0, `(.L_x_45) ;  /* 0x0000013000007945 */ /* 0x000fe40003800000 */
[----:B------:R-:W-:Y:S01]  /*a7d0*/  ISETP.GE.AND P0, PT, R4, R13, PT ;  /* 0x0000000d0400720c */ /* 0x000fe20003f06270 */
[----:B----4-:R3:W4:-:S12]  /*a7e0*/  SHFL.IDX PT, R2, R14, 0x2, 0x1c1f ;  /* 0x005c1f000e027f89 */ /* 0x01071800000e0000 */
[----:B------:R-:W-:Y:S05]  /*a7f0*/  @P0 BRA `(.L_x_46) ;  /* 0x000000f000000947 */ /* 0x000fea0003800000 */
[----:B------:R-:W-:Y:S02]  /*a800*/  ISETP.GE.AND P1, PT, R9, c[0x0][0x3c8], PT ;  /* 0x0000f20009007a0c */ /* 0x000fe40003f26270 */
[----:B------:R-:W-:Y:S02]  /*a810*/  ISETP.GE.AND P0, PT, R10, c[0x0][0x3c8], PT ;  /* 0x0000f2000a007a0c */ /* 0x000fe40003f06270 */
[----:B------:R-:W-:-:S09]  /*a820*/  ISETP.GE.AND P2, PT, R0, c[0x0][0x3c8], PT ;  /* 0x0000f20000007a0c */ /* 0x000fd20003f46270 */
[----:B------:R-:W-:Y:S02]  /*a830*/  @!P1 SHF.R.S32.HI R5, RZ, 0x1f, R9 ;  /* 0x0000001fff059819 */ /* 0x000fe40000011409 */
[----:B------:R-:W-:Y:S02]  /*a840*/  @!P0 SHF.R.S32.HI R4, RZ, 0x1f, R10 ;  /* 0x0000001fff048819 */ /* 0x000fe4000001140a */
[----:B------:R-:W-:Y:S01]  /*a850*/  @!P1 LEA.HI R5, R5, R9, RZ, 0x3 ;  /* 0x0000000905059211 */ /* 0x000fe200078f18ff */
[--C-:B-1--4-:R-:W-:Y:S01]  /*a860*/  @!P2 IMAD.WIDE R6, R0, 0x2, R2.reuse ;  /* 0x000000020006a825 */ /* 0x112fe200078e0202 */
        /* <DEDUP_REMOVED lines=8> */
.L_x_46:
[----:B------:R-:W-:Y:S05]  /*a8f0*/  BSYNC B0 ;  /* 0x0000000000007941 */ /* 0x000fea0003800000 */
.L_x_45:
[----:B-1----:R-:W-:Y:S01]  /*a900*/  IADD3 R4, R11, 0x60, RZ ;  /* 0x000000600b047810 */ /* 0x002fe20007ffe0ff */
[----:B------:R1:W2:Y:S03]  /*a910*/  SHFL.IDX PT, R3, R12, 0x3, 0x1c1f ;  /* 0x007c1f000c037f89 */ /* 0x0002a600000e0000 */
[----:B------:R-:W-:Y:S01]  /*a920*/  ISETP.GE.AND P0, PT, R4, R13, PT ;  /* 0x0000000d0400720c */ /* 0x000fe20003f06270 */
[----:B----4-:R1:W4:-:S12]  /*a930*/  SHFL.IDX PT, R2, R14, 0x3, 0x1c1f ;  /* 0x007c1f000e027f89 */ /* 0x01031800000e0000 */
[----:B------:R-:W-:Y:S05]  /*a940*/  @P0 EXIT ;  /* 0x000000000000094d */ /* 0x000fea0003800000 */
[----:B------:R-:W-:Y:S02]  /*a950*/  ISETP.GE.AND P0, PT, R9, c[0x0][0x3c8], PT ;  /* 0x0000f20009007a0c */ /* 0x000fe40003f06270 */
[----:B------:R-:W-:-:S11]  /*a960*/  ISETP.GE.AND P1, PT, R0, c[0x0][0x3c8], PT ;  /* 0x0000f20000007a0c */ /* 0x000fd60003f26270 */
[----:B------:R-:W-:Y:S02]  /*a970*/  @!P0 SHF.R.S32.HI R4, RZ, 0x1f, R9 ;  /* 0x0000001fff048819 */ /* 0x000fe40000011409 */
[----:B--2-4-:R-:W-:Y:S02]  /*a980*/  @!P1 IMAD.WIDE R6, R0, 0x2, R2 ;  /* 0x0000000200069825 */ /* 0x014fe400078e0202 */
[----:B------:R-:W-:-:S03]  /*a990*/  @!P0 LEA.HI R4, R4, R9, RZ, 0x3 ;  /* 0x0000000904048211 */ /* 0x000fc600078f18ff */
[----:B------:R2:W-:Y:S01]  /*a9a0*/  @!P1 ST.E.128 [R6.64], RZ ;  /* 0x000000ff06009985 */ /* 0x0005e2000c101d04 */
[----:B------:R-:W-:-:S05]  /*a9b0*/  @!P0 LOP3.LUT R4, R4, 0xfffffff8, RZ, 0xc0, !PT ;  /* 0xfffffff804048812 */ /* 0x000fca00078ec0ff */
[----:B------:R-:W-:-:S05]  /*a9c0*/  @!P0 IMAD.WIDE R4, R4, 0x2, R2 ;  /* 0x0000000204048825 */ /* 0x000fca00078e0202 */
[----:B------:R2:W-:Y:S01]  /*a9d0*/  @!P0 ST.E.128 [R4.64], RZ ;  /* 0x000000ff04008985 */ /* 0x0005e2000c101d04 */
[----:B------:R-:W-:-:S13]  /*a9e0*/  ISETP.GE.AND P0, PT, R10, c[0x0][0x3c8], PT ;  /* 0x0000f2000a007a0c */ /* 0x000fda0003f06270 */
[----:B------:R-:W-:Y:S05]  /*a9f0*/  @P0 EXIT ;  /* 0x000000000000094d */ /* 0x000fea0003800000 */
[----:B------:R-:W-:-:S04]  /*aa00*/  SHF.R.S32.HI R0, RZ, 0x1f, R10 ;  /* 0x0000001fff007819 */ /* 0x000fc8000001140a */
[----:B------:R-:W-:-:S04]  /*aa10*/  LEA.HI R0, R0, R10, RZ, 0x3 ;  /* 0x0000000a00007211 */ /* 0x000fc800078f18ff */
[----:B------:R-:W-:-:S05]  /*aa20*/  LOP3.LUT R0, R0, 0xfffffff8, RZ, 0xc0, !PT ;  /* 0xfffffff800007812 */ /* 0x000fca00078ec0ff */
[----:B------:R-:W-:-:S05]  /*aa30*/  IMAD.WIDE R2, R0, 0x2, R2 ;  /* 0x0000000200027825 */ /* 0x000fca00078e0202 */
[----:B------:R-:W-:Y:S01]  /*aa40*/  ST.E.128 [R2.64], RZ ;  /* 0x000000ff02007985 */ /* 0x000fe2000c101d04 */
[----:B------:R-:W-:Y:S05]  /*aa50*/  EXIT ;  /* 0x000000000000794d */ /* 0x000fea0003800000 */
.L_x_47:
        /* <DEDUP_REMOVED lines=10> */
.L_x_755:


//--------------------- .text._ZN7cutlass13device_kernelIN5flash19enable_sm80_to_sm89INS1_16FlashAttnFwdSm80INS1_25CollectiveMainloopFwdSm80ILi4ELi1ELb0EN4cute5tupleIJNS5_1CILi128EEENS7_ILi64EEENS7_ILi96EEEEEELi96ENS_6half_tEfNS_4arch4Sm80ELb0ELb0ELb0ELb1ELb0ELb1ELb1ELb0EEENS1_21CollectiveEpilogueFwdINS6_IJS8_SA_S9_EEENS6_IJNS7_ILi1EEESI_SI_EEESC_SE_Li128ELb1ELb1ELb0ELb0EEENS1_19SingleTileSchedulerILb1ELb0ELb1ELi128EEEEEEEEEvNT_6ParamsE --------------------------
	.section	.text._ZN7cutlass13device_kernelIN5flash19enable_sm80_to_sm89INS1_16FlashAttnFwdSm80INS1_25CollectiveMainloopFwdSm80ILi4ELi1ELb0EN4cute5tupleIJNS5_1CILi128EEENS7_ILi64EEENS7_ILi96EEEEEELi96ENS_6half_tEfNS_4arch4Sm80ELb0ELb0ELb0ELb1ELb0ELb1ELb1ELb0EEENS1_21CollectiveEpilogueFwdINS6_IJS8_SA_S9_EEENS6_IJNS7_ILi1EEESI_SI_EEESC_SE_Li128ELb1ELb1ELb0ELb0EEENS1_19SingleTileSchedulerILb1ELb0ELb1ELi128EEEEEEEEEvNT_6ParamsE,"ax",@progbits
	.sectioninfo	@"SHI_REGISTERS=255"
	.align	128
.text._ZN7cutlass13device_kernelIN5flash19enable_sm80_to_sm89INS1_16FlashAttnFwdSm80INS1_25CollectiveMainloopFwdSm80ILi4ELi1ELb0EN4cute5tupleIJNS5_1CILi128EEENS7_ILi64EEENS7_ILi96EEEEEELi96ENS_6half_tEfNS_4arch4Sm80ELb0ELb0ELb0ELb1ELb0ELb1ELb1ELb0EEENS1_21CollectiveEpilogueFwdINS6_IJS8_SA_S9_EEENS6_IJNS7_ILi1EEESI_SI_EEESC_SE_Li128ELb1ELb1ELb0ELb0EEENS1_19SingleTileSchedulerILb1ELb0ELb1ELi128EEEEEEEEEvNT_6ParamsE:
        .type           _ZN7cutlass13device_kernelIN5flash19enable_sm80_to_sm89INS1_16FlashAttnFwdSm80INS1_25CollectiveMainloopFwdSm80ILi4ELi1ELb0EN4cute5tupleIJNS5_1CILi128EEENS7_ILi64EEENS7_ILi96EEEEEELi96ENS_6half_tEfNS_4arch4Sm80ELb0ELb0ELb0ELb1ELb0ELb1ELb1ELb0EEENS1_21CollectiveEpilogueFwdINS6_IJS8_SA_S9_EEENS6_IJNS7_ILi1EEESI_SI_EEESC_SE_Li128ELb1ELb1ELb0ELb0EEENS1_19SingleTileSchedulerILb1ELb0ELb1ELi128EEEEEEEEEvNT_6ParamsE,@function
        .size           _ZN7cutlass13device_kernelIN5flash19enable_sm80_to_sm89INS1_16FlashAttnFwdSm80INS1_25CollectiveMainloopFwdSm80ILi4ELi1ELb0EN4cute5tupleIJNS5_1CILi128EEENS7_ILi64EEENS7_ILi96EEEEEELi96ENS_6half_tEfNS_4arch4Sm80ELb0ELb0ELb0ELb1ELb0ELb1ELb1ELb0EEENS1_21CollectiveEpilogueFwdINS6_IJS8_SA_S9_EEENS6_IJNS7_ILi1EEESI_SI_EEESC_SE_Li128ELb1ELb1ELb0ELb0EEENS1_19SingleTileSchedulerILb1ELb0ELb1ELi128EEEEEEEEEvNT_6ParamsE,(.L_x_756 - _ZN7cutlass13device_kernelIN5flash19enable_sm80_to_sm89INS1_16FlashAttnFwdSm80INS1_25CollectiveMainloopFwdSm80ILi4ELi1ELb0EN4cute5tupleIJNS5_1CILi128EEENS7_ILi64EEENS7_ILi96EEEEEELi96ENS_6half_tEfNS_4arch4Sm80ELb0ELb0ELb0ELb1ELb0ELb1ELb1ELb0EEENS1_21CollectiveEpilogueFwdINS6_IJS8_SA_S9_EEENS6_IJNS7_ILi1EEESI_SI_EEESC_SE_Li128ELb1ELb1ELb0ELb0EEENS1_19SingleTileSchedulerILb1ELb0ELb1ELi128EEEEEEEEEvNT_6ParamsE)
        .other          _ZN7cutlass13device_kernelIN5flash19enable_sm80_to_sm89INS1_16FlashAttnFwdSm80INS1_25CollectiveMainloopFwdSm80ILi4ELi1ELb0EN4cute5tupleIJNS5_1CILi128EEENS7_ILi64EEENS7_ILi96EEEEEELi96ENS_6half_tEfNS_4arch4Sm80ELb0ELb0ELb0ELb1ELb0ELb1ELb1ELb0EEENS1_21CollectiveEpilogueFwdINS6_IJS8_SA_S9_EEENS6_IJNS7_ILi1EEESI_SI_EEESC_SE_Li128ELb1ELb1ELb0ELb0EEENS1_19SingleTileSchedulerILb1ELb0ELb1ELi128EEEEEEEEEvNT_6ParamsE,@"STO_CUDA_ENTRY STV_DEFAULT"
_ZN7cutlass13device_kernelIN5flash19enable_sm80_to_sm89INS1_16FlashAttnFwdSm80INS1_25CollectiveMainloopFwdSm80ILi4ELi1ELb0EN4cute5tupleIJNS5_1CILi128EEENS7_ILi64EEENS7_ILi96EEEEEELi96ENS_6half_tEfNS_4arch4Sm80ELb0ELb0ELb0ELb1ELb0ELb1ELb1ELb0EEENS1_21CollectiveEpilogueFwdINS6_IJS8_SA_S9_EEENS6_IJNS7_ILi1EEESI_SI_EEESC_SE_Li128ELb1ELb1ELb0ELb0EEENS1_19SingleTileSchedulerILb1ELb0ELb1ELi128EEEEEEEEEvNT_6ParamsE:
        /* <DEDUP_REMOVED lines=17> */
.L_x_49:
        /* <DEDUP_REMOVED lines=8> */
.L_x_51:
[----:B------:R-:W-:-:S05]  /*0190*/  MOV R0, c[0x0][0x54c] ;  /* 0x0001530000007a02 */ /* 0x000fca0000000f00 */
.L_x_50:
[----:B-----5:R-:W-:Y:S01]  /*01a0*/  IMAD R0, R0, c[0x0][0x548], RZ ;  /* 0x0001520000007a24 */ /* 0x020fe200078e02ff */
[----:B-1----:R-:W-:-:S04]  /*01b0*/  SHF.L.U32 R2, R173, 0x7, RZ ;  /* 0x00000007ad027819 */ /* 0x002fc800000006ff */
[----:B------:R-:W-:-:S04]  /*01c0*/  ISETP.GE.AND P0, PT, R2, R0, PT ;  /* 0x000000000200720c */ /* 0x000fc80003f06270 */
[----:B------:R-:W-:-:S05]  /*01d0*/  SEL R0, R5, 0xffffffff, !P0 ;  /* 0xffffffff05007807 */ /* 0x000fca0004000000 */
[----:B------:R1:W-:Y:S01]  /*01e0*/  STL [R1+0x34], R0 ;  /* 0x0000340001007387 */ /* 0x0003e20000100800 */
[----:B------:R-:W-:Y:S05]  /*01f0*/  BRA `(.L_x_52) ;  /* 0x0000013000007947 */ /* 0x000fea0003800000 */
.L_x_48:
[----:B---3--:R-:W-:-:S04]  /*0200*/  ISETP.NE.U32.AND P0, PT, RZ, c[0x0][0x568], PT ;  /* 0x00015a00ff007a0c */ /* 0x008fc80003f05070 */
[----:B------:R-:W-:-:S13]  /*0210*/  ISETP.NE.AND.EX P0, PT, RZ, c[0x0][0x56c], PT, P0 ;  /* 0x00015b00ff007a0c */ /* 0x000fda0003f05300 */
[----:B------:R-:W-:Y:S05]  /*0220*/  @!P0 BRA `(.L_x_53) ;  /* 0x0000002000008947 */ /* 0x000fea0003800000 */
[----:B------:R1:W5:Y:S01]  /*0230*/  LDG.E R0, [R2.64] ;  /* 0x0000000602007981 */ /* 0x000362000c1e1900 */
[----:B------:R-:W-:Y:S05]  /*0240*/  BRA `(.L_x_54) ;  /* 0x0000009000007947 */ /* 0x000fea0003800000 */
.L_x_53:
        /* <DEDUP_REMOVED lines=8> */
.L_x_55:
[----:B------:R-:W-:-:S05]  /*02d0*/  MOV R0, c[0x0][0x54c] ;  /* 0x0001530000007a02 */ /* 0x000fca0000000f00 */
.L_x_54:
[----:B-----5:R-:W-:Y:S01]  /*02e0*/  IMAD R0, R0, c[0x0][0x548], RZ ;  /* 0x0001520000007a24 */ /* 0x020fe200078e02ff */
[----:B-1----:R-:W-:-:S04]  /*02f0*/  SHF.L.U32 R2, R173, 0x7, RZ ;  /* 0x00000007ad027819 */ /* 0x002fc800000006ff */
[----:B------:R-:W-:-:S04]  /*0300*/  ISETP.GE.AND P0, PT, R2, R0, PT ;  /* 0x000000000200720c */ /* 0x000fc80003f06270 */
[----:B------:R-:W-:-:S05]  /*0310*/  SEL R0, R5, 0xffffffff, !P0 ;  /* 0xffffffff05007807 */ /* 0x000fca0004000000 */
[----:B------:R1:W-:Y:S04]  /*0320*/  STL [R1+0x34], R0 ;  /* 0x0000340001007387 */ /* 0x0003e80000100800 */
.L_x_52:
[----:B------:R-:W2:Y:S02]  /*0330*/  LDL R17, [R1+0x34] ;  /* 0x0000340001117983 */ /* 0x000ea40000100800 */
[----:B--2---:R-:W-:-:S13]  /*0340*/  ISETP.GE.AND P0, PT, R17, RZ, PT ;  /* 0x000000ff1100720c */ /* 0x004fda0003f06270 */
[----:B------:R-:W-:Y:S05]  /*0350*/  @!P0 EXIT ;  /* 0x000000000000894d */ /* 0x000fea0003800000 */
[----:B------:R-:W-:Y:S01]  /*0360*/  ISETP.NE.U32.AND P0, PT, RZ, c[0x0][0x370], PT ;  /* 0x0000dc00ff007a0c */ /* 0x000fe20003f05070 */
[----:B------:R-:W-:Y:S01]  /*0370*/  IMAD.MOV.U32 R146, RZ, RZ, RZ ;  /* 0x000000ffff927224 */ /* 0x000fe200078e00ff */
[----:B------:R-:W-:Y:S01]  /*0380*/  ISETP.NE.U32.AND P1, PT, RZ, c[0x0][0x360], PT ;  /* 0x0000d800ff007a0c */ /* 0x000fe20003f25070 */
[----:B------:R-:W-:Y:S01]  /*0390*/  IMAD.MOV.U32 R153, RZ, RZ, RZ ;  /* 0x000000ffff997224 */ /* 0x000fe200078e00ff */
[----:B------:R-:W-:Y:S01]  /*03a0*/  ISETP.NE.AND.EX P2, PT, RZ, c[0x0][0x374], PT, P0 ;  /* 0x0000dd00ff007a0c */ /* 0x000fe20003f45300 */
[----:B------:R-:W-:Y:S01]  /*03b0*/  IMAD.MOV.U32 R12, RZ, RZ, RZ ;  /* 0x000000ffff0c7224 */ /* 0x000fe200078e00ff */
[----:B------:R-:W-:Y:S01]  /*03c0*/  ISETP.NE.AND.EX P0, PT, RZ, c[0x0][0x364], PT, P1 ;  /* 0x0000d900ff007a0c */ /* 0x000fe20003f05310 */
[CC--:B------:R-:W-:Y:S01]  /*03d0*/  IMAD.WIDE R6, R17.reuse, R13.reuse, c[0x0][0x348] ;  /* 0x0000d20011067625 */ /* 0x0c0fe200078e020d */
[----:B------:R-:W-:Y:S02]  /*03e0*/  ISETP.NE.U32.AND P1, PT, RZ, c[0x0][0x348], PT ;  /* 0x0000d200ff007a0c */ /* 0x000fe40003f25070 */
[----:B------:R-:W-:Y:S01]  /*03f0*/  ISETP.NE.U32.AND P5, PT, RZ, c[0x0][0x350], PT ;  /* 0x0000d400ff007a0c */ /* 0x000fe20003fa5070 */
[----:B------:R-:W-:Y:S01]  /*0400*/  IMAD.WIDE R4, R17, R13, c[0x0][0x350] ;  /* 0x0000d40011047625 */ /* 0x000fe200078e020d */
[----:B------:R-:W-:-:S02]  /*0410*/  ISETP.NE.U32.AND P3, PT, RZ, c[0x0][0x358], PT ;  /* 0x0000d600ff007a0c */ /* 0x000fc40003f65070 */
[----:B------:R-:W-:Y:S01]  /*0420*/  ISETP.NE.AND.EX P1, PT, RZ, c[0x0][0x34c], PT, P1 ;  /* 0x0000d300ff007a0c */ /* 0x000fe20003f25310 */
[CC--:B------:R-:W-:Y:S01]  /*0430*/  IMAD.WIDE R2, R17.reuse, R13.reuse, c[0x0][0x358] ;  /* 0x0000d60011027625 */ /* 0x0c0fe200078e020d */
[----:B------:R-:W-:Y:S02]  /*0440*/  ISETP.NE.AND.EX P5, PT, RZ, c[0x0][0x354], PT, P5 ;  /* 0x0000d500ff007a0c */ /* 0x000fe40003fa5350 */
[----:B------:R-:W-:Y:S01]  /*0450*/  ISETP.NE.AND.EX P3, PT, RZ, c[0x0][0x35c], PT, P3 ;  /* 0x0000d700ff007a0c */ /* 0x000fe20003f65330 */
[CC--:B------:R-:W-:Y:S01]  /*0460*/  @P2 IMAD.WIDE R10, R17.reuse, R13.reuse, c[0x0][0x370] ;  /* 0x0000dc00110a2625 */ /* 0x0c0fe200078e020d */
[----:B------:R-:W-:Y:S01]  /*0470*/  MOV R150, RZ ;  /* 0x000000ff00967202 */ /* 0x000fe20000000f00 */
[----:B------:R-:W2:Y:S02]  /*0480*/  S2R R51, SR_CTAID.Y ;  /* 0x0000000000337919 */ /* 0x000ea40000002600 */
[----:B------:R-:W-:Y:S02]  /*0490*/  IMAD.MOV.U32 R155, RZ, RZ, c[0x0][0x168] ;  /* 0x00005a00ff9b7624 */ /* 0x000fe400078e00ff */
[----:B------:R3:W5:Y:S01]  /*04a0*/  @P2 LDG.E R146, [R10.64] ;  /* 0x000000060a922981 */ /* 0x000762000c1e1900 */
[----:B------:R-:W-:-:S03]  /*04b0*/  @P0 IMAD.WIDE R8, R17, R13, c[0x0][0x360] ;  /* 0x0000d80011080625 */ /* 0x000fc600078e020d */
[----:B------:R3:W5:Y:S04]  /*04c0*/  @P1 LDG.E R153, [R6.64] ;  /* 0x0000000606991981 */ /* 0x000768000c1e1900 */
[----:B------:R3:W5:Y:S04]  /*04d0*/  @P5 LDG.E R150, [R4.64] ;  /* 0x0000000604965981 */ /* 0x000768000c1e1900 */
[----:B------:R3:W5:Y:S01]  /*04e0*/  @P3 LDG.E R12, [R2.64] ;  /* 0x00000006020c3981 */ /* 0x000762000c1e1900 */
[----:B------:R-:W-:-:S03]  /*04f0*/  MOV R96, c[0x0][0x228] ;  /* 0x00008a0000607a02 */ /* 0x000fc60000000f00 */
[----:B------:R4:W5:Y:S01]  /*0500*/  @P0 LDG.E R155, [R8.64] ;  /* 0x00000006089b0981 */ /* 0x000962000c1e1900 */
[----:B--2---:R-:W-:Y:S01]  /*0510*/  SHF.R.S32.HI R174, RZ, 0x1f, R51 ;  /* 0x0000001fffae7819 */ /* 0x004fe20000011433 */
[----:B----4-:R-:W-:Y:S01]  /*0520*/  IMAD.MOV.U32 R8, RZ, RZ, c[0x0][0x1d0] ;  /* 0x00007400ff087624 */ /* 0x010fe200078e00ff */
[----:B------:R-:W-:Y:S05]  /*0530*/  @P0 BRA `(.L_x_56) ;  /* 0x0000004000000947 */ /* 0x000fea0003800000 */
[----:B---3--:R-:W-:Y:S05]  /*0540*/  @!P1 BRA `(.L_x_56) ;  /* 0x0000003000009947 */ /* 0x008fea0003800000 */
[----:B-1----:R1:W2:Y:S04]  /*0550*/  LDG.E R0, [R6.64] ;  /* 0x0000000606007981 */ /* 0x0022a8000c1e1900 */
[----:B-1----:R-:W2:Y:S02]  /*0560*/  LDG.E R6, [R6.64+0x4] ;  /* 0x0000040606067981 */ /* 0x002ea4000c1e1900 */
[----:B--2--5:R-:W-:Y:S02]  /*0570*/  IADD3 R155, -R0, R6, RZ ;  /* 0x00000006009b7210 */ /* 0x024fe40007ffe1ff */
.L_x_56:
[----:B---3--:R-:W-:-:S04]  /*0580*/  ISETP.NE.U32.AND P0, PT, RZ, c[0x0][0x368], PT ;  /* 0x0000da00ff007a0c */ /* 0x008fc80003f05070 */
[----:B------:R-:W-:-:S13]  /*0590*/  ISETP.NE.AND.EX P0, PT, RZ, c[0x0][0x36c], PT, P0 ;  /* 0x0000db00ff007a0c */ /* 0x000fda0003f05300 */
[----:B------:R-:W-:Y:S05]  /*05a0*/  @!P0 BRA `(.L_x_57) ;  /* 0x0000003000008947 */ /* 0x000fea0003800000 */
[----:B------:R-:W-:-:S05]  /*05b0*/  IMAD.WIDE R4, R17, R13, c[0x0][0x368] ;  /* 0x0000da0011047625 */ /* 0x000fca00078e020d */
[----:B------:R2:W5:Y:S01]  /*05c0*/  LDG.E R8, [R4.64] ;  /* 0x0000000604087981 */ /* 0x000562000c1e1900 */
[----:B------:R-:W-:Y:S05]  /*05d0*/  BRA `(.L_x_58) ;  /* 0x0000004000007947 */ /* 0x000fea0003800000 */
.L_x_57:
[----:B------:R-:W-:Y:S05]  /*05e0*/  @!P5 BRA `(.L_x_58) ;  /* 0x000000300000d947 */ /* 0x000fea0003800000 */
[----:B-1----:R1:W2:Y:S04]  /*05f0*/  LDG.E R0, [R4.64] ;  /* 0x0000000604007981 */ /* 0x0022a8000c1e1900 */
[----:B-1----:R-:W2:Y:S02]  /*0600*/  LDG.E R4, [R4.64+0x4] ;  /* 0x0000040604047981 */ /* 0x002ea4000c1e1900 */
[----:B--2---:R-:W-:Y:S02]  /*0610*/  IADD3 R8, -R0, R4, RZ ;  /* 0x0000000400087210 */ /* 0x004fe40007ffe1ff */
.L_x_58:
[----:B--2---:R2:W3:Y:S04]  /*0620*/  @P3 LDG.E R5, [R2.64] ;  /* 0x0000000602053981 */ /* 0x0044e8000c1e1900 */
[----:B------:R2:W3:Y:S01]  /*0630*/  @P3 LDG.E R4, [R2.64+0x4] ;  /* 0x0000040602043981 */ /* 0x0004e2000c1e1900 */
[----:B------:R-:W-:Y:S01]  /*0640*/  ISETP.NE.U32.AND P0, PT, RZ, c[0x0][0x378], PT ;  /* 0x0000de00ff007a0c */ /* 0x000fe20003f05070 */
[----:B-----5:R-:W-:-:S03]  /*0650*/  IMAD.MOV.U32 R147, RZ, RZ, R8 ;  /* 0x000000ffff937224 */ /* 0x020fc600078e0008 */
[----:B------:R-:W-:Y:S01]  /*0660*/  ISETP.NE.AND.EX P0, PT, RZ, c[0x0][0x37c], PT, P0 ;  /* 0x0000df00ff007a0c */ /* 0x000fe20003f05300 */
[----:B-1----:R-:W-:-:S12]  /*0670*/  IMAD.IADD R0, R8, 0x1, -R146 ;  /* 0x0000000108007824 */ /* 0x002fd800078e0a92 */
[----:B--2---:R-:W-:-:S05]  /*0680*/  @P0 IMAD.WIDE R2, R17, R13, c[0x0][0x378] ;  /* 0x0000de0011020625 */ /* 0x004fca00078e020d */
[----:B------:R1:W5:Y:S01]  /*0690*/  @P0 LDG.E R147, [R2.64] ;  /* 0x0000000602930981 */ /* 0x000362000c1e1900 */
[----:B---3--:R-:W-:-:S04]  /*06a0*/  @P3 IMAD.IADD R96, R4, 0x1, -R5 ;  /* 0x0000000104603824 */ /* 0x008fc800078e0a05 */
[----:B------:R-:W-:-:S05]  /*06b0*/  IMAD.IADD R163, R0, 0x1, R96 ;  /* 0x0000000100a37824 */ /* 0x000fca00078e0260 */
[----:B-1----:R-:W-:-:S04]  /*06c0*/  IADD3 R2, R163, 0x3f, RZ ;  /* 0x0000003fa3027810 */ /* 0x002fc80007ffe0ff */
[----:B------:R-:W-:-:S04]  /*06d0*/  SHF.R.S32.HI R3, RZ, 0x1f, R2 ;  /* 0x0000001fff037819 */ /* 0x000fc80000011402 */
[----:B------:R-:W-:Y:S01]  /*06e0*/  LEA.HI R6, R3, R2, RZ, 0x6 ;  /* 0x0000000203067211 */ /* 0x000fe200078f30ff */
[----:B------:R-:W-:-:S03]  /*06f0*/  IMAD.MOV R3, RZ, RZ, -R0 ;  /* 0x000000ffff037224 */ /* 0x000fc600078e0a00 */
[----:B------:R-:W-:Y:S01]  /*0700*/  LOP3.LUT R2, R6, 0xffffffc0, RZ, 0xc0, !PT ;  /* 0xffffffc006027812 */ /* 0x000fe200078ec0ff */
[----:B------:R1:W-:Y:S04]  /*0710*/  STL [R1+0x38], R6 ;  /* 0x0000380601007387 */ /* 0x0003e80000100800 */
[----:B------:R-:W-:Y:S01]  /*0720*/  IMAD.IADD R0, R2, 0x1, -R0 ;  /* 0x0000000102007824 */ /* 0x000fe200078e0a00 */
[----:B------:R-:W-:-:S04]  /*0730*/  IMNMX R2, RZ, R3, !PT ;  /* 0x00000003ff027217 */ /* 0x000fc80007800200 */
[----:B------:R-:W-:Y:S02]  /*0740*/  IMNMX R0, R0, R96, PT ;  /* 0x0000006000007217 */ /* 0x000fe40003800200 */
[----:B------:R-:W-:Y:S02]  /*0750*/  SHF.R.U32.HI R144, RZ, 0x6, R2 ;  /* 0x00000006ff907819 */ /* 0x000fe40000011602 */
[----:B------:R-:W-:-:S03]  /*0760*/  ISETP.GT.AND P0, PT, R0, R2, PT ;  /* 0x000000020000720c */ /* 0x000fc60003f04270 */
[----:B------:R-:W-:-:S10]  /*0770*/  IMAD.MOV.U32 R4, RZ, RZ, R144 ;  /* 0x000000ffff047224 */ /* 0x000fd400078e0090 */
[----:B------:R-:W-:-:S04]  /*0780*/  @P0 IADD3 R0, R0, 0x3f, RZ ;  /* 0x0000003f00000810 */ /* 0x000fc80007ffe0ff */
[----:B------:R-:W-:-:S04]  /*0790*/  @P0 SHF.R.S32.HI R2, RZ, 0x1f, R0 ;  /* 0x0000001fff020819 */ /* 0x000fc80000011400 */
[----:B------:R-:W-:-:S04]  /*07a0*/  @P0 LEA.HI R0, R2, R0, RZ, 0x6 ;  /* 0x0000000002000211 */ /* 0x000fc800078f30ff */
[----:B------:R-:W-:-:S04]  /*07b0*/  @P0 SHF.R.S32.HI R4, RZ, 0x6, R0 ;  /* 0x00000006ff040819 */ /* 0x000fc80000011400 */
[----:B------:R-:W-:-:S13]  /*07c0*/  ISETP.GT.AND P0, PT, R4, R144, PT ;  /* 0x000000900400720c */ /* 0x000fda0003f04270 */
[----:B------:R-:W-:Y:S05]  /*07d0*/  @!P0 BRA `(.L_x_59) ;  /* 0x0000525000008947 */ /* 0x000fea0003800000 */
[----:B-1----:R-:W-:-:S04]  /*07e0*/  ISETP.NE.U32.AND P2, PT, RZ, c[0x0][0x340], PT ;  /* 0x0000d000ff007a0c */ /* 0x002fc80003f45070 */
[----:B------:R-:W-:-:S13]  /*07f0*/  ISETP.NE.AND.EX P2, PT, RZ, c[0x0][0x344], PT, P2 ;  /* 0x0000d100ff007a0c */ /* 0x000fda0003f45320 */
[----:B------:R-:W-:-:S05]  /*0800*/  @P2 IMAD.WIDE R2, R17, R13, c[0x0][0x340] ;  /* 0x0000d00011022625 */ /* 0x000fca00078e020d */
[----:B------:R1:W2:Y:S01]  /*0810*/  @P2 LDG.E R15, [R2.64] ;  /* 0x00000006020f2981 */ /* 0x0002a2000c1e1900 */
[----:B------:R-:W-:Y:S01]  /*0820*/  SHF.R.S32.HI R10, RZ, 0x1f, R172 ;  /* 0x0000001fff0a7819 */ /* 0x000fe200000114ac */
[----:B------:R-:W-:Y:S01]  /*0830*/  IMAD.MOV.U32 R161, RZ, RZ, c[0x0][0x238] ;  /* 0x00008e00ffa17624 */ /* 0x000fe200078e00ff */
[----:B------:R-:W-:Y:S01]  /*0840*/  IADD3 R78, R4, -0x1, RZ ;  /* 0xffffffff044e7810 */ /* 0x000fe20007ffe0ff */
[----:B------:R-:W-:Y:S01]  /*0850*/  IMAD.MOV.U32 R152, RZ, RZ, 0x6 ;  /* 0x00000006ff987424 */ /* 0x000fe200078e00ff */
[----:B------:R-:W-:Y:S01]  /*0860*/  SHF.R.S32.HI R7, RZ, 0x1f, R12 ;  /* 0x0000001fff077819 */ /* 0x000fe2000001140c */
[C---:B------:R-:W-:Y:S01]  /*0870*/  IMAD.SHL.U32 R162, R161.reuse, 0x40, RZ ;  /* 0x00000040a1a27824 */ /* 0x040fe200078e00ff */
[----:B------:R-:W-:Y:S01]  /*0880*/  LEA.HI R34, R172, R172, RZ, 0x1 ;  /* 0x000000acac227211 */ /* 0x000fe200078f08ff */
[----:B------:R-:W-:Y:S01]  /*0890*/  IMAD.IADD R49, R150, 0x1, R8 ;  /* 0x0000000196317824 */ /* 0x000fe200078e0208 */
[----:B------:R-:W-:Y:S01]  /*08a0*/  SHF.L.U64.HI R157, R161, R152, c[0x0][0x23c] ;  /* 0x00008f00a19d7619 */ /* 0x000fe20000010298 */
[----:B------:R-:W-:Y:S01]  /*08b0*/  IMAD.MOV.U32 R164, RZ, RZ, c[0x0][0x27c] ;  /* 0x00009f00ffa47624 */ /* 0x000fe200078e00ff */
[----:B------:R-:W-:Y:S01]  /*08c0*/  SHF.R.S32.HI R6, RZ, 0x1f, R78 ;  /* 0x0000001fff067819 */ /* 0x000fe2000001144e */
[----:B------:R-:W-:Y:S01]  /*08d0*/  IMAD.MOV.U32 R156, RZ, RZ, 0x5 ;  /* 0x00000005ff9c7424 */ /* 0x000fe200078e00ff */
[----:B------:R-:W-:Y:S01]  /*08e0*/  SHF.R.S32.HI R92, RZ, 0x1, R34 ;  /* 0x00000001ff5c7819 */ /* 0x000fe20000011422 */
[----:B------:R-:W-:Y:S01]  /*08f0*/  IMAD R4, R157, R78, RZ ;  /* 0x0000004e9d047224 */ /* 0x000fe200078e02ff */
[----:B------:R-:W-:Y:S01]  /*0900*/  SHF.R.S32.HI R140, RZ, 0x1f, R49 ;  /* 0x0000001fff8c7819 */ /* 0x000fe20000011431 */
[----:B------:R-:W-:Y:S01]  /*0910*/  IMAD.MOV.U32 R159, RZ, RZ, c[0x0][0x1e0] ;  /* 0x00007800ff9f7624 */ /* 0x000fe200078e00ff */
[----:B------:R-:W-:Y:S01]  /*0920*/  SEL R23, R17, RZ, !P3 ;  /* 0x000000ff11177207 */ /* 0x000fe20005800000 */
[----:B------:R-:W-:Y:S01]  /*0930*/  IMAD R16, R6, R162, R4 ;  /* 0x000000a206107224 */ /* 0x000fe200078e0204 */
[-C--:B------:R-:W-:Y:S01]  /*0940*/  LEA.HI R6, R10, R172.reuse, RZ, 0x3 ;  /* 0x000000ac0a067211 */ /* 0x080fe200078f18ff */
[----:B------:R-:W-:Y:S01]  /*0950*/  IMAD R8, R140, c[0x0][0x1e0], RZ ;  /* 0x000078008c087a24 */ /* 0x000fe200078e02ff */
[----:B------:R-:W-:Y:S01]  /*0960*/  LOP3.LUT R34, R34, 0xfffffffe, RZ, 0xc0, !PT ;  /* 0xfffffffe22227812 */ /* 0x000fe200078ec0ff */
[----:B------:R-:W-:Y:S01]  /*0970*/  IMAD.WIDE.U32 R148, R92, c[0x0][0x1e0], RZ ;  /* 0x000078005c947a25 */ /* 0x000fe200078e00ff */
[----:B------:R-:W-:Y:S01]  /*0980*/  SHF.R.S32.HI R13, RZ, 0x3, R6 ;  /* 0x00000003ff0d7819 */ /* 0x000fe20000011406 */
[----:B------:R-:W-:Y:S01]  /*0990*/  ULDC.U8 UR4, c[0x0][0x298] ;  /* 0x0000a60000047ab9 */ /* 0x000fe20000000000 */
[----:B-1----:R-:W-:Y:S01]  /*09a0*/  LEA.HI R2, R10, R172, RZ, 0x2 ;  /* 0x000000ac0a027211 */ /* 0x002fe200078f10ff */
[----:B------:R-:W-:Y:S01]  /*09b0*/  IMAD.IADD R34, R172, 0x1, -R34 ;  /* 0x00000001ac227824 */ /* 0x000fe200078e0a22 */
[----:B------:R-:W-:Y:S01]  /*09c0*/  SHF.R.S32.HI R50, RZ, 0x1f, R92 ;  /* 0x0000001fff327819 */ /* 0x000fe2000001145c */
[----:B------:R-:W-:Y:S01]  /*09d0*/  IMAD.MOV.U32 R160, RZ, RZ, c[0x0][0x280] ;  /* 0x0000a000ffa07624 */ /* 0x000fe200078e00ff */
[--C-:B------:R-:W-:Y:S01]  /*09e0*/  SHF.R.S32.HI R9, RZ, 0x2, R2.reuse ;  /* 0x00000002ff097819 */ /* 0x100fe20000011402 */
[C---:B------:R-:W-:Y:S01]  /*09f0*/  IMAD.SHL.U32 R26, R34.reuse, 0x8, RZ ;  /* 0x00000008221a7824 */ /* 0x040fe200078e00ff */
[----:B------:R-:W-:Y:S01]  /*0a00*/  SHF.R.S32.HI R0, RZ, 0x1f, R2 ;  /* 0x0000001fff007819 */ /* 0x000fe20000011402 */
[----:B------:R-:W-:Y:S01]  /*0a10*/  IMAD.SHL.U32 R34, R34, 0x4, RZ ;  /* 0x0000000422227824 */ /* 0x000fe200078e00ff */
[C---:B------:R-:W-:Y:S01]  /*0a20*/  IADD3 R143, P0, R9.reuse, R12, RZ ;  /* 0x0000000c098f7210 */ /* 0x040fe20007f1e0ff */
[----:B------:R-:W-:Y:S01]  /*0a30*/  IMAD.IADD R142, R96, 0x1, -R9 ;  /* 0x00000001608e7824 */ /* 0x000fe200078e0a09 */
[----:B------:R-:W-:Y:S01]  /*0a40*/  LEA.HI R0, R0, R9, RZ, 0x2 ;  /* 0x0000000900007211 */ /* 0x000fe200078f10ff */
[----:B------:R-:W-:Y:S01]  /*0a50*/  IMAD.MOV.U32 R158, RZ, RZ, c[0x0][0x290] ;  /* 0x0000a400ff9e7624 */ /* 0x000fe200078e00ff */
[----:B------:R-:W-:-:S02]  /*0a60*/  LEA.HI.X.SX32 R145, R9, R7, 0x1, P0 ;  /* 0x0000000709917211 */ /* 0x000fc400000f0eff */
[----:B------:R-:W-:Y:S01]  /*0a70*/  LOP3.LUT R3, R0, 0xfffffffc, RZ, 0xc0, !PT ;  /* 0xfffffffc00037812 */ /* 0x000fe200078ec0ff */
[----:B------:R-:W-:Y:S01]  /*0a80*/  IMAD R0, R78, -0x40, R142 ;  /* 0xffffffc04e007824 */ /* 0x000fe200078e028e */
[----:B------:R-:W-:Y:S02]  /*0a90*/  LEA.HI R5, R2, R9, RZ, 0x1 ;  /* 0x0000000902057211 */ /* 0x000fe400078f08ff */
[-C--:B------:R-:W-:Y:S01]  /*0aa0*/  LEA.HI R7, R10, R172.reuse, RZ, 0x4 ;  /* 0x000000ac0a077211 */ /* 0x080fe200078f20ff */
[----:B------:R-:W-:Y:S01]  /*0ab0*/  IMAD.IADD R40, R9, 0x1, -R3 ;  /* 0x0000000109287824 */ /* 0x000fe200078e0a03 */
[C---:B------:R-:W-:Y:S02]  /*0ac0*/  ISETP.GE.AND P1, PT, R0.reuse, 0x1, PT ;  /* 0x000000010000780c */ /* 0x040fe40003f26270 */
[----:B------:R-:W-:Y:S02]  /*0ad0*/  ISETP.GT.AND P0, PT, R0, 0x20, PT ;  /* 0x000000200000780c */ /* 0x000fe40003f04270 */
[----:B------:R-:W-:-:S02]  /*0ae0*/  LEA.HI R3, R10, R172, RZ, 0x5 ;  /* 0x000000ac0a037211 */ /* 0x000fc400078f28ff */
[----:B------:R-:W-:Y:S01]  /*0af0*/  LOP3.LUT R0, R2, 0x1ffffffc, RZ, 0xc0, !PT ;  /* 0x1ffffffc02007812 */ /* 0x000fe200078ec0ff */
[----:B------:R-:W-:Y:S01]  /*0b00*/  IMAD.SHL.U32 R2, R7, 0x10, RZ ;  /* 0x0000001007027824 */ /* 0x000fe200078e00ff */
[----:B------:R-:W-:Y:S01]  /*0b10*/  LOP3.LUT R5, R5, 0x7fffffe, RZ, 0xc0, !PT ;  /* 0x07fffffe05057812 */ /* 0x000fe200078ec0ff */
[----:B------:R-:W-:Y:S01]  /*0b20*/  IMAD.SHL.U32 R12, R3, 0x8, RZ ;  /* 0x00000008030c7824 */ /* 0x000fe200078e00ff */
[----:B------:R-:W-:Y:S01]  /*0b30*/  LEA.HI R3, R92, R92, RZ, 0x1 ;  /* 0x0000005c5c037211 */ /* 0x000fe200078f08ff */
[----:B------:R-:W-:Y:S01]  /*0b40*/  IMAD.IADD R0, R172, 0x1, -R0 ;  /* 0x00000001ac007824 */ /* 0x000fe200078e0a00 */
[----:B------:R-:W-:Y:S01]  /*0b50*/  LOP3.LUT R10, R2, 0xffffff00, RZ, 0xc0, !PT ;  /* 0xffffff00020a7812 */ /* 0x000fe200078ec0ff */
[----:B------:R-:W-:Y:S01]  /*0b60*/  IMAD.IADD R14, R9, 0x1, -R5 ;  /* 0x00000001090e7824 */ /* 0x000fe200078e0a05 */
[----:B------:R-:W-:Y:S01]  /*0b70*/  LOP3.LUT R3, R3, 0x7fffffe, RZ, 0xc0, !PT ;  /* 0x07fffffe03037812 */ /* 0x000fe200078ec0ff */
[----:B------:R-:W-:Y:S01]  /*0b80*/  IMAD.SHL.U32 R6, R0, 0x8, RZ ;  /* 0x0000000800067824 */ /* 0x000fe200078e00ff */
[C---:B------:R-:W-:Y:S01]  /*0b90*/  IADD3 R37, R34.reuse, 0x10, RZ ;  /* 0x0000001022257810 */ /* 0x040fe20007ffe0ff */
[----:B------:R-:W-:Y:S01]  /*0ba0*/  IMAD R9, R49, c[0x0][0x1e4], R8 ;  /* 0x0000790031097a24 */ /* 0x000fe200078e0208 */
[----:B------:R-:W-:Y:S01]  /*0bb0*/  IADD3 R36, R34, 0x20, RZ ;  /* 0x0000002022247810 */ /* 0x000fe20007ffe0ff */
[----:B------:R-:W-:Y:S01]  /*0bc0*/  IMAD.IADD R8, R92, 0x1, -R3 ;  /* 0x000000015c087824 */ /* 0x000fe200078e0a03 */
[----:B------:R-:W-:Y:S01]  /*0bd0*/  SHF.R.S32.HI R7, RZ, 0x1f, R6 ;  /* 0x0000001fff077819 */ /* 0x000fe20000011406 */
[----:B------:R-:W-:Y:S01]  /*0be0*/  IMAD R0, R145, c[0x0][0x238], RZ ;  /* 0x00008e0091007a24 */ /* 0x000fe200078e02ff */
[----:B------:R-:W-:Y:S01]  /*0bf0*/  SHF.R.S32.HI R27, RZ, 0x1f, R26 ;  /* 0x0000001fff1b7819 */ /* 0x000fe2000001141a */
[----:B------:R-:W-:Y:S01]  /*0c00*/  IMAD.WIDE.U32 R4, R49, c[0x0][0x1e0], RZ ;  /* 0x0000780031047a25 */ /* 0x000fe200078e00ff */
[----:B------:R-:W-:-:S02]  /*0c10*/  SHF.R.S32.HI R35, RZ, 0x1f, R34 ;  /* 0x0000001fff237819 */ /* 0x000fc40000011422 */
[----:B------:R-:W-:Y:S01]  /*0c20*/  SHF.L.U64.HI R156, R161, R156, c[0x0][0x23c] ;  /* 0x00008f00a19c7619 */ /* 0x000fe2000001029c */
[----:B------:R-:W-:Y:S01]  /*0c30*/  IMAD R20, R8, 0x20, R10 ;  /* 0x0000002008147824 */ /* 0x000fe200078e020a */
[-C--:B------:R-:W-:Y:S01]  /*0c40*/  SHF.L.U64.HI R154, R159, R152.reuse, c[0x0][0x1e4] ;  /* 0x000079009f9a7619 */ /* 0x080fe20000010298 */
[C---:B------:R-:W-:Y:S01]  /*0c50*/  IMAD R0, R143.reuse, c[0x0][0x23c], R0 ;  /* 0x00008f008f007a24 */ /* 0x040fe200078e0200 */
[-C--:B------:R-:W-:Y:S01]  /*0c60*/  SHF.L.U64.HI R151, R160, R152.reuse, c[0x0][0x284] ;  /* 0x0000a100a0977619 */ /* 0x080fe20000010298 */
[----:B------:R-:W-:Y:S01]  /*0c70*/  IMAD.WIDE.U32 R2, R143, c[0x0][0x238], R6 ;  /* 0x00008e008f027a25 */ /* 0x000fe200078e0006 */
[----:B------:R-:W-:Y:S02]  /*0c80*/  SHF.L.U64.HI R152, R158, R152, c[0x0][0x294] ;  /* 0x0000a5009e987619 */ /* 0x000fe40000010298 */
[----:B------:R-:W-:Y:S01]  /*0c90*/  ISETP.NE.AND P6, PT, RZ, UR4, PT ;  /* 0x00000004ff007c0c */ /* 0x000fe2000bfc5270 */
[----:B------:R-:W-:Y:S01]  /*0ca0*/  IMAD.SHL.U32 R8, R13, 0x40, RZ ;  /* 0x000000400d087824 */ /* 0x000fe200078e00ff */
[----:B------:R-:W-:Y:S01]  /*0cb0*/  IADD3 R95, R26, 0x30, RZ ;  /* 0x000000301a5f7810 */ /* 0x000fe20007ffe0ff */
[----:B------:R-:W-:Y:S01]  /*0cc0*/  IMAD.IADD R11, R5, 0x1, R9 ;  /* 0x00000001050b7824 */ /* 0x000fe200078e0209 */
[----:B------:R-:W-:Y:S01]  /*0cd0*/  LOP3.LUT R5, R12, 0xffffff00, RZ, 0xc0, !PT ;  /* 0xffffff000c057812 */ /* 0x000fe200078ec0ff */
[----:B------:R-:W-:Y:S01]  /*0ce0*/  IMAD.IADD R3, R3, 0x1, R0 ;  /* 0x0000000103037824 */ /* 0x000fe200078e0200 */
[----:B------:R-:W-:Y:S01]  /*0cf0*/  LOP3.LUT R0, R8, 0xc0, RZ, 0xc0, !PT ;  /* 0x000000c008007812 */ /* 0x000fe200078ec0ff */
[----:B------:R-:W-:Y:S01]  /*0d00*/  IMAD.MOV.U32 R10, RZ, RZ, R4 ;  /* 0x000000ffff0a7224 */ /* 0x000fe200078e0004 */
[----:B------:R-:W-:Y:S01]  /*0d10*/  IADD3 R94, R26, 0x40, RZ ;  /* 0x000000401a5e7810 */ /* 0x000fe20007ffe0ff */
[----:B------:R-:W-:Y:S01]  /*0d20*/  IMAD R13, R14, 0x20, R5 ;  /* 0x000000200e0d7824 */ /* 0x000fe200078e0205 */
[----:B------:R-:W-:Y:S01]  /*0d30*/  LOP3.LUT R9, R0, 0x18, R6, 0xf8, !PT ;  /* 0x0000001800097812 */ /* 0x000fe200078ef806 */
[----:B------:R-:W-:Y:S01]  /*0d40*/  IMAD R4, R174, c[0x0][0x240], RZ ;  /* 0x00009000ae047a24 */ /* 0x000fe200078e02ff */
[----:B------:R-:W-:Y:S01]  /*0d50*/  SHF.R.U32.HI R5, RZ, 0x3, R0 ;  /* 0x00000003ff057819 */ /* 0x000fe20000011600 */
[----:B------:R-:W-:Y:S01]  /*0d60*/  IMAD.WIDE.U32 R2, R51, c[0x0][0x240], R2 ;  /* 0x0000900033027a25 */ /* 0x000fe200078e0002 */
[----:B------:R-:W-:-:S02]  /*0d70*/  SHF.R.S32.HI R0, RZ, 0x1f, R17 ;  /* 0x0000001fff007819 */ /* 0x000fc40000011411 */
[----:B------:R-:W-:Y:S01]  /*0d80*/  LOP3.LUT R12, R9, R5, RZ, 0x3c, !PT ;  /* 0x00000005090c7212 */ /* 0x000fe200078e3cff */
[----:B------:R-:W-:Y:S01]  /*0d90*/  IMAD R8, R51, c[0x0][0x244], R4 ;  /* 0x0000910033087a24 */ /* 0x000fe200078e0204 */
[----:B------:R-:W-:Y:S01]  /*0da0*/  SEL R24, R0, RZ, !P3 ;  /* 0x000000ff00187207 */ /* 0x000fe20005800000 */
[----:B------:R-:W-:Y:S01]  /*0db0*/  IMAD.IADD R29, R34, 0x1, R37 ;  /* 0x00000001221d7824 */ /* 0x000fe200078e0225 */
[----:B------:R-:W-:Y:S01]  /*0dc0*/  IADD3 R4, R6, 0x20, RZ ;  /* 0x0000002006047810 */ /* 0x000fe20007ffe0ff */
[----:B------:R-:W-:Y:S01]  /*0dd0*/  IMAD.IADD R3, R3, 0x1, R8 ;  /* 0x0000000103037824 */ /* 0x000fe200078e0208 */
[----:B------:R-:W-:Y:S01]  /*0de0*/  IADD3 R93, R26, 0x50, RZ ;  /* 0x000000501a5d7810 */ /* 0x000fe20007ffe0ff */
[----:B------:R-:W-:Y:S01]  /*0df0*/  IMAD R8, R24, c[0x0][0x248], RZ ;  /* 0x0000920018087a24 */ /* 0x000fe200078e02ff */
[----:B------:R-:W-:Y:S01]  /*0e00*/  ISETP.GE.AND P4, PT, R4, c[0x0][0x1d4], PT ;  /* 0x0000750004007a0c */ /* 0x000fe20003f86270 */
[----:B------:R-:W-:-:S04]  /*0e10*/  IMAD.WIDE.U32 R116, R23, c[0x0][0x248], R2 ;  /* 0x0000920017747a25 */ /* 0x000fc800078e0002 */
[----:B------:R-:W-:Y:S02]  /*0e20*/  IMAD.MOV.U32 R104, RZ, RZ, R116 ;  /* 0x000000ffff687224 */ /* 0x000fe400078e0074 */
[----:B------:R-:W-:Y:S02]  /*0e30*/  IMAD.SHL.U32 R3, R164, 0x2, RZ ;  /* 0x00000002a4037824 */ /* 0x000fe400078e00ff */
[----:B------:R-:W-:Y:S02]  /*0e40*/  IMAD.IADD R85, R13, 0x1, R12 ;  /* 0x000000010d557824 */ /* 0x000fe400078e020c */
[----:B------:R-:W-:Y:S01]  /*0e50*/  IMAD R12, R174, c[0x0][0x1e8], RZ ;  /* 0x00007a00ae0c7a24 */ /* 0x000fe200078e02ff */
[----:B------:R-:W-:Y:S01]  /*0e60*/  IADD3 R21, -R3, c[0x0][0x1d4], RZ ;  /* 0x0000750003157a10 */ /* 0x000fe20007ffe1ff */
[----:B------:R-:W-:Y:S02]  /*0e70*/  IMAD.IADD R28, R34, 0x1, R36 ;  /* 0x00000001221c7824 */ /* 0x000fe400078e0224 */
[----:B------:R-:W-:-:S02]  /*0e80*/  IMAD R12, R51, c[0x0][0x1ec], R12 ;  /* 0x00007b00330c7a24 */ /* 0x000fc400078e020c */
[----:B------:R-:W-:Y:S02]  /*0e90*/  IMAD.SHL.U32 R85, R85, 0x2, RZ ;  /* 0x0000000255557824 */ /* 0x000fe400078e00ff */
[----:B------:R-:W-:Y:S02]  /*0ea0*/  IMAD.SHL.U32 R161, R161, 0x20, RZ ;  /* 0x00000020a1a17824 */ /* 0x000fe400078e00ff */
[----:B------:R-:W-:Y:S02]  /*0eb0*/  IMAD.SHL.U32 R159, R159, 0x40, RZ ;  /* 0x000000409f9f7824 */ /* 0x000fe400078e00ff */
[----:B------:R-:W-:Y:S02]  /*0ec0*/  IMAD.SHL.U32 R160, R160, 0x40, RZ ;  /* 0x00000040a0a07824 */ /* 0x000fe400078e00ff */
[----:B------:R-:W-:Y:S01]  /*0ed0*/  IMAD.SHL.U32 R158, R158, 0x40, RZ ;  /* 0x000000409e9e7824 */ /* 0x000fe200078e00ff */
[----:B--2---:R-:W-:Y:S01]  /*0ee0*/  @P2 SHF.R.S32.HI R5, RZ, 0x1f, R15 ;  /* 0x0000001fff052819 */ /* 0x004fe2000001140f */
[----:B------:R-:W-:-:S02]  /*0ef0*/  @!P2 IMAD.MOV.U32 R5, RZ, RZ, R0 ;  /* 0x000000ffff05a224 */ /* 0x000fc400078e0000 */
[----:B------:R-:W-:Y:S02]  /*0f00*/  IMAD R0, R23, c[0x0][0x24c], R8 ;  /* 0x0000930017007a24 */ /* 0x000fe400078e0208 */
[----:B------:R-:W-:Y:S01]  /*0f10*/  @P2 IMAD.MOV.U32 R4, RZ, RZ, R15 ;  /* 0x000000ffff042224 */ /* 0x000fe200078e000f */
[----:B------:R-:W-:Y:S01]  /*0f20*/  SEL R47, R5, RZ, !P5 ;  /* 0x000000ff052f7207 */ /* 0x000fe20006800000 */
[----:B------:R-:W-:Y:S01]  /*0f30*/  IMAD.IADD R105, R117, 0x1, R0 ;  /* 0x0000000175697824 */ /* 0x000fe200078e0200 */
[----:B------:R-:W-:Y:S01]  /*0f40*/  IADD3 R0, R6, 0x40, RZ ;  /* 0x0000004006007810 */ /* 0x000fe20007ffe0ff */
[----:B------:R-:W-:Y:S01]  /*0f50*/  @!P2 IMAD.MOV.U32 R4, RZ, RZ, R17 ;  /* 0x000000ffff04a224 */ /* 0x000fe200078e0011 */
[----:B------:R-:W-:Y:S01]  /*0f60*/  ISETP.GE.AND P2, PT, R164, 0x1, PT ;  /* 0x00000001a400780c */ /* 0x000fe20003f46270 */
[----:B------:R-:W-:Y:S01]  /*0f70*/  IMAD.WIDE.U32 R18, R78, R162, R104 ;  /* 0x000000a24e127225 */ /* 0x000fe200078e0068 */
[----:B------:R-:W-:Y:S02]  /*0f80*/  ISETP.GE.AND P2, PT, R26, c[0x0][0x27c], PT ;  /* 0x00009f001a007a0c */ /* 0x000fe40003f46270 */
[----:B------:R-:W-:Y:S01]  /*0f90*/  SEL R48, R4, RZ, !P5 ;  /* 0x000000ff04307207 */ /* 0x000fe20006800000 */
[----:B------:R-:W-:Y:S01]  /*0fa0*/  IMAD.IADD R41, R19, 0x1, R16 ;  /* 0x0000000113297824 */ /* 0x000fe200078e0210 */
[----:B------:R-:W-:Y:S01]  /*0fb0*/  @P1 LEA R14, P3, R18, c[0x0][0x220], 0x1 ;  /* 0x00008800120e1a11 */ /* 0x000fe200078608ff */
[----:B------:R-:W-:Y:S01]  /*0fc0*/  IMAD.WIDE.U32 R4, R51, c[0x0][0x1e8], R10 ;  /* 0x00007a0033047a25 */ /* 0x000fe200078e000a */
[----:B------:R-:W-:-:S02]  /*0fd0*/  SEL R2, RZ, c[0x0][0x27c], !P2 ;  /* 0x00009f00ff027a07 */ /* 0x000fc40005000000 */
[----:B------:R-:W-:Y:S01]  /*0fe0*/  @P1 LEA.HI.X R15, R18, c[0x0][0x224], R41, 0x1, P3 ;  /* 0x00008900120f1a11 */ /* 0x000fe200018f0c29 */
[----:B------:R-:W-:Y:S01]  /*0ff0*/  IMAD R16, R50, c[0x0][0x280], RZ ;  /* 0x0000a00032107a24 */ /* 0x000fe200078e02ff */
[----:B------:R-:W-:Y:S01]  /*1000*/  ISETP.GE.AND P3, PT, R0, c[0x0][0x1d4], PT ;  /* 0x0000750000007a0c */ /* 0x000fe20003f66270 */
[----:B------:R-:W-:Y:S01]  /*1010*/  IMAD.IADD R0, R26, 0x1, R2 ;  /* 0x000000011a007824 */ /* 0x000fe200078e0202 */
[----:B------:R-:W-:Y:S01]  /*1020*/  SEL R9, R3, R21, !P2 ;  /* 0x0000001503097207 */ /* 0x000fe20005000000 */
[----:B------:R-:W-:Y:S01]  /*1030*/  IMAD.IADD R89, R5, 0x1, R12 ;  /* 0x0000000105597824 */ /* 0x000fe200078e020c */
[----:B------:R-:W-:Y:S01]  /*1040*/  ISETP.GE.AND P2, PT, R29, c[0x0][0x27c], PT ;  /* 0x00009f001d007a0c */ /* 0x000fe20003f46270 */
[----:B------:R-:W-:Y:S01]  /*1050*/  IMAD.MOV.U32 R88, RZ, RZ, R4 ;  /* 0x000000ffff587224 */ /* 0x000fe200078e0004 */
[----:B------:R-:W-:Y:S01]  /*1060*/  SHF.R.S32.HI R8, RZ, 0x1f, R0 ;  /* 0x0000001fff087819 */ /* 0x000fe20000011400 */
[----:B------:R-:W-:Y:S01]  /*1070*/  IMAD.WIDE.U32 R4, R92, c[0x0][0x290], R26 ;  /* 0x0000a4005c047a25 */ /* 0x000fe200078e001a */
[----:B------:R-:W-:-:S02]  /*1080*/  SEL R38, RZ, c[0x0][0x27c], !P2 ;  /* 0x00009f00ff267a07 */ /* 0x000fc40005000000 */
[----:B------:R-:W-:Y:S01]  /*1090*/  SEL R22, R3, R21, !P2 ;  /* 0x0000001503167207 */ /* 0x000fe20005000000 */
[----:B------:R-:W-:Y:S01]  /*10a0*/  IMAD R16, R92, c[0x0][0x284], R16 ;  /* 0x0000a1005c107a24 */ /* 0x000fe200078e0210 */
[----:B------:R-:W-:Y:S01]  /*10b0*/  SHF.R.S32.HI R10, RZ, 0x1f, R9 ;  /* 0x0000001fff0a7819 */ /* 0x000fe20000011409 */
[----:B------:R-:W-:Y:S01]  /*10c0*/  IMAD R19, R174, c[0x0][0x260], RZ ;  /* 0x00009800ae137a24 */ /* 0x000fe200078e02ff */
[CC--:B------:R-:W-:Y:S01]  /*10d0*/  LEA.HI R25, R8.reuse, R0.reuse, RZ, 0x3 ;  /* 0x0000000008197211 */ /* 0x0c0fe200078f18ff */
[----:B------:R-:W-:Y:S01]  /*10e0*/  IMAD.MOV.U32 R30, RZ, RZ, R4 ;  /* 0x000000ffff1e7224 */ /* 0x000fe200078e0004 */
[----:B------:R-:W-:Y:S01]  /*10f0*/  LEA.HI R39, R8, R0, RZ, 0x5 ;  /* 0x0000000008277211 */ /* 0x000fe200078f28ff */
[----:B------:R-:W-:Y:S01]  /*1100*/  IMAD R0, R50, c[0x0][0x290], RZ ;  /* 0x0000a40032007a24 */ /* 0x000fe200078e02ff */
[----:B------:R-:W-:Y:S01]  /*1110*/  ISETP.GE.AND P2, PT, R28, c[0x0][0x27c], PT ;  /* 0x00009f001c007a0c */ /* 0x000fe20003f46270 */
[----:B------:R-:W-:Y:S01]  /*1120*/  IMAD R19, R51, c[0x0][0x264], R19 ;  /* 0x0000990033137a24 */ /* 0x000fe200078e0213 */
[----:B------:R-:W-:Y:S01]  /*1130*/  LEA.HI R46, R10, R9, RZ, 0x4 ;  /* 0x000000090a2e7211 */ /* 0x000fe200078f20ff */
[C---:B------:R-:W-:Y:S01]  /*1140*/  IMAD R0, R92.reuse, c[0x0][0x294], R0 ;  /* 0x0000a5005c007a24 */ /* 0x040fe200078e0200 */
[----:B------:R-:W-:Y:S01]  /*1150*/  SEL R21, R3, R21, !P2 ;  /* 0x0000001503157207 */ /* 0x000fe20005000000 */
[----:B------:R-:W-:Y:S01]  /*1160*/  IMAD.WIDE.U32 R10, R92, c[0x0][0x290], R34 ;  /* 0x0000a4005c0a7a25 */ /* 0x000fe200078e0022 */
[----:B------:R-:W-:-:S02]  /*1170*/  ISETP.GE.AND P5, PT, R6, c[0x0][0x1d4], PT ;  /* 0x0000750006007a0c */ /* 0x000fc40003fa6270 */
[----:B------:R-:W-:Y:S01]  /*1180*/  SHF.R.S32.HI R4, RZ, 0x1f, R21 ;  /* 0x0000001fff047819 */ /* 0x000fe20000011415 */
[----:B------:R-:W-:Y:S01]  /*1190*/  IMAD.WIDE.U32 R2, R92, c[0x0][0x280], R34 ;  /* 0x0000a0005c027a25 */ /* 0x000fe200078e0022 */
[----:B------:R-:W-:-:S03]  /*11a0*/  LOP3.LUT R119, R25, 0xfffffff8, RZ, 0xc0, !PT ;  /* 0xfffffff819777812 */ /* 0x000fc600078ec0ff */
[----:B------:R-:W-:Y:S01]  /*11b0*/  IMAD.WIDE.U32 R8, R92, c[0x0][0x280], R26 ;  /* 0x0000a0005c087a25 */ /* 0x000fe200078e001a */
[----:B------:R-:W-:-:S03]  /*11c0*/  SHF.R.S32.HI R134, RZ, 0x1f, R119 ;  /* 0x0000001fff867819 */ /* 0x000fc60000011477 */
[----:B------:R-:W-:Y:S02]  /*11d0*/  IMAD.IADD R43, R11, 0x1, R0 ;  /* 0x000000010b2b7824 */ /* 0x000fe400078e0200 */
[----:B------:R-:W-:Y:S01]  /*11e0*/  IMAD.IADD R31, R0, 0x1, R5 ;  /* 0x00000001001f7824 */ /* 0x000fe200078e0205 */
[----:B------:R-:W-:Y:S01]  /*11f0*/  SHF.R.S32.HI R5, RZ, 0x1f, R22 ;  /* 0x0000001fff057819 */ /* 0x000fe20000011416 */
[----:B------:R-:W-:Y:S01]  /*1200*/  IMAD.IADD R45, R3, 0x1, R16 ;  /* 0x00000001032d7824 */ /* 0x000fe200078e0210 */
[----:B------:R-:W-:Y:S01]  /*1210*/  @!PT LDS RZ, [RZ] ;  /* 0x00000000fffff984 */ /* 0x000fe20000000800 */
[----:B------:R-:W-:Y:S01]  /*1220*/  @!PT LDS RZ, [RZ] ;  /* 0x00000000fffff984 */ /* 0x000fe20000000800 */
[----:B------:R-:W-:Y:S01]  /*1230*/  @!PT LDS RZ, [RZ] ;  /* 0x00000000fffff984 */ /* 0x000fe20000000800 */
[----:B------:R1:W-:Y:S01]  /*1240*/  @P1 LDGSTS.E.BYPASS.LTC128B.128 [R85+0x3100], [R14.64], !P5 ;  /* 0x031000000e551fae */ /* 0x0003e2000e901d46 */
[----:B------:R-:W-:Y:S01]  /*1250*/  IMAD.MOV.U32 R44, RZ, RZ, R2 ;  /* 0x000000ffff2c7224 */ /* 0x000fe200078e0002 */
[----:B------:R-:W-:Y:S01]  /*1260*/  LEA.HI R22, R5, R22, RZ, 0x4 ;  /* 0x0000001605167211 */ /* 0x000fe200078f20ff */
[----:B------:R-:W-:Y:S01]  /*1270*/  IMAD R0, R24, c[0x0][0x268], RZ ;  /* 0x00009a0018007a24 */ /* 0x000fe200078e02ff */
[----:B------:R1:W-:Y:S01]  /*1280*/  @P1 LDGSTS.E.BYPASS.LTC128B.128 [R85+0x4100], [R14.64+0x40], !P4 ;  /* 0x041000400e551fae */ /* 0x0003e2000e101d46 */
[----:B------:R-:W-:-:S03]  /*1290*/  IMAD.WIDE.U32 R2, R51, c[0x0][0x260], R6 ;  /* 0x0000980033027a25 */ /* 0x000fc600078e0006 */
[----:B------:R1:W-:Y:S01]  /*12a0*/  @P1 LDGSTS.E.BYPASS.LTC128B.128 [R85+0x5100], [R14.64+0x80], !P3 ;  /* 0x051000800e551fae */ /* 0x0003e2000d901d46 */
[----:B------:R-:W-:Y:S01]  /*12b0*/  IMAD.IADD R33, R16, 0x1, R9 ;  /* 0x0000000110217824 */ /* 0x000fe200078e0209 */
[----:B------:R-:W-:Y:S01]  /*12c0*/  LEA.HI R9, R4, R21, RZ, 0x4 ;  /* 0x0000001504097211 */ /* 0x000fe200078f20ff */
[----:B------:R-:W-:Y:S01]  /*12d0*/  IMAD R101, R23, c[0x0][0x26c], R0 ;  /* 0x00009b0017657a24 */ /* 0x000fe200078e0200 */
[----:B------:R-:W-:Y:S01]  /*12e0*/  SEL R0, RZ, c[0x0][0x27c], !P2 ;  /* 0x00009f00ff007a07 */ /* 0x000fe20005000000 */
[----:B------:R-:W-:Y:S01]  /*12f0*/  IMAD.IADD R4, R38, 0x1, R29 ;  /* 0x0000000126047824 */ /* 0x000fe200078e021d */
[----:B------:R-:W-:Y:S01]  /*1300*/  LOP3.LUT P2, RZ, R40, 0x2, RZ, 0xc0, !PT ;  /* 0x0000000228ff7812 */ /* 0x000fe2000784c0ff */
[----:B------:R-:W-:Y:S01]  /*1310*/  IMAD.IADD R3, R3, 0x1, R19 ;  /* 0x0000000103037824 */ /* 0x000fe200078e0213 */
[----:B------:R-:W-:Y:S01]  /*1320*/  IADD3 R38, R34, 0x18, RZ ;  /* 0x0000001822267810 */ /* 0x000fe20007ffe0ff */
[----:B------:R-:W-:Y:S01]  /*1330*/  IMAD.SHL.U32 R6, R40, 0x40, RZ ;  /* 0x0000004028067824 */ /* 0x000fe200078e00ff */
[----:B------:R-:W-:Y:S01]  /*1340*/  SHF.R.S32.HI R5, RZ, 0x1f, R4 ;  /* 0x0000001fff057819 */ /* 0x000fe20000011404 */
[----:B------:R-:W-:Y:S01]  /*1350*/  IMAD.WIDE.U32 R98, R23, c[0x0][0x268], R2 ;  /* 0x00009a0017627a25 */ /* 0x000fe200078e0002 */
[----:B------:R-:W-:-:S02]  /*1360*/  IADD3 R40, R34, 0x28, RZ ;  /* 0x0000002822287810 */ /* 0x000fc40007ffe0ff */
[CC--:B------:R-:W-:Y:S01]  /*1370*/  LEA.HI R21, R5.reuse, R4.reuse, RZ, 0x3 ;  /* 0x0000000405157211 */ /* 0x0c0fe200078f18ff */
[----:B------:R-:W-:Y:S01]  /*1380*/  IMAD.IADD R3, R0, 0x1, R28 ;  /* 0x0000000100037824 */ /* 0x000fe200078e021c */
[----:B------:R-:W-:Y:S01]  /*1390*/  LEA.HI R5, R5, R4, RZ, 0x5 ;  /* 0x0000000405057211 */ /* 0x000fe200078f28ff */
[----:B------:R-:W-:Y:S01]  /*13a0*/  IMAD.MOV.U32 R42, RZ, RZ, R10 ;  /* 0x000000ffff2a7224 */ /* 0x000fe200078e000a */
[----:B------:R-:W-:Y:S01]  /*13b0*/  LOP3.LUT R0, R6, 0xc0, RZ, 0xc0, !PT ;  /* 0x000000c006007812 */ /* 0x000fe200078ec0ff */
[----:B------:R-:W-:Y:S01]  /*13c0*/  IMAD.SHL.U32 R6, R39, 0x40, RZ ;  /* 0x0000004027067824 */ /* 0x000fe200078e00ff */
[----:B------:R-:W-:Y:S01]  /*13d0*/  SHF.R.S32.HI R4, RZ, 0x1f, R3 ;  /* 0x0000001fff047819 */ /* 0x000fe20000011403 */
[----:B------:R-:W-:Y:S01]  /*13e0*/  IMAD.MOV.U32 R32, RZ, RZ, R8 ;  /* 0x000000ffff207224 */ /* 0x000fe200078e0008 */
[----:B------:R-:W-:Y:S01]  /*13f0*/  SHF.R.U32.HI R2, RZ, 0x3, R0 ;  /* 0x00000003ff027819 */ /* 0x000fe20000011600 */
[----:B------:R-:W-:Y:S01]  /*1400*/  IMAD R17, R174, c[0x0][0x210], RZ ;  /* 0x00008400ae117a24 */ /* 0x000fe200078e02ff */
[CC--:B------:R-:W-:Y:S01]  /*1410*/  LEA.HI R19, R4.reuse, R3.reuse, RZ, 0x3 ;  /* 0x0000000304137211 */ /* 0x0c0fe200078f18ff */
[----:B------:R-:W-:Y:S01]  /*1420*/  IMAD.WIDE.U32 R12, R51, c[0x0][0x210], R26 ;  /* 0x00008400330c7a25 */ /* 0x000fe200078e001a */
[----:B------:R-:W-:-:S02]  /*1430*/  LEA.HI R3, R4, R3, RZ, 0x5 ;  /* 0x0000000304037211 */ /* 0x000fc400078f28ff */
[C---:B------:R-:W-:Y:S01]  /*1440*/  LOP3.LUT R7, R0.reuse, 0x18, R25, 0xf8, !PT ;  /* 0x0000001800077812 */ /* 0x040fe200078ef819 */
[----:B------:R-:W-:Y:S01]  /*1450*/  IMAD.SHL.U32 R4, R5, 0x40, RZ ;  /* 0x0000004005047824 */ /* 0x000fe200078e00ff */
[----:B------:R-:W-:Y:S01]  /*1460*/  LOP3.LUT R5, R0, 0x18, R21, 0xf8, !PT ;  /* 0x0000001800057812 */ /* 0x000fe200078ef815 */
[----:B------:R-:W-:Y:S01]  /*1470*/  IMAD.SHL.U32 R3, R3, 0x40, RZ ;  /* 0x0000004003037824 */ /* 0x000fe200078e00ff */
[----:B------:R-:W-:Y:S01]  /*1480*/  LOP3.LUT R10, R6, 0x7ffff800, RZ, 0xc0, !PT ;  /* 0x7ffff800060a7812 */ /* 0x000fe200078ec0ff */
[----:B------:R-:W-:Y:S01]  /*1490*/  IMAD R17, R51, c[0x0][0x214], R17 ;  /* 0x0000850033117a24 */ /* 0x000fe200078e0211 */
[-C--:B------:R-:W-:Y:S01]  /*14a0*/  LOP3.LUT R8, R7, R2.reuse, RZ, 0x3c, !PT ;  /* 0x0000000207087212 */ /* 0x080fe200078e3cff */
[----:B------:R-:W-:Y:S01]  /*14b0*/  IMAD.MOV.U32 R16, RZ, RZ, R12 ;  /* 0x000000ffff107224 */ /* 0x000fe200078e000c */
[----:B------:R-:W-:Y:S01]  /*14c0*/  LOP3.LUT R6, R0, 0x18, R19, 0xf8, !PT ;  /* 0x0000001800067812 */ /* 0x000fe200078ef813 */
[----:B------:R-:W-:Y:S01]  /*14d0*/  IMAD.IADD R17, R13, 0x1, R17 ;  /* 0x000000010d117824 */ /* 0x000fe200078e0211 */
[----:B------:R-:W-:Y:S01]  /*14e0*/  LOP3.LUT R7, R4, 0x7ffff800, RZ, 0xc0, !PT ;  /* 0x7ffff80004077812 */ /* 0x000fe200078ec0ff */
[----:B------:R-:W-:Y:S01]  /*14f0*/  IMAD.WIDE.U32 R88, R48, c[0x0][0x1f0], R88 ;  /* 0x00007c0030587a25 */ /* 0x000fe200078e0058 */
[----:B------:R-:W-:-:S02]  /*1500*/  LOP3.LUT R5, R5, R2, RZ, 0x3c, !PT ;  /* 0x0000000205057212 */ /* 0x000fc400078e3cff */
[----:B------:R-:W-:Y:S01]  /*1510*/  LOP3.LUT R4, R3, 0x7ffff800, RZ, 0xc0, !PT ;  /* 0x7ffff80003047812 */ /* 0x000fe200078ec0ff */
[----:B------:R-:W-:Y:S01]  /*1520*/  IMAD.WIDE.U32 R114, R48, c[0x0][0x218], R16 ;  /* 0x0000860030727a25 */ /* 0x000fe200078e0010 */
[----:B------:R-:W-:Y:S02]  /*1530*/  LOP3.LUT R3, R6, R2, RZ, 0x3c, !PT ;  /* 0x0000000206037212 */ /* 0x000fe400078e3cff */
[----:B------:R-:W-:Y:S01]  /*1540*/  IADD3 R130, R5, R7, R20 ;  /* 0x0000000705827210 */ /* 0x000fe20007ffe014 */
[----:B-----5:R-:W-:Y:S01]  /*1550*/  IMAD.WIDE.U32 R112, R147, c[0x0][0x280], R44 ;  /* 0x0000a00093707a25 */ /* 0x020fe200078e002c */
[----:B------:R-:W-:Y:S02]  /*1560*/  SHF.R.S32.HI R5, RZ, 0x4, R46 ;  /* 0x00000004ff057819 */ /* 0x000fe4000001142e */
[----:B------:R-:W-:Y:S01]  /*1570*/  IADD3 R129, R3, R4, R20 ;  /* 0x0000000403817210 */ /* 0x000fe20007ffe014 */
[----:B------:R-:W-:Y:S01]  /*1580*/  IMAD.WIDE.U32 R110, R147, c[0x0][0x280], R32 ;  /* 0x0000a000936e7a25 */ /* 0x000fe200078e0020 */
[----:B------:R-:W-:-:S02]  /*1590*/  SHF.R.S32.HI R4, RZ, 0x4, R22 ;  /* 0x00000004ff047819 */ /* 0x000fc40000011416 */
[----:B------:R-:W-:Y:S01]  /*15a0*/  LEA.HI.SX32 R5, R25, R5, 0x1d ;  /* 0x0000000519057211 */ /* 0x000fe200078feaff */
[----:B------:R-:W-:Y:S01]  /*15b0*/  IMAD.WIDE.U32 R108, R147, c[0x0][0x290], R42 ;  /* 0x0000a400936c7a25 */ /* 0x000fe200078e002a */
[----:B------:R-:W-:Y:S02]  /*15c0*/  SHF.R.S32.HI R3, RZ, 0x4, R9 ;  /* 0x00000004ff037819 */ /* 0x000fe40000011409 */
[----:B------:R-:W-:Y:S01]  /*15d0*/  LEA.HI.SX32 R4, R21, R4, 0x1d ;  /* 0x0000000415047211 */ /* 0x000fe200078feaff */
[----:B------:R-:W-:Y:S01]  /*15e0*/  IMAD.SHL.U32 R100, R5, 0x8, RZ ;  /* 0x0000000805647824 */ /* 0x000fe200078e00ff */
[----:B------:R-:W-:Y:S01]  /*15f0*/  SHF.R.S32.HI R6, RZ, 0x1f, R5 ;  /* 0x0000001fff067819 */ /* 0x000fe20000011405 */
[----:B------:R-:W-:Y:S01]  /*1600*/  IMAD.WIDE.U32 R106, R147, c[0x0][0x290], R30 ;  /* 0x0000a400936a7a25 */ /* 0x000fe200078e001e */
[----:B------:R-:W-:Y:S02]  /*1610*/  LEA.HI.SX32 R3, R19, R3, 0x1d ;  /* 0x0000000313037211 */ /* 0x000fe400078feaff */
[----:B------:R-:W-:Y:S01]  /*1620*/  LEA.HI R11, R6, R5, RZ, 0x2 ;  /* 0x00000005060b7211 */ /* 0x000fe200078f10ff */
[----:B------:R-:W-:Y:S01]  /*1630*/  IMAD.SHL.U32 R97, R4, 0x8, RZ ;  /* 0x0000000804617824 */ /* 0x000fe200078e00ff */
[----:B------:R-:W-:Y:S01]  /*1640*/  SHF.R.S32.HI R6, RZ, 0x1f, R3 ;  /* 0x0000001fff067819 */ /* 0x000fe20000011403 */
[----:B------:R-:W-:Y:S01]  /*1650*/  IMAD.SHL.U32 R102, R3, 0x8, RZ ;  /* 0x0000000803667824 */ /* 0x000fe200078e00ff */
[----:B------:R-:W-:Y:S01]  /*1660*/  SHF.R.S32.HI R7, RZ, 0x1f, R4 ;  /* 0x0000001fff077819 */ /* 0x000fe20000011404 */
[----:B------:R-:W-:Y:S01]  /*1670*/  IMAD.IADD R101, R99, 0x1, R101 ;  /* 0x0000000163657824 */ /* 0x000fe200078e0265 */
[----:B------:R-:W-:Y:S01]  /*1680*/  LEA.HI R6, R6, R3, RZ, 0x2 ;  /* 0x0000000306067211 */ /* 0x000fe200078f10ff */
[----:B------:R-:W-:Y:S01]  /*1690*/  IMAD.SHL.U32 R130, R130, 0x2, RZ ;  /* 0x0000000282827824 */ /* 0x000fe200078e00ff */
[----:B------:R-:W-:Y:S01]  /*16a0*/  IADD3 R131, R8, R10, R20 ;  /* 0x0000000a08837210 */ /* 0x000fe20007ffe014 */
[----:B------:R-:W-:Y:S01]  /*16b0*/  IMAD.SHL.U32 R129, R129, 0x2, RZ ;  /* 0x0000000281817824 */ /* 0x000fe200078e00ff */
[----:B------:R-:W-:Y:S01]  /*16c0*/  LEA.HI R7, R7, R4, RZ, 0x2 ;  /* 0x0000000407077211 */ /* 0x000fe200078f10ff */
[----:B------:R-:W-:Y:S01]  /*16d0*/  IMAD.SHL.U32 R6, R6, 0x200, RZ ;  /* 0x0000020006067824 */ /* 0x000fe200078e00ff */
[----:B------:R-:W-:Y:S01]  /*16e0*/  LOP3.LUT R3, R0, 0x18, R97, 0xf8, !PT ;  /* 0x0000001800037812 */ /* 0x000fe200078ef861 */
[----:B------:R-:W-:Y:S01]  /*16f0*/  IMAD.SHL.U32 R131, R131, 0x2, RZ ;  /* 0x0000000283837824 */ /* 0x000fe200078e00ff */
[----:B------:R-:W-:-:S02]  /*1700*/  @P0 IADD3 R8, P1, R161, R18, RZ ;  /* 0x00000012a1080210 */ /* 0x000fc40007f3e0ff */
[C---:B------:R-:W-:Y:S02]  /*1710*/  LOP3.LUT R4, R0.reuse, 0x8, R26, 0xf8, !PT ;  /* 0x0000000800047812 */ /* 0x040fe400078ef81a */
[C---:B------:R-:W-:Y:S02]  /*1720*/  LOP3.LUT R5, R0.reuse, 0x18, R100, 0xf8, !PT ;  /* 0x0000001800057812 */ /* 0x040fe400078ef864 */
[----:B------:R-:W-:Y:S02]  /*1730*/  LOP3.LUT R0, R0, 0x18, R102, 0xf8, !PT ;  /* 0x0000001800007812 */ /* 0x000fe400078ef866 */
[-C--:B------:R-:W-:Y:S01]  /*1740*/  LOP3.LUT R10, R3, R2.reuse, RZ, 0x3c, !PT ;  /* 0x00000002030a7212 */ /* 0x080fe200078e3cff */
[----:B------:R-:W-:Y:S01]  /*1750*/  IMAD.SHL.U32 R3, R11, 0x200, RZ ;  /* 0x000002000b037824 */ /* 0x000fe200078e00ff */
[-C--:B------:R-:W-:Y:S01]  /*1760*/  LOP3.LUT R12, R5, R2.reuse, RZ, 0x3c, !PT ;  /* 0x00000002050c7212 */ /* 0x080fe200078e3cff */
[----:B------:R-:W-:Y:S01]  /*1770*/  @P0 IMAD.X R5, R156, 0x1, R41, P1 ;  /* 0x000000019c050824 */ /* 0x000fe200008e0629 */
[----:B------:R-:W-:-:S02]  /*1780*/  LOP3.LUT R13, R4, R2, RZ, 0x3c, !PT ;  /* 0x00000002040d7212 */ /* 0x000fc400078e3cff */
[----:B------:R-:W-:Y:S01]  /*1790*/  LOP3.LUT R9, R0, R2, RZ, 0x3c, !PT ;  /* 0x0000000200097212 */ /* 0x000fe200078e3cff */
[----:B------:R-:W-:Y:S01]  /*17a0*/  IMAD.SHL.U32 R0, R7, 0x200, RZ ;  /* 0x0000020007007824 */ /* 0x000fe200078e00ff */
[----:B------:R-:W-:Y:S01]  /*17b0*/  @P0 LEA R2, P1, R8, c[0x0][0x220], 0x1 ;  /* 0x0000880008020a11 */ /* 0x000fe200078208ff */
[----:B------:R-:W-:Y:S01]  /*17c0*/  IMAD.IADD R13, R20, 0x1, R13 ;  /* 0x00000001140d7824 */ /* 0x000fe200078e020d */
[----:B------:R-:W-:Y:S02]  /*17d0*/  LOP3.LUT R7, R3, 0x7ffff800, RZ, 0xc0, !PT ;  /* 0x7ffff80003077812 */ /* 0x000fe400078ec0ff */
[----:B------:R-:W-:Y:S02]  /*17e0*/  @P0 LEA.HI.X R3, R8, c[0x0][0x224], R5, 0x1, P1 ;  /* 0x0000890008030a11 */ /* 0x000fe400008f0c05 */
[----:B------:R-:W-:Y:S02]  /*17f0*/  LOP3.LUT R4, R0, 0x7ffff800, RZ, 0xc0, !PT ;  /* 0x7ffff80000047812 */ /* 0x000fe400078ec0ff */
[----:B------:R-:W-:Y:S01]  /*1800*/  LOP3.LUT R0, R6, 0x7ffff800, RZ, 0xc0, !PT ;  /* 0x7ffff80006007812 */ /* 0x000fe200078ec0ff */
[----:B------:R2:W-:Y:S01]  /*1810*/  @P0 LDGSTS.E.BYPASS.LTC128B.128 [R85+0x3900], [R2.64], !P5 ;  /* 0x0390000002550fae */ /* 0x0005e2000e901d46 */
[----:B------:R-:W-:-:S02]  /*1820*/  IADD3 R10, R10, R4, R20 ;  /* 0x000000040a0a7210 */ /* 0x000fc40007ffe014 */
[--C-:B------:R-:W-:Y:S01]  /*1830*/  IADD3 R9, R9, R0, R20.reuse ;  /* 0x0000000009097210 */ /* 0x100fe20007ffe014 */
[----:B------:R2:W-:Y:S01]  /*1840*/  @P0 LDGSTS.E.BYPASS.LTC128B.128 [R85+0x4900], [R2.64+0x40], !P4 ;  /* 0x0490004002550fae */ /* 0x0005e2000e101d46 */
[----:B------:R-:W-:Y:S01]  /*1850*/  IMAD R0, R47, c[0x0][0x218], RZ ;  /* 0x000086002f007a24 */ /* 0x000fe200078e02ff */
[----:B------:R-:W-:Y:S01]  /*1860*/  IADD3 R7, R12, R7, R20 ;  /* 0x000000070c077210 */ /* 0x000fe20007ffe014 */
[----:B------:R-:W-:Y:S01]  /*1870*/  IMAD.SHL.U32 R122, R10, 0x2, RZ ;  /* 0x000000020a7a7824 */ /* 0x000fe200078e00ff */
[----:B------:R2:W-:Y:S01]  /*1880*/  @P0 LDGSTS.E.BYPASS.LTC128B.128 [R85+0x5900], [R2.64+0x80], !P3 ;  /* 0x0590008002550fae */ /* 0x0005e2000d901d46 */
[----:B------:R-:W-:Y:S01]  /*1890*/  IMAD R4, R48, c[0x0][0x21c], R0 ;  /* 0x0000870030047a24 */ /* 0x000fe200078e0200 */
[----:B------:R-:W-:Y:S01]  /*18a0*/  SHF.R.S32.HI R0, RZ, 0x1f, R147 ;  /* 0x0000001fff007819 */ /* 0x000fe20000011493 */
[----:B------:R-:W-:Y:S01]  /*18b0*/  IMAD.SHL.U32 R123, R7, 0x2, RZ ;  /* 0x00000002077b7824 */ /* 0x000fe200078e00ff */
[----:B------:R-:W0:Y:S01]  /*18c0*/  LDGDEPBAR ;  /* 0x00000000000079af */ /* 0x000e220000000000 */
[----:B------:R-:W-:Y:S01]  /*18d0*/  IADD3 R141, P0, R49, R92, RZ ;  /* 0x0000005c318d7210 */ /* 0x000fe20007f1e0ff */
[----:B------:R-:W-:Y:S01]  /*18e0*/  IMAD.IADD R132, R115, 0x1, R4 ;  /* 0x0000000173847824 */ /* 0x000fe200078e0204 */
[----:B------:R-:W-:Y:S01]  /*18f0*/  LEA R86, R13, 0x100, 0x1 ;  /* 0x000001000d567811 */ /* 0x000fe200078e08ff */
[----:B------:R-:W-:Y:S01]  /*1900*/  IMAD.SHL.U32 R121, R9, 0x2, RZ ;  /* 0x0000000209797824 */ /* 0x000fe200078e00ff */
[----:B------:R-:W-:Y:S01]  /*1910*/  LOP3.LUT R118, R21, 0xfffffff8, RZ, 0xc0, !PT ;  /* 0xfffffff815767812 */ /* 0x000fe200078ec0ff */
[----:B------:R-:W-:Y:S01]  /*1920*/  IMAD.X R140, R140, 0x1, R50, P0 ;  /* 0x000000018c8c7824 */ /* 0x000fe200000e0632 */
[----:B------:R-:W-:-:S02]  /*1930*/  IADD3 R139, P1, P0, R88, R148, R26 ;  /* 0x00000094588b7210 */ /* 0x000fc4000783e01a */
[----:B------:R-:W-:Y:S02]  /*1940*/  LOP3.LUT R103, R19, 0xfffffff8, RZ, 0xc0, !PT ;  /* 0xfffffff813677812 */ /* 0x000fe400078ec0ff */
[----:B------:R-:W-:Y:S02]  /*1950*/  IADD3 R87, R86, 0x20, RZ ;  /* 0x0000002056577810 */ /* 0x000fe40007ffe0ff */
[----:B------:R-:W-:Y:S02]  /*1960*/  IADD3 R39, R34, 0x8, RZ ;  /* 0x0000000822277810 */ /* 0x000fe40007ffe0ff */
[----:B------:R-:W-:Y:S02]  /*1970*/  SHF.R.S32.HI R126, RZ, 0x1f, R100 ;  /* 0x0000001fff7e7819 */ /* 0x000fe40000011464 */
[----:B------:R-:W-:Y:S02]  /*1980*/  SHF.R.S32.HI R128, RZ, 0x1f, R118 ;  /* 0x0000001fff807819 */ /* 0x000fe40000011476 */
[----:B------:R-:W-:-:S02]  /*1990*/  SHF.R.S32.HI R127, RZ, 0x1f, R103 ;  /* 0x0000001fff7f7819 */ /* 0x000fc40000011467 */
[----:B------:R-:W-:Y:S01]  /*19a0*/  @P2 IADD3 R87, R86, -0x20, RZ ;  /* 0xffffffe056572810 */ /* 0x000fe20007ffe0ff */
[----:B--2---:R-:W-:Y:S01]  /*19b0*/  IMAD R2, R47, c[0x0][0x1f0], RZ ;  /* 0x00007c002f027a24 */ /* 0x004fe200078e02ff */
[----:B------:R-:W-:Y:S02]  /*19c0*/  SHF.R.S32.HI R125, RZ, 0x1f, R97 ;  /* 0x0000001fff7d7819 */ /* 0x000fe40000011461 */
[----:B------:R-:W-:Y:S01]  /*19d0*/  SHF.R.S32.HI R124, RZ, 0x1f, R102 ;  /* 0x0000001fff7c7819 */ /* 0x000fe20000011466 */
[----:B------:R-:W-:Y:S02]  /*19e0*/  IMAD R3, R48, c[0x0][0x1f4], R2 ;  /* 0x00007d0030037a24 */ /* 0x000fe400078e0202 */
[----:B------:R-:W-:Y:S02]  /*19f0*/  IMAD R2, R50, c[0x0][0x1e0], RZ ;  /* 0x0000780032027a24 */ /* 0x000fe400078e02ff */
[----:B------:R-:W-:Y:S02]  /*1a00*/  IMAD.IADD R90, R89, 0x1, R3 ;  /* 0x00000001595a7824 */ /* 0x000fe400078e0203 */
[----:B------:R-:W-:-:S04]  /*1a10*/  IMAD R2, R92, c[0x0][0x1e4], R2 ;  /* 0x000079005c027a24 */ /* 0x000fc800078e0202 */
[----:B------:R-:W-:Y:S02]  /*1a20*/  IMAD.IADD R120, R149, 0x1, R2 ;  /* 0x0000000195787824 */ /* 0x000fe400078e0202 */
[C---:B------:R-:W-:Y:S02]  /*1a30*/  IMAD R2, R0.reuse, c[0x0][0x280], RZ ;  /* 0x0000a00000027a24 */ /* 0x040fe400078e02ff */
[----:B------:R-:W-:Y:S01]  /*1a40*/  IMAD R0, R0, c[0x0][0x290], RZ ;  /* 0x0000a40000007a24 */ /* 0x000fe200078e02ff */
[----:B------:R-:W-:Y:S01]  /*1a50*/  IADD3.X R138, R90, R120, R27, P1, P0 ;  /* 0x000000785a8a7210 */ /* 0x000fe20000fe041b */
[C---:B------:R-:W-:Y:S02]  /*1a60*/  IMAD R2, R147.reuse, c[0x0][0x284], R2 ;  /* 0x0000a10093027a24 */ /* 0x040fe400078e0202 */
[----:B------:R-:W-:Y:S02]  /*1a70*/  IMAD R0, R147, c[0x0][0x294], R0 ;  /* 0x0000a50093007a24 */ /* 0x000fe400078e0200 */
[----:B------:R-:W-:-:S02]  /*1a80*/  IMAD.IADD R137, R113, 0x1, R2 ;  /* 0x0000000171897824 */ /* 0x000fc400078e0202 */
[----:B------:R-:W-:Y:S02]  /*1a90*/  IMAD.IADD R135, R2, 0x1, R111 ;  /* 0x0000000102877824 */ /* 0x000fe400078e026f */
[----:B------:R-:W-:Y:S02]  /*1aa0*/  IMAD.IADD R136, R109, 0x1, R0 ;  /* 0x000000016d887824 */ /* 0x000fe400078e0200 */
[----:B------:R-:W-:Y:S01]  /*1ab0*/  IMAD.IADD R133, R0, 0x1, R107 ;  /* 0x0000000100857824 */ /* 0x000fe200078e026b */
[----:B-1----:R-:W-:Y:S06]  /*1ac0*/  BAR.SYNC.DEFER_BLOCKING 0x0 ;  /* 0x0000000000007b1d */ /* 0x002fec0000010000 */
.L_x_84:
[-C--:B------:R-:W-:Y:S01]  /*1ad0*/  IMAD R0, R154, R78.reuse, RZ ;  /* 0x0000004e9a007224 */ /* 0x080fe200078e02ff */
[----:B------:R-:W-:Y:S01]  /*1ae0*/  SHF.R.S32.HI R91, RZ, 0x1f, R78 ;  /* 0x0000001fff5b7819 */ /* 0x000fe2000001144e */
[----:B------:R-:W-:Y:S01]  /*1af0*/  IMAD.WIDE.U32 R10, R159, R78, RZ ;  /* 0x0000004e9f0a7225 */ /* 0x000fe200078e00ff */
[----:B------:R-:W-:Y:S04]  /*1b00*/  DEPBAR.LE SB0, 0x0 ;  /* 0x000080000000791a */ /* 0x000fe80000000000 */
[----:B------:R-:W-:Y:S01]  /*1b10*/  BAR.SYNC.DEFER_BLOCKING 0x0 ;  /* 0x0000000000007b1d */ /* 0x000fe20000010000 */
[----:B------:R-:W-:Y:S01]  /*1b20*/  ISETP.GE.AND P2, PT, R164, 0x1, PT ;  /* 0x00000001a400780c */ /* 0x000fe20003f46270 */
[----:B-1----:R-:W-:Y:S01]  /*1b30*/  IMAD R2, R91, R159, R0 ;  /* 0x0000009f5b027224 */ /* 0x002fe200078e0200 */
[----:B------:R-:W-:Y:S03]  /*1b40*/  IADD3 R0, P1, R139, R10, RZ ;  /* 0x0000000a8b007210 */ /* 0x000fe60007f3e0ff */
[----:B------:R-:W-:Y:S01]  /*1b50*/  IMAD.IADD R16, R11, 0x1, R2 ;  /* 0x000000010b107824 */ /* 0x000fe200078e0202 */
[----:B------:R-:W-:Y:S03]  /*1b60*/  LEA R60, P0, R0, c[0x0][0x1c8], 0x1 ;  /* 0x00007200003c7a11 */ /* 0x000fe600078008ff */
[----:B------:R-:W-:Y:S05]  /*1b70*/  IMAD.X R2, R16, 0x1, R138, P1 ;  /* 0x0000000110027824 */ /* 0x000fea00008e068a */
[----:B------:R-:W-:Y:S01]  /*1b80*/  LEA.HI.X R61, R0, c[0x0][0x1cc], R2, 0x1, P0 ;  /* 0x00007300003d7a11 */ /* 0x000fe200000f0c02 */
[----:B------:R-:W-:Y:S01]  /*1b90*/  BSSY B1, `(.L_x_60) ;  /* 0x0000383000017945 */ /* 0x000fe20003800000 */
[----:B------:R-:W-:-:S05]  /*1ba0*/  @!P2 BRA `(.L_x_61) ;  /* 0x000036a00000a947 */ /* 0x000fca0003800000 */
[-C--:B------:R-:W-:Y:S02]  /*1bb0*/  IMAD R2, R151, R78.reuse, RZ ;  /* 0x0000004e97027224 */ /* 0x080fe400078e02ff */
[-C--:B------:R-:W-:Y:S02]  /*1bc0*/  IMAD R0, R152, R78.reuse, RZ ;  /* 0x0000004e98007224 */ /* 0x080fe400078e02ff */
[----:B------:R-:W-:Y:S02]  /*1bd0*/  IMAD R4, R78, -0x40, R96 ;  /* 0xffffffc04e047824 */ /* 0x000fe400078e0260 */
[-C--:B------:R-:W-:Y:S04]  /*1be0*/  IMAD.WIDE.U32 R8, R160, R78.reuse, RZ ;  /* 0x0000004ea0087225 */ /* 0x080fe800078e00ff */
[----:B------:R-:W-:Y:S04]  /*1bf0*/  IMAD.WIDE.U32 R24, R158, R78, RZ ;  /* 0x0000004e9e187225 */ /* 0x000fe800078e00ff */
[C---:B------:R-:W-:Y:S02]  /*1c00*/  IMAD R3, R91.reuse, R160, R2 ;  /* 0x000000a05b037224 */ /* 0x040fe400078e0202 */
[----:B------:R-:W-:Y:S01]  /*1c10*/  IMAD R2, R91, R158, R0 ;  /* 0x0000009e5b027224 */ /* 0x000fe200078e0200 */
[----:B------:R-:W-:Y:S02]  /*1c20*/  IMNMX R0, R4, 0x40, PT ;  /* 0x0000004004007817 */ /* 0x000fe40003800200 */
[----:B------:R-:W-:Y:S02]  /*1c30*/  IADD3 R30, R9, R3, RZ ;  /* 0x00000003091e7210 */ /* 0x000fe40007ffe0ff */
[----:B------:R-:W-:Y:S01]  /*1c40*/  IADD3 R31, R25, R2, RZ ;  /* 0x00000002191f7210 */ /* 0x000fe20007ffe0ff */
[----:B------:R-:W-:-:S05]  /*1c50*/  @!P6 BRA `(.L_x_62) ;  /* 0x00001b200000e947 */ /* 0x000fca0003800000 */
[----:B------:R-:W-:Y:S01]  /*1c60*/  ISETP.GE.AND P1, PT, R92, R0, PT ;  /* 0x000000005c00720c */ /* 0x000fe20003f26270 */
[----:B------:R-:W-:Y:S01]  /*1c70*/  BSSY B0, `(.L_x_63) ;  /* 0x000003a000007945 */ /* 0x000fe20003800000 */
[----:B------:R-:W-:Y:S01]  /*1c80*/  CS2R R52, SRZ ;  /* 0x0000000000347805 */ /* 0x000fe2000001ff00 */
        /* <DEDUP_REMOVED lines=11> */
[----:B------:R-:W-:-:S05]  /*1d40*/  @P1 BRA `(.L_x_64) ;  /* 0x000002c000001947 */ /* 0x000fca0003800000 */
[----:B------:R-:W-:Y:S01]  /*1d50*/  IADD3 R0, P0, R112, R8, RZ ;  /* 0x0000000870007210 */ /* 0x000fe20007f1e0ff */
[----:B------:R-:W-:Y:S01]  /*1d60*/  CS2R R32, SRZ ;  /* 0x0000000000207805 */ /* 0x000fe2000001ff00 */
[----:B------:R-:W-:Y:S01]  /*1d70*/  CS2R R44, SRZ ;  /* 0x00000000002c7805 */ /* 0x000fe2000001ff00 */
[----:B------:R-:W-:Y:S01]  /*1d80*/  CS2R R12, SRZ ;  /* 0x00000000000c7805 */ /* 0x000fe2000001ff00 */
[----:B------:R-:W-:Y:S01]  /*1d90*/  CS2R R46, SRZ ;  /* 0x00000000002e7805 */ /* 0x000fe2000001ff00 */
[----:B------:R-:W-:Y:S01]  /*1da0*/  IMAD.X R3, R30, 0x1, R137, P0 ;  /* 0x000000011e037824 */ /* 0x000fe200000e0689 */
[----:B------:R-:W-:Y:S01]  /*1db0*/  IADD3 R2, P0, R108, R24, RZ ;  /* 0x000000186c027210 */ /* 0x000fe20007f1e0ff */
[----:B------:R-:W-:Y:S01]  /*1dc0*/  CS2R R14, SRZ ;  /* 0x00000000000e7805 */ /* 0x000fe2000001ff00 */
[----:B------:R-:W-:Y:S01]  /*1dd0*/  CS2R R48, SRZ ;  /* 0x0000000000307805 */ /* 0x000fe2000001ff00 */
[----:B------:R-:W-:Y:S01]  /*1de0*/  CS2R R16, SRZ ;  /* 0x0000000000107805 */ /* 0x000fe2000001ff00 */
[----:B------:R-:W-:Y:S01]  /*1df0*/  CS2R R50, SRZ ;  /* 0x0000000000327805 */ /* 0x000fe2000001ff00 */
[----:B------:R-:W-:Y:S01]  /*1e00*/  IMAD.X R5, R31, 0x1, R136, P0 ;  /* 0x000000011f057824 */ /* 0x000fe200000e0688 */
[C---:B------:R-:W-:Y:S01]  /*1e10*/  LEA R6, P0, R0.reuse, c[0x0][0x270], 0x1 ;  /* 0x00009c0000067a11 */ /* 0x040fe200078008ff */
[----:B------:R-:W-:Y:S01]  /*1e20*/  CS2R R18, SRZ ;  /* 0x0000000000127805 */ /* 0x000fe2000001ff00 */
[----:B------:R-:W-:Y:S01]  /*1e30*/  CS2R R52, SRZ ;  /* 0x0000000000347805 */ /* 0x000fe2000001ff00 */
[----:B------:R-:W-:Y:S01]  /*1e40*/  CS2R R20, SRZ ;  /* 0x0000000000147805 */ /* 0x000fe2000001ff00 */
[----:B------:R-:W-:Y:S02]  /*1e50*/  LEA.HI.X R7, R0, c[0x0][0x274], R3, 0x1, P0 ;  /* 0x00009d0000077a11 */ /* 0x000fe400000f0c03 */
[C---:B------:R-:W-:Y:S04]  /*1e60*/  LEA R4, P0, R2.reuse, c[0x0][0x288], 0x1 ;  /* 0x0000a20002047a11 */ /* 0x040fe800078008ff */
[----:B------:R-:W-:Y:S02]  /*1e70*/  LEA.HI.X R5, R2, c[0x0][0x28c], R5, 0x1, P0 ;  /* 0x0000a30002057a11 */ /* 0x000fe400000f0c05 */
[----:B------:R-:W-:Y:S01]  /*1e80*/  ISETP.GE.AND P0, PT, R34, c[0x0][0x27c], PT ;  /* 0x00009f0022007a0c */ /* 0x000fe20003f06270 */
[----:B------:R-:W-:Y:S11]  /*1e90*/  CS2R R2, SRZ ;  /* 0x0000000000027805 */ /* 0x000ff6000001ff00 */
[----:B------:R-:W-:Y:S01]  /*1ea0*/  @!UPT UIADD3 URZ, URZ, URZ, URZ ;  /* 0x0000003f3f3ff290 */ /* 0x000fe2000fffe03f */
[----:B------:R1:W5:Y:S04]  /*1eb0*/  @!P0 LDG.E.64 R32, [R6.64] ;  /* 0x0000000606208981 */ /* 0x000368000c1e1b00 */
[----:B------:R1:W5:Y:S01]  /*1ec0*/  @!P0 LDG.E.64 R2, [R4.64] ;  /* 0x0000000604028981 */ /* 0x000362000c1e1b00 */
[----:B------:R-:W-:Y:S11]  /*1ed0*/  ISETP.GE.AND P0, PT, R39, c[0x0][0x27c], PT ;  /* 0x00009f0027007a0c */ /* 0x000ff60003f06270 */
[----:B------:R-:W-:Y:S02]  /*1ee0*/  @!UPT UIADD3 URZ, URZ, URZ, URZ ;  /* 0x0000003f3f3ff290 */ /* 0x000fe4000fffe03f */
[----:B------:R1:W5:Y:S04]  /*1ef0*/  @!P0 LDG.E.64 R44, [R6.64+0x10] ;  /* 0x00001006062c8981 */ /* 0x000368000c1e1b00 */
[----:B------:R1:W5:Y:S01]  /*1f00*/  @!P0 LDG.E.64 R12, [R4.64+0x10] ;  /* 0x00001006040c8981 */ /* 0x000362000c1e1b00 */
        /* <DEDUP_REMOVED lines=15> */
[----:B------:R1:W5:Y:S02]  /*2000*/  @!P0 LDG.E.64 R20, [R4.64+0x50] ;  /* 0x0000500604148981 */ /* 0x000364000c1e1b00 */
.L_x_64:
[----:B------:R-:W-:Y:S05]  /*2010*/  BSYNC B0 ;  /* 0x0000000000007941 */ /* 0x000fea0003800000 */
.L_x_63:
[----:B------:R-:W-:-:S05]  /*2020*/  @P1 BRA `(.L_x_65) ;  /* 0x0000339000001947 */ /* 0x000fca0003800000 */
[----:B-----5:R-:W-:Y:S01]  /*2030*/  MOV R0, R51 ;  /* 0x0000003300007202 */ /* 0x020fe20000000f00 */
[----:B-1----:R-:W-:Y:S01]  /*2040*/  IMAD.MOV.U32 R6, RZ, RZ, R52 ;  /* 0x000000ffff067224 */ /* 0x002fe200078e0034 */
[----:B------:R-:W-:Y:S01]  /*2050*/  ISETP.GE.AND P0, PT, R26, c[0x0][0x1d4], PT ;  /* 0x000075001a007a0c */ /* 0x000fe20003f06270 */
[----:B------:R-:W-:Y:S01]  /*2060*/  IMAD.MOV.U32 R5, RZ, RZ, R53 ;  /* 0x000000ffff057224 */ /* 0x000fe200078e0035 */
[----:B------:R-:W-:Y:S01]  /*2070*/  BSSY B0, `(.L_x_66) ;  /* 0x0000054000007945 */ /* 0x000fe20003800000 */
[----:B------:R-:W-:Y:S03]  /*2080*/  IMAD.MOV.U32 R4, RZ, RZ, R50 ;  /* 0x000000ffff047224 */ /* 0x000fe600078e0032 */
[----:B------:R-:W-:Y:S01]  /*2090*/  PRMT R59, R6, 0x5410, R5 ;  /* 0x00005410063b7816 */ /* 0x000fe20000000005 */
[----:B------:R-:W-:Y:S01]  /*20a0*/  IMAD.MOV.U32 R6, RZ, RZ, R48 ;  /* 0x000000ffff067224 */ /* 0x000fe200078e0030 */
[----:B------:R-:W-:Y:S01]  /*20b0*/  PRMT R58, R4, 0x5410, R0 ;  /* 0x00005410043a7816 */ /* 0x000fe20000000000 */
[----:B------:R-:W-:Y:S01]  /*20c0*/  IMAD.MOV.U32 R5, RZ, RZ, R49 ;  /* 0x000000ffff057224 */ /* 0x000fe200078e0031 */
[----:B------:R-:W-:Y:S01]  /*20d0*/  MOV R4, R46 ;  /* 0x0000002e00047202 */ /* 0x000fe20000000f00 */
        /* <DEDUP_REMOVED lines=11> */
[----:B------:R-:W-:Y:S02]  /*2190*/  MOV R6, R18 ;  /* 0x0000001200067202 */ /* 0x000fe40000000f00 */
[----:B------:R-:W-:Y:S02]  /*21a0*/  MOV R0, R17 ;  /* 0x0000001100007202 */ /* 0x000fe40000000f00 */
[----:B------:R-:W-:Y:S01]  /*21b0*/  PRMT R25, R6, 0x5410, R5 ;  /* 0x0000541006197816 */ /* 0x000fe20000000005 */
[----:B------:R-:W-:Y:S01]  /*21c0*/  IMAD.MOV.U32 R6, RZ, RZ, R14 ;  /* 0x000000ffff067224 */ /* 0x000fe200078e000e */
[----:B------:R-:W-:Y:S01]  /*21d0*/  PRMT R24, R4, 0x5410, R0 ;  /* 0x0000541004187816 */ /* 0x000fe20000000000 */
[----:B------:R-:W-:Y:S01]  /*21e0*/  IMAD.MOV.U32 R5, RZ, RZ, R15 ;  /* 0x000000ffff057224 */ /* 0x000fe200078e000f */
[----:B------:R-:W-:Y:S01]  /*21f0*/  MOV R4, R12 ;  /* 0x0000000c00047202 */ /* 0x000fe20000000f00 */
[----:B------:R-:W-:Y:S03]  /*2200*/  IMAD.MOV.U32 R0, RZ, RZ, R13 ;  /* 0x000000ffff007224 */ /* 0x000fe600078e000d */
[----:B------:R-:W-:Y:S02]  /*2210*/  PRMT R23, R6, 0x5410, R5 ;  /* 0x0000541006177816 */ /* 0x000fe40000000005 */
[----:B------:R-:W-:Y:S01]  /*2220*/  PRMT R22, R4, 0x5410, R0 ;  /* 0x0000541004167816 */ /* 0x000fe20000000000 */
[----:B------:R-:W-:-:S05]  /*2230*/  @P0 BRA `(.L_x_67) ;  /* 0x0000037000000947 */ /* 0x000fca0003800000 */
[----:B------:R-:W-:Y:S01]  /*2240*/  ISETP.GE.AND P0, PT, R34, c[0x0][0x27c], PT ;  /* 0x00009f0022007a0c */ /* 0x000fe20003f06270 */
[----:B------:R-:W1:Y:S01]  /*2250*/  LDS.128 R8, [R86+0x3000] ;  /* 0x0030000056087984 */ /* 0x000e620000000c00 */
[----:B------:R-:W-:Y:S02]  /*2260*/  MOV R4, R2 ;  /* 0x0000000200047202 */ /* 0x000fe40000000f00 */
[----:B------:R-:W-:Y:S02]  /*2270*/  MOV R41, R32 ;  /* 0x0000002000297202 */ /* 0x000fe40000000f00 */
[----:B------:R-:W-:Y:S02]  /*2280*/  MOV R6, R3 ;  /* 0x0000000300067202 */ /* 0x000fe40000000f00 */
[----:B------:R-:W-:Y:S05]  /*2290*/  MOV R43, R33 ;  /* 0x00000021002b7202 */ /* 0x000fea0000000f00 */
[--C-:B------:R-:W-:Y:S01]  /*22a0*/  @!P0 SHF.R.U64 R5, R2, 0x10, R3.reuse ;  /* 0x0000001002058819 */ /* 0x100fe20000001203 */
[----:B------:R-:W-:Y:S01]  /*22b0*/  @!P0 HADD2.F32 R4, -RZ, R4.H0_H0 ;  /* 0x20000004ff048230 */ /* 0x000fe20000004100 */
[----:B------:R-:W-:Y:S01]  /*22c0*/  @!P0 SHF.R.U32.HI R7, RZ, 0x10, R3 ;  /* 0x00000010ff078819 */ /* 0x000fe20000011603 */
[----:B------:R-:W-:Y:S01]  /*22d0*/  @!P0 HADD2.F32 R6, -RZ, R6.H0_H0 ;  /* 0x20000006ff068230 */ /* 0x000fe20000004100 */
[--C-:B------:R-:W-:Y:S01]  /*22e0*/  @!P0 SHF.R.U64 R42, R32, 0x10, R33.reuse ;  /* 0x00000010202a8819 */ /* 0x100fe20000001221 */
[----:B------:R-:W-:Y:S01]  /*22f0*/  @!P0 HADD2.F32 R32, -RZ, R41.H0_H0 ;  /* 0x20000029ff208230 */ /* 0x000fe20000004100 */
[----:B------:R-:W-:Y:S01]  /*2300*/  @!P0 SHF.R.U32.HI R54, RZ, 0x10, R33 ;  /* 0x00000010ff368819 */ /* 0x000fe20000011621 */
[----:B------:R-:W-:Y:S02]  /*2310*/  @!P0 HADD2.F32 R5, -RZ, R5.H0_H0 ;  /* 0x20000005ff058230 */ /* 0x000fe40000004100 */
[----:B------:R-:W-:Y:S01]  /*2320*/  @!P0 HADD2.F32 R7, -RZ, R7.H0_H0 ;  /* 0x20000007ff078230 */ /* 0x000fe20000004100 */
[----:B-1----:R-:W-:Y:S01]  /*2330*/  @!P0 IMAD.MOV.U32 R3, RZ, RZ, R9 ;  /* 0x000000ffff038224 */ /* 0x002fe200078e0009 */
[----:B------:R-:W-:Y:S04]  /*2340*/  @!P0 MOV R0, R8 ;  /* 0x0000000800008202 */ /* 0x000fe80000000f00 */
[--C-:B------:R-:W-:Y:S02]  /*2350*/  @!P0 HADD2.F32 R33, -RZ, R3.reuse.H1_H1 ;  /* 0x30000003ff218230 */ /* 0x100fe40000004100 */
[--C-:B------:R-:W-:Y:S02]  /*2360*/  @!P0 HADD2.F32 R31, -RZ, R0.reuse.H1_H1 ;  /* 0x30000000ff1f8230 */ /* 0x100fe40000004100 */
[----:B------:R-:W-:Y:S02]  /*2370*/  @!P0 HADD2.F32 R2, -RZ, R0.H0_H0 ;  /* 0x20000000ff028230 */ /* 0x000fe40000004100 */
[----:B------:R-:W-:Y:S01]  /*2380*/  @!P0 HADD2.F32 R3, -RZ, R3.H0_H0 ;  /* 0x20000003ff038230 */ /* 0x000fe20000004100 */
[-C--:B------:R-:W-:Y:S02]  /*2390*/  @!P0 FMUL.FTZ R41, R31, R4.reuse ;  /* 0x000000041f298220 */ /* 0x080fe40000410000 */
[C---:B------:R-:W-:Y:S01]  /*23a0*/  @!P0 FMUL.FTZ R0, R2.reuse, R4 ;  /* 0x0000000402008220 */ /* 0x040fe20000410000 */
[----:B------:R-:W-:Y:S01]  /*23b0*/  @!P0 MOV R4, R10 ;  /* 0x0000000a00048202 */ /* 0x000fe20000000f00 */
[-C--:B------:R-:W-:Y:S01]  /*23c0*/  @!P0 FFMA.FTZ R64, R2, R32.reuse, -R41 ;  /* 0x0000002002408223 */ /* 0x080fe20000010829 */
[----:B------:R-:W-:Y:S01]  /*23d0*/  @!P0 HADD2.F32 R41, -RZ, R42.H0_H0 ;  /* 0x2000002aff298230 */ /* 0x000fe20000004100 */
[-C--:B------:R-:W-:Y:S02]  /*23e0*/  @!P0 FMUL.FTZ R42, R33, R5.reuse ;  /* 0x00000005212a8220 */ /* 0x080fe40000410000 */
[C---:B------:R-:W-:Y:S02]  /*23f0*/  @!P0 FMUL.FTZ R2, R3.reuse, R5 ;  /* 0x0000000503028220 */ /* 0x040fe40000410000 */
[----:B------:R-:W-:Y:S01]  /*2400*/  @!P0 FFMA.FTZ R63, R3, R41, -R42 ;  /* 0x00000029033f8223 */ /* 0x000fe2000001082a */
[----:B------:R-:W-:Y:S01]  /*2410*/  @!P0 MOV R3, R11 ;  /* 0x0000000b00038202 */ /* 0x000fe20000000f00 */
[----:B------:R-:W-:Y:S01]  /*2420*/  @!P0 FFMA.FTZ R0, R31, R32, R0 ;  /* 0x000000201f008223 */ /* 0x000fe20000010000 */
[--C-:B------:R-:W-:Y:S01]  /*2430*/  @!P0 HADD2.F32 R31, -RZ, R4.reuse.H1_H1 ;  /* 0x30000004ff1f8230 */ /* 0x100fe20000004100 */
[----:B------:R-:W-:Y:S01]  /*2440*/  @!P0 FFMA.FTZ R2, R33, R41, R2 ;  /* 0x0000002921028223 */ /* 0x000fe20000010002 */
[----:B------:R-:W-:Y:S02]  /*2450*/  @!P0 HADD2.F32 R4, -RZ, R4.H0_H0 ;  /* 0x20000004ff048230 */ /* 0x000fe40000004100 */
[----:B------:R-:W-:Y:S01]  /*2460*/  @!P0 HADD2.F32 R32, -RZ, R43.H0_H0 ;  /* 0x2000002bff208230 */ /* 0x000fe20000004100 */
[----:B------:R-:W-:Y:S01]  /*2470*/  @!P0 FMUL.FTZ R62, R31, R6 ;  /* 0x000000061f3e8220 */ /* 0x000fe20000410000 */
[--C-:B------:R-:W-:Y:S01]  /*2480*/  @!P0 HADD2.F32 R42, -RZ, R3.reuse.H1_H1 ;  /* 0x30000003ff2a8230 */ /* 0x100fe20000004100 */
[----:B------:R-:W-:Y:S01]  /*2490*/  @!P0 F2FP.PACK_AB R0, R0, R64 ;  /* 0x000000400000823e */ /* 0x000fe200000000ff */
[----:B------:R-:W-:Y:S01]  /*24a0*/  @!P0 HADD2.F32 R5, -RZ, R3.H0_H0 ;  /* 0x20000003ff058230 */ /* 0x000fe20000004100 */
[----:B------:R-:W-:Y:S01]  /*24b0*/  @!P0 FMUL.FTZ R3, R4, R6 ;  /* 0x0000000604038220 */ /* 0x000fe20000410000 */
[----:B------:R-:W-:Y:S01]  /*24c0*/  @!P0 HADD2.F32 R43, -RZ, R54.H0_H0 ;  /* 0x20000036ff2b8230 */ /* 0x000fe20000004100 */
[----:B------:R-:W-:Y:S01]  /*24d0*/  @!P0 FMUL.FTZ R54, R42, R7 ;  /* 0x000000072a368220 */ /* 0x000fe20000410000 */
[----:B------:R-:W-:Y:S01]  /*24e0*/  @!P0 F2FP.PACK_AB R2, R2, R63 ;  /* 0x0000003f0202823e */ /* 0x000fe200000000ff */
[----:B------:R-:W-:Y:S02]  /*24f0*/  @!P0 FFMA.FTZ R62, R4, R32, -R62 ;  /* 0x00000020043e8223 */ /* 0x000fe4000001083e */
[----:B------:R-:W-:Y:S01]  /*2500*/  @!P0 FMUL.FTZ R4, R5, R7 ;  /* 0x0000000705048220 */ /* 0x000fe20000410000 */
[----:B------:R-:W-:Y:S01]  /*2510*/  @!P0 MOV R9, R2 ;  /* 0x0000000200098202 */ /* 0x000fe20000000f00 */
[----:B------:R-:W-:Y:S02]  /*2520*/  @!P0 FFMA.FTZ R3, R31, R32, R3 ;  /* 0x000000201f038223 */ /* 0x000fe40000010003 */
[-C--:B------:R-:W-:Y:S02]  /*2530*/  @!P0 FFMA.FTZ R54, R5, R43.reuse, -R54 ;  /* 0x0000002b05368223 */ /* 0x080fe40000010836 */
[----:B------:R-:W-:Y:S01]  /*2540*/  @!P0 FFMA.FTZ R4, R42, R43, R4 ;  /* 0x0000002b2a048223 */ /* 0x000fe20000010004 */
[----:B------:R-:W-:Y:S01]  /*2550*/  @!P0 F2FP.PACK_AB R3, R3, R62 ;  /* 0x0000003e0303823e */ /* 0x000fe200000000ff */
[----:B------:R-:W-:Y:S03]  /*2560*/  @!P0 IMAD.MOV.U32 R8, RZ, RZ, R0 ;  /* 0x000000ffff088224 */ /* 0x000fe600078e0000 */
[----:B------:R-:W-:Y:S02]  /*2570*/  @!P0 F2FP.PACK_AB R4, R4, R54 ;  /* 0x000000360404823e */ /* 0x000fe400000000ff */
[----:B------:R-:W-:Y:S02]  /*2580*/  @!P0 MOV R10, R3 ;  /* 0x00000003000a8202 */ /* 0x000fe40000000f00 */
[----:B------:R-:W-:Y:S05]  /*2590*/  @!P0 MOV R11, R4 ;  /* 0x00000004000b8202 */ /* 0x000fea0000000f00 */
[----:B------:R1:W-:Y:S02]  /*25a0*/  STG.E.128 [R60.64], R8 ;  /* 0x000000083c007986 */ /* 0x0003e4000c101d06 */
.L_x_67:
[----:B------:R-:W-:Y:S05]  /*25b0*/  BSYNC B0 ;  /* 0x0000000000007941 */ /* 0x000fea0003800000 */
.L_x_66:
[----:B------:R-:W-:Y:S01]  /*25c0*/  ISETP.GE.AND P0, PT, R29, c[0x0][0x1d4], PT ;  /* 0x000075001d007a0c */ /* 0x000fe20003f06270 */
[----:B------:R-:W-:Y:S01]  /*25d0*/  @!UPT UIADD3 URZ, URZ, URZ, URZ ;  /* 0x0000003f3f3ff290 */ /* 0x000fe2000fffe03f */
[----:B------:R-:W-:Y:S11]  /*25e0*/  BSSY B0, `(.L_x_68) ;  /* 0x0000036000007945 */ /* 0x000ff60003800000 */
[----:B------:R-:W-:-:S05]  /*25f0*/  @P0 BRA `(.L_x_69) ;  /* 0x0000034000000947 */ /* 0x000fca0003800000 */
[----:B------:R-:W-:Y:S01]  /*2600*/  ISETP.GE.AND P0, PT, R39, c[0x0][0x27c], PT ;  /* 0x00009f0027007a0c */ /* 0x000fe20003f06270 */
[----:B-1----:R-:W1:Y:S11]  /*2610*/  LDS.128 R8, [R87+0x3000] ;  /* 0x0030000057087984 */ /* 0x002e760000000c00 */
[----:B------:R-:W-:Y:S01]  /*2620*/  @!UPT UIADD3 URZ, URZ, URZ, URZ ;  /* 0x0000003f3f3ff290 */ /* 0x000fe2000fffe03f */
[----:B------:R-:W-:Y:S01]  /*2630*/  @!P0 HADD2.F32 R0, -RZ, R22.H0_H0 ;  /* 0x20000016ff008230 */ /* 0x000fe20000004100 */
[--C-:B------:R-:W-:Y:S01]  /*2640*/  @!P0 SHF.R.U64 R4, R12, 0x10, R13.reuse ;  /* 0x000000100c048819 */ /* 0x100fe2000000120d */
[----:B------:R-:W-:Y:S01]  /*2650*/  @!P0 HADD2.F32 R6, -RZ, R55.H0_H0 ;  /* 0x20000037ff068230 */ /* 0x000fe20000004100 */
[----:B------:R-:W-:Y:S02]  /*2660*/  @!P0 SHF.R.U32.HI R7, RZ, 0x10, R13 ;  /* 0x00000010ff078819 */ /* 0x000fe4000001160d */
[--C-:B------:R-:W-:Y:S01]  /*2670*/  @!P0 SHF.R.U64 R13, R44, 0x10, R45.reuse ;  /* 0x000000102c0d8819 */ /* 0x100fe2000000122d */
[----:B------:R-:W-:Y:S01]  /*2680*/  @!P0 HADD2.F32 R4, -RZ, R4.H0_H0 ;  /* 0x20000004ff048230 */ /* 0x000fe20000004100 */
[----:B------:R-:W-:Y:S01]  /*2690*/  @!P0 SHF.R.U32.HI R33, RZ, 0x10, R45 ;  /* 0x00000010ff218819 */ /* 0x000fe2000001162d */
[----:B------:R-:W-:Y:S02]  /*26a0*/  @!P0 HADD2.F32 R7, -RZ, R7.H0_H0 ;  /* 0x20000007ff078230 */ /* 0x000fe40000004100 */
[----:B------:R-:W-:Y:S02]  /*26b0*/  @!P0 HADD2.F32 R13, -RZ, R13.H0_H0 ;  /* 0x2000000dff0d8230 */ /* 0x000fe40000004100 */
[----:B------:R-:W-:Y:S01]  /*26c0*/  @!P0 HADD2.F32 R33, -RZ, R33.H0_H0 ;  /* 0x20000021ff218230 */ /* 0x000fe20000004100 */
[----:B-1----:R-:W-:Y:S02]  /*26d0*/  @!P0 MOV R2, R8 ;  /* 0x0000000800028202 */ /* 0x002fe40000000f00 */
[----:B------:R-:W-:Y:S03]  /*26e0*/  @!P0 MOV R3, R9 ;  /* 0x0000000900038202 */ /* 0x000fe60000000f00 */
[--C-:B------:R-:W-:Y:S02]  /*26f0*/  @!P0 HADD2.F32 R5, -RZ, R2.reuse.H1_H1 ;  /* 0x30000002ff058230 */ /* 0x100fe40000004100 */
[----:B------:R-:W-:Y:S02]  /*2700*/  @!P0 HADD2.F32 R2, -RZ, R2.H0_H0 ;  /* 0x20000002ff028230 */ /* 0x000fe40000004100 */
[--C-:B------:R-:W-:Y:S01]  /*2710*/  @!P0 HADD2.F32 R12, -RZ, R3.reuse.H1_H1 ;  /* 0x30000003ff0c8230 */ /* 0x100fe20000004100 */
[CC--:B------:R-:W-:Y:S01]  /*2720*/  @!P0 FMUL.FTZ R31, R5.reuse, R0.reuse ;  /* 0x00000000051f8220 */ /* 0x0c0fe20000410000 */
[----:B------:R-:W-:Y:S01]  /*2730*/  @!P0 HADD2.F32 R3, -RZ, R3.H0_H0 ;  /* 0x20000003ff038230 */ /* 0x000fe20000004100 */
[C---:B------:R-:W-:Y:S02]  /*2740*/  @!P0 FMUL.FTZ R0, R2.reuse, R0 ;  /* 0x0000000002008220 */ /* 0x040fe40000410000 */
[-C--:B------:R-:W-:Y:S02]  /*2750*/  @!P0 FFMA.FTZ R43, R2, R6.reuse, -R31 ;  /* 0x00000006022b8223 */ /* 0x080fe4000001081f */
[----:B------:R-:W-:Y:S01]  /*2760*/  @!P0 FFMA.FTZ R0, R5, R6, R0 ;  /* 0x0000000605008223 */ /* 0x000fe20000010000 */
[----:B------:R-:W-:Y:S01]  /*2770*/  @!P0 MOV R5, R10 ;  /* 0x0000000a00058202 */ /* 0x000fe20000000f00 */
[CC--:B------:R-:W-:Y:S02]  /*2780*/  @!P0 FMUL.FTZ R31, R12.reuse, R4.reuse ;  /* 0x000000040c1f8220 */ /* 0x0c0fe40000410000 */
[C---:B------:R-:W-:Y:S01]  /*2790*/  @!P0 FMUL.FTZ R2, R3.reuse, R4 ;  /* 0x0000000403028220 */ /* 0x040fe20000410000 */
[----:B------:R-:W-:Y:S01]  /*27a0*/  @!P0 MOV R4, R11 ;  /* 0x0000000b00048202 */ /* 0x000fe20000000f00 */
[-C--:B------:R-:W-:Y:S01]  /*27b0*/  @!P0 FFMA.FTZ R42, R3, R13.reuse, -R31 ;  /* 0x0000000d032a8223 */ /* 0x080fe2000001081f */
[----:B------:R-:W-:Y:S01]  /*27c0*/  @!P0 HADD2.F32 R3, -RZ, R22.H1_H1 ;  /* 0x30000016ff038230 */ /* 0x000fe20000004100 */
[----:B------:R-:W-:Y:S01]  /*27d0*/  @!P0 FFMA.FTZ R2, R12, R13, R2 ;  /* 0x0000000d0c028223 */ /* 0x000fe20000010002 */
[----:B------:R-:W-:Y:S01]  /*27e0*/  @!P0 F2FP.PACK_AB R0, R0, R43 ;  /* 0x0000002b0000823e */ /* 0x000fe200000000ff */
[--C-:B------:R-:W-:Y:S02]  /*27f0*/  @!P0 HADD2.F32 R22, -RZ, R5.reuse.H1_H1 ;  /* 0x30000005ff168230 */ /* 0x100fe40000004100 */
[----:B------:R-:W-:Y:S01]  /*2800*/  @!P0 HADD2.F32 R6, -RZ, R5.H0_H0 ;  /* 0x20000005ff068230 */ /* 0x000fe20000004100 */
[----:B------:R-:W-:Y:S01]  /*2810*/  @!P0 F2FP.PACK_AB R2, R2, R42 ;  /* 0x0000002a0202823e */ /* 0x000fe200000000ff */
[----:B------:R-:W-:Y:S01]  /*2820*/  @!P0 HADD2.F32 R31, -RZ, R55.H1_H1 ;  /* 0x30000037ff1f8230 */ /* 0x000fe20000004100 */
[----:B------:R-:W-:Y:S01]  /*2830*/  @!P0 MOV R8, R0 ;  /* 0x0000000000088202 */ /* 0x000fe20000000f00 */
[--C-:B------:R-:W-:Y:S01]  /*2840*/  @!P0 HADD2.F32 R32, -RZ, R4.reuse.H1_H1 ;  /* 0x30000004ff208230 */ /* 0x100fe20000004100 */
[----:B------:R-:W-:Y:S01]  /*2850*/  @!P0 MOV R9, R2 ;  /* 0x0000000200098202 */ /* 0x000fe20000000f00 */
[----:B------:R-:W-:Y:S01]  /*2860*/  @!P0 HADD2.F32 R5, -RZ, R4.H0_H0 ;  /* 0x20000004ff058230 */ /* 0x000fe20000004100 */
[-C--:B------:R-:W-:Y:S02]  /*2870*/  @!P0 FMUL.FTZ R4, R22, R3.reuse ;  /* 0x0000000316048220 */ /* 0x080fe40000410000 */
[----:B------:R-:W-:Y:S02]  /*2880*/  @!P0 FMUL.FTZ R3, R6, R3 ;  /* 0x0000000306038220 */ /* 0x000fe40000410000 */
[----:B------:R-:W-:Y:S02]  /*2890*/  @!P0 FMUL.FTZ R41, R32, R7 ;  /* 0x0000000720298220 */ /* 0x000fe40000410000 */
[----:B------:R-:W-:Y:S02]  /*28a0*/  @!P0 FFMA.FTZ R6, R6, R31, -R4 ;  /* 0x0000001f06068223 */ /* 0x000fe40000010804 */
[C---:B------:R-:W-:Y:S02]  /*28b0*/  @!P0 FMUL.FTZ R4, R5.reuse, R7 ;  /* 0x0000000705048220 */ /* 0x040fe40000410000 */
[----:B------:R-:W-:Y:S02]  /*28c0*/  @!P0 FFMA.FTZ R3, R22, R31, R3 ;  /* 0x0000001f16038223 */ /* 0x000fe40000010003 */
[-C--:B------:R-:W-:Y:S02]  /*28d0*/  @!P0 FFMA.FTZ R41, R5, R33.reuse, -R41 ;  /* 0x0000002105298223 */ /* 0x080fe40000010829 */
[----:B------:R-:W-:Y:S01]  /*28e0*/  @!P0 FFMA.FTZ R4, R32, R33, R4 ;  /* 0x0000002120048223 */ /* 0x000fe20000010004 */
[----:B------:R-:W-:Y:S04]  /*28f0*/  @!P0 F2FP.PACK_AB R3, R3, R6 ;  /* 0x000000060303823e */ /* 0x000fe800000000ff */
[----:B------:R-:W-:Y:S02]  /*2900*/  @!P0 F2FP.PACK_AB R4, R4, R41 ;  /* 0x000000290404823e */ /* 0x000fe400000000ff */
[----:B------:R-:W-:Y:S02]  /*2910*/  @!P0 MOV R10, R3 ;  /* 0x00000003000a8202 */ /* 0x000fe40000000f00 */
[----:B------:R-:W-:Y:S05]  /*2920*/  @!P0 MOV R11, R4 ;  /* 0x00000004000b8202 */ /* 0x000fea0000000f00 */
[----:B------:R1:W-:Y:S02]  /*2930*/  STG.E.128 [R60.64+0x20], R8 ;  /* 0x000020083c007986 */ /* 0x0003e4000c101d06 */
.L_x_69:
[----:B------:R-:W-:Y:S05]  /*2940*/  BSYNC B0 ;  /* 0x0000000000007941 */ /* 0x000fea0003800000 */
.L_x_68:
        /* <DEDUP_REMOVED lines=8> */
[----:B------:R-:W-:Y:S01]  /*29d0*/  @!P0 SHF.R.U64 R4, R14, 0x10, R15 ;  /* 0x000000100e048819 */ /* 0x000fe2000000120f */
[----:B------:R-:W-:Y:S01]  /*29e0*/  @!P0 HADD2.F32 R6, -RZ, R56.H0_H0 ;  /* 0x20000038ff068230 */ /* 0x000fe20000004100 */
[----:B------:R-:W-:Y:S02]  /*29f0*/  @!P0 SHF.R.U64 R13, R46, 0x10, R47 ;  /* 0x000000102e0d8819 */ /* 0x000fe4000000122f */
[----:B------:R-:W-:Y:S01]  /*2a00*/  @!P0 SHF.R.U32.HI R7, RZ, 0x10, R15 ;  /* 0x00000010ff078819 */ /* 0x000fe2000001160f */
[----:B------:R-:W-:Y:S01]  /*2a10*/  @!P0 HADD2.F32 R4, -RZ, R4.H0_H0 ;  /* 0x20000004ff048230 */ /* 0x000fe20000004100 */
[----:B------:R-:W-:Y:S01]  /*2a20*/  @!P0 SHF.R.U32.HI R46, RZ, 0x10, R47 ;  /* 0x00000010ff2e8819 */ /* 0x000fe2000001162f */
[----:B------:R-:W-:Y:S02]  /*2a30*/  @!P0 HADD2.F32 R13, -RZ, R13.H0_H0 ;  /* 0x2000000dff0d8230 */ /* 0x000fe40000004100 */
[----:B------:R-:W-:Y:S02]  /*2a40*/  @!P0 HADD2.F32 R15, -RZ, R56.H1_H1 ;  /* 0x30000038ff0f8230 */ /* 0x000fe40000004100 */
        /* <DEDUP_REMOVED lines=19> */
[----:B------:R-:W-:Y:S02]  /*2b80*/  @!P0 HADD2.F32 R3, -RZ, R23.H1_H1 ;  /* 0x30000017ff038230 */ /* 0x000fe40000004100 */
[----:B------:R-:W-:Y:S01]  /*2b90*/  @!P0 HADD2.F32 R6, -RZ, R5.H0_H0 ;  /* 0x20000005ff068230 */ /* 0x000fe20000004100 */
[----:B------:R-:W-:Y:S01]  /*2ba0*/  @!P0 F2FP.PACK_AB R2, R2, R32 ;  /* 0x000000200202823e */ /* 0x000fe200000000ff */
[--C-:B------:R-:W-:Y:S01]  /*2bb0*/  @!P0 HADD2.F32 R22, -RZ, R4.reuse.H1_H1 ;  /* 0x30000004ff168230 */ /* 0x100fe20000004100 */
[----:B------:R-:W-:Y:S01]  /*2bc0*/  @!P0 MOV R8, R0 ;  /* 0x0000000000088202 */ /* 0x000fe20000000f00 */
[----:B------:R-:W-:Y:S01]  /*2bd0*/  @!P0 HADD2.F32 R5, -RZ, R4.H0_H0 ;  /* 0x20000004ff058230 */ /* 0x000fe20000004100 */
[-C--:B------:R-:W-:Y:S01]  /*2be0*/  @!P0 FMUL.FTZ R4, R14, R3.reuse ;  /* 0x000000030e048220 */ /* 0x080fe20000410000 */
[----:B------:R-:W-:Y:S01]  /*2bf0*/  @!P0 MOV R9, R2 ;  /* 0x0000000200098202 */ /* 0x000fe20000000f00 */
[----:B------:R-:W-:Y:S01]  /*2c00*/  @!P0 FMUL.FTZ R3, R6, R3 ;  /* 0x0000000306038220 */ /* 0x000fe20000410000 */
[----:B------:R-:W-:Y:S01]  /*2c10*/  @!P0 HADD2.F32 R23, -RZ, R46.H0_H0 ;  /* 0x2000002eff178230 */ /* 0x000fe20000004100 */
        /* <DEDUP_REMOVED lines=11> */
.L_x_71:
[----:B------:R-:W-:Y:S05]  /*2cd0*/  BSYNC B0 ;  /* 0x0000000000007941 */ /* 0x000fea0003800000 */
.L_x_70:
        /* <DEDUP_REMOVED lines=9> */
[--C-:B------:R-:W-:Y:S01]  /*2d70*/  @!P0 HADD2.F32 R6, -RZ, R57.reuse.H0_H0 ;  /* 0x20000039ff068230 */ /* 0x100fe20000004100 */
[----:B------:R-:W-:Y:S01]  /*2d80*/  @!P0 SHF.R.U64 R13, R48, 0x10, R49 ;  /* 0x00000010300d8819 */ /* 0x000fe20000001231 */
[----:B------:R-:W-:Y:S01]  /*2d90*/  @!P0 HADD2.F32 R15, -RZ, R57.H1_H1 ;  /* 0x30000039ff0f8230 */ /* 0x000fe20000004100 */
[----:B------:R-:W-:Y:S01]  /*2da0*/  @!P0 SHF.R.U32.HI R7, RZ, 0x10, R17 ;  /* 0x00000010ff078819 */ /* 0x000fe20000011611 */
        /* <DEDUP_REMOVED lines=20> */
[--C-:B------:R-:W-:Y:S01]  /*2ef0*/  @!P0 HADD2.F32 R14, -RZ, R5.reuse.H1_H1 ;  /* 0x30000005ff0e8230 */ /* 0x100fe20000004100 */
        /* <DEDUP_REMOVED lines=22> */
.L_x_73:
[----:B------:R-:W-:Y:S05]  /*3060*/  BSYNC B0 ;  /* 0x0000000000007941 */ /* 0x000fea0003800000 */
.L_x_72:
        /* <DEDUP_REMOVED lines=56> */
.L_x_75:
[----:B------:R-:W-:Y:S05]  /*33f0*/  BSYNC B0 ;  /* 0x0000000000007941 */ /* 0x000fea0003800000 */
.L_x_74:
[----:B------:R-:W-:Y:S11]  /*3400*/  ISETP.GE.AND P0, PT, R93, c[0x0][0x1d4], PT ;  /* 0x000075005d007a0c */ /* 0x000ff60003f06270 */
[----:B------:R-:W-:Y:S02]  /*3410*/  @!UPT UIADD3 URZ, URZ, URZ, URZ ;  /* 0x0000003f3f3ff290 */ /* 0x000fe4000fffe03f */
        /* <DEDUP_REMOVED lines=52> */
[----:B------:R1:W-:Y:S01]  /*3760*/  STG.E.128 [R60.64+0xa0], R8 ;  /* 0x0000a0083c007986 */ /* 0x0003e2000c101d06 */
[----:B------:R-:W-:-:S05]  /*3770*/  BRA `(.L_x_65) ;  /* 0x00001c4000007947 */ /* 0x000fca0003800000 */
.L_x_62:
        /* <DEDUP_REMOVED lines=37> */
[----:B------:R1:W5:Y:S04]  /*39d0*/  @!P0 LDG.E.128 R44, [R8.64] ;  /* 0x00000006082c8981 */ /* 0x000368000c1e1d00 */
[----:B------:R1:W5:Y:S01]  /*39e0*/  @!P0 LDG.E.128 R4, [R2.64] ;  /* 0x0000000602048981 */ /* 0x000362000c1e1d00 */
[----:B------:R-:W-:Y:S11]  /*39f0*/  ISETP.GE.AND P0, PT, R29, c[0x0][0x27c], PT ;  /* 0x00009f001d007a0c */ /* 0x000ff60003f06270 */
[----:B------:R-:W-:Y:S02]  /*3a00*/  @!UPT UIADD3 URZ, URZ, URZ, URZ ;  /* 0x0000003f3f3ff290 */ /* 0x000fe4000fffe03f */
[----:B------:R1:W5:Y:S04]  /*3a10*/  @!P0 LDG.E.128 R56, [R8.64+0x20] ;  /* 0x0000200608388981 */ /* 0x000368000c1e1d00 */
[----:B------:R1:W5:Y:S01]  /*3a20*/  @!P0 LDG.E.128 R12, [R2.64+0x20] ;  /* 0x00002006020c8981 */ /* 0x000362000c1e1d00 */
[----:B------:R-:W-:Y:S11]  /*3a30*/  ISETP.GE.AND P0, PT, R28, c[0x0][0x27c], PT ;  /* 0x00009f001c007a0c */ /* 0x000ff60003f06270 */
[----:B------:R-:W-:Y:S02]  /*3a40*/  @!UPT UIADD3 URZ, URZ, URZ, URZ ;  /* 0x0000003f3f3ff290 */ /* 0x000fe4000fffe03f */
[----:B------:R1:W5:Y:S04]  /*3a50*/  @!P0 LDG.E.128 R64, [R8.64+0x40] ;  /* 0x0000400608408981 */ /* 0x000368000c1e1d00 */
[----:B------:R1:W5:Y:S02]  /*3a60*/  @!P0 LDG.E.128 R20, [R2.64+0x40] ;  /* 0x0000400602148981 */ /* 0x000364000c1e1d00 */
.L_x_77:
[----:B------:R-:W-:Y:S05]  /*3a70*/  BSYNC B0 ;  /* 0x0000000000007941 */ /* 0x000fea0003800000 */
.L_x_76:
[----:B------:R-:W-:Y:S04]  /*3a80*/  IADD3 R80, P0, R148, R10, RZ ;  /* 0x0000000a94507210 */ /* 0x000fe80007f1e0ff */
[----:B------:R-:W-:Y:S01]  /*3a90*/  IADD3.X R79, R120, R16, RZ, P0, !PT ;  /* 0x00000010784f7210 */ /* 0x000fe200007fe4ff */
        /* <DEDUP_REMOVED lines=25> */
[----:B------:R-:W-:Y:S02]  /*3c30*/  PRMT R31, R3, 0x5410, R8 ;  /* 0x00005410031f7816 */ /* 0x000fe40000000008 */
[----:B------:R-:W-:Y:S01]  /*3c40*/  PRMT R30, R2, 0x5410, R0 ;  /* 0x00005410021e7816 */ /* 0x000fe20000000000 */
[----:B------:R-:W-:-:S05]  /*3c50*/  @P0 BRA `(.L_x_79) ;  /* 0x0000077000000947 */ /* 0x000fca0003800000 */
[----:B------:R-:W-:Y:S01]  /*3c60*/  IMAD.MOV.U32 R48, RZ, RZ, R45 ;  /* 0x000000ffff307224 */ /* 0x000fe200078e002d */
[----:B------:R-:W-:Y:S01]  /*3c70*/  ISETP.GE.AND P2, PT, R100, c[0x0][0x1d4], PT ;  /* 0x0000750064007a0c */ /* 0x000fe20003f46270 */
[----:B------:R-:W-:Y:S01]  /*3c80*/  LDS.128 R60, [R123+0x3100] ;  /* 0x003100007b3c7984 */ /* 0x000fe20000000c00 */
[----:B------:R-:W-:Y:S01]  /*3c90*/  IADD3 R0, P1, P0, R88, R80, R119 ;  /* 0x0000005058007210 */ /* 0x000fe2000783e077 */
[----:B------:R-:W-:Y:S01]  /*3ca0*/  IMAD.MOV.U32 R53, RZ, RZ, R47 ;  /* 0x000000ffff357224 */ /* 0x000fe200078e002f */
[----:B------:R-:W-:Y:S01]  /*3cb0*/  MOV R10, R6 ;  /* 0x00000006000a7202 */ /* 0x000fe20000000f00 */
[----:B------:R-:W-:Y:S01]  /*3cc0*/  IMAD.MOV.U32 R24, RZ, RZ, R7 ;  /* 0x000000ffff187224 */ /* 0x000fe200078e0007 */
[-C--:B------:R-:W-:Y:S02]  /*3cd0*/  IADD3.X R3, R90, R79.reuse, R134, P1, P0 ;  /* 0x0000004f5a037210 */ /* 0x080fe40000fe0486 */
[----:B------:R-:W-:Y:S01]  /*3ce0*/  MOV R41, R44 ;  /* 0x0000002c00297202 */ /* 0x000fe20000000f00 */
[----:B------:R-:W1:Y:S01]  /*3cf0*/  LDS.128 R16, [R131+0x3100] ;  /* 0x0031000083107984 */ /* 0x000e620000000c00 */
[----:B------:R-:W-:Y:S03]  /*3d00*/  MOV R51, R46 ;  /* 0x0000002e00337202 */ /* 0x000fe60000000f00 */
[----:B------:R-:W-:Y:S04]  /*3d10*/  @!P2 IADD3 R2, P1, P0, R88, R80, R100 ;  /* 0x000000505802a210 */ /* 0x000fe8000783e064 */
[----:B------:R-:W-:Y:S02]  /*3d20*/  @!P2 IADD3.X R8, R90, R79, R126, P1, P0 ;  /* 0x0000004f5a08a210 */ /* 0x000fe40000fe047e */
[C---:B------:R-:W-:Y:S04]  /*3d30*/  LEA R74, P0, R0.reuse, c[0x0][0x1c8], 0x1 ;  /* 0x00007200004a7a11 */ /* 0x040fe800078008ff */
[----:B------:R-:W-:Y:S02]  /*3d40*/  LEA.HI.X R75, R0, c[0x0][0x1cc], R3, 0x1, P0 ;  /* 0x00007300004b7a11 */ /* 0x000fe400000f0c03 */
[C---:B------:R-:W-:Y:S02]  /*3d50*/  @!P2 LEA R72, P0, R2.reuse, c[0x0][0x1c8], 0x1 ;  /* 0x000072000248aa11 */ /* 0x040fe400078008ff */
[----:B------:R-:W-:Y:S02]  /*3d60*/  MOV R0, R4 ;  /* 0x0000000400007202 */ /* 0x000fe40000000f00 */
[----:B------:R-:W-:Y:S01]  /*3d70*/  @!P2 LEA.HI.X R73, R2, c[0x0][0x1cc], R8, 0x1, P0 ;  /* 0x000073000249aa11 */ /* 0x000fe200000f0c08 */
[--C-:B------:R-:W-:Y:S01]  /*3d80*/  IMAD.MOV.U32 R2, RZ, RZ, R5.reuse ;  /* 0x000000ffff027224 */ /* 0x100fe200078e0005 */
[----:B------:R-:W-:Y:S11]  /*3d90*/  ISETP.GE.AND P0, PT, R26, c[0x0][0x27c], PT ;  /* 0x00009f001a007a0c */ /* 0x000ff60003f06270 */
[----:B------:R-:W-:Y:S02]  /*3da0*/  @!UPT UIADD3 URZ, URZ, URZ, URZ ;  /* 0x0000003f3f3ff290 */ /* 0x000fe4000fffe03f */
[--C-:B------:R-:W-:Y:S01]  /*3db0*/  @!P0 SHF.R.U32.HI R9, RZ, 0x10, R5.reuse ;  /* 0x00000010ff098819 */ /* 0x100fe20000011605 */
[----:B------:R-:W-:Y:S01]  /*3dc0*/  @!P0 HADD2.F32 R3, -RZ, R2.H0_H0 ;  /* 0x20000002ff038230 */ /* 0x000fe20000004100 */
[----:B------:R-:W-:Y:S01]  /*3dd0*/  @!P0 SHF.R.U64 R8, R4, 0x10, R5 ;  /* 0x0000001004088819 */ /* 0x000fe20000001205 */
[----:B------:R-:W-:Y:S01]  /*3de0*/  @!P0 HADD2.F32 R0, -RZ, R0.H0_H0 ;  /* 0x20000000ff008230 */ /* 0x000fe20000004100 */
[----:B------:R-:W-:Y:S01]  /*3df0*/  @!P0 SHF.R.U64 R11, R6, 0x10, R7 ;  /* 0x00000010060b8819 */ /* 0x000fe20000001207 */
[----:B-1----:R-:W-:Y:S01]  /*3e00*/  @!P0 IMAD.MOV.U32 R6, RZ, RZ, R16 ;  /* 0x000000ffff068224 */ /* 0x002fe200078e0010 */
[----:B------:R-:W-:Y:S01]  /*3e10*/  @!P0 MOV R42, R61 ;  /* 0x0000003d002a8202 */ /* 0x000fe20000000f00 */
[----:B------:R-:W-:Y:S01]  /*3e20*/  @!P0 HADD2.F32 R41, -RZ, R41.H0_H0 ;  /* 0x20000029ff298230 */ /* 0x000fe20000004100 */
[----:B------:R-:W-:Y:S02]  /*3e30*/  @!P0 MOV R5, R17 ;  /* 0x0000001100058202 */ /* 0x000fe40000000f00 */
[--C-:B------:R-:W-:Y:S01]  /*3e40*/  @!P0 SHF.R.U64 R52, R46, 0x10, R47.reuse ;  /* 0x000000102e348819 */ /* 0x100fe2000000122f */
[----:B------:R-:W-:Y:S01]  /*3e50*/  @!P0 HADD2.F32 R43, -RZ, R42.H0_H0 ;  /* 0x2000002aff2b8230 */ /* 0x000fe20000004100 */
[----:B------:R-:W-:Y:S01]  /*3e60*/  @!P0 SHF.R.U32.HI R54, RZ, 0x10, R47 ;  /* 0x00000010ff368819 */ /* 0x000fe2000001162f */
[----:B------:R-:W-:Y:S01]  /*3e70*/  @!P0 HADD2.F32 R2, -RZ, R6.H0_H0 ;  /* 0x20000006ff028230 */ /* 0x000fe20000004100 */
[----:B------:R-:W-:Y:S01]  /*3e80*/  @!P0 MOV R47, R60 ;  /* 0x0000003c002f8202 */ /* 0x000fe20000000f00 */
[----:B------:R-:W-:Y:S01]  /*3e90*/  @!P0 HADD2.F32 R4, -RZ, R5.H0_H0 ;  /* 0x20000005ff048230 */ /* 0x000fe20000004100 */
[----:B------:R-:W-:Y:S01]  /*3ea0*/  @!P0 SHF.R.U64 R50, R44, 0x10, R45 ;  /* 0x000000102c328819 */ /* 0x000fe2000000122d */
[----:B------:R-:W-:Y:S01]  /*3eb0*/  @!P0 HADD2.F32 R44, -RZ, R48.H0_H0 ;  /* 0x20000030ff2c8230 */ /* 0x000fe20000004100 */
[----:B------:R-:W-:Y:S01]  /*3ec0*/  @!P0 SHF.R.U32.HI R25, RZ, 0x10, R7 ;  /* 0x00000010ff198819 */ /* 0x000fe20000011607 */
[----:B------:R-:W-:Y:S01]  /*3ed0*/  @!P0 HADD2.F32 R7, -RZ, R47.H0_H0 ;  /* 0x2000002fff078230 */ /* 0x000fe20000004100 */
[----:B------:R-:W-:Y:S01]  /*3ee0*/  @!P0 SHF.R.U32.HI R49, RZ, 0x10, R45 ;  /* 0x00000010ff318819 */ /* 0x000fe2000001162d */
[-C--:B------:R-:W-:Y:S01]  /*3ef0*/  @!P0 FMUL.FTZ R45, R43, R3.reuse ;  /* 0x000000032b2d8220 */ /* 0x080fe20000410000 */
[----:B------:R-:W-:Y:S01]  /*3f00*/  @!P0 HADD2.F32 R48, -RZ, R51.H0_H0 ;  /* 0x20000033ff308230 */ /* 0x000fe20000004100 */
[----:B------:R-:W-:Y:S01]  /*3f10*/  @!P0 FMUL.FTZ R3, R4, R3 ;  /* 0x0000000304038220 */ /* 0x000fe20000410000 */
[----:B------:R-:W-:Y:S01]  /*3f20*/  @!P0 HADD2.F32 R51, -RZ, R53.H0_H0 ;  /* 0x20000035ff338230 */ /* 0x000fe20000004100 */
[CC--:B------:R-:W-:Y:S02]  /*3f30*/  @!P0 FMUL.FTZ R46, R7.reuse, R0.reuse ;  /* 0x00000000072e8220 */ /* 0x0c0fe40000410000 */
[----:B------:R-:W-:Y:S02]  /*3f40*/  @!P0 FMUL.FTZ R0, R2, R0 ;  /* 0x0000000002008220 */ /* 0x000fe40000410000 */
[----:B------:R-:W-:Y:S01]  /*3f50*/  @!P0 FFMA.FTZ R83, R4, R44, -R45 ;  /* 0x0000002c04538223 */ /* 0x000fe2000001082d */
[----:B------:R-:W-:Y:S01]  /*3f60*/  @!P0 HADD2.F32 R4, -RZ, R9.H0_H0 ;  /* 0x20000009ff048230 */ /* 0x000fe20000004100 */
[-C--:B------:R-:W-:Y:S01]  /*3f70*/  @!P0 FFMA.FTZ R84, R2, R41.reuse, -R46 ;  /* 0x0000002902548223 */ /* 0x080fe2000001082e */
[----:B------:R-:W-:Y:S01]  /*3f80*/  @!P0 HADD2.F32 R45, -RZ, R42.H1_H1 ;  /* 0x3000002aff2d8230 */ /* 0x000fe20000004100 */
[----:B------:R-:W-:Y:S01]  /*3f90*/  @!P0 FFMA.FTZ R0, R7, R41, R0 ;  /* 0x0000002907008223 */ /* 0x000fe20000010000 */
[----:B------:R-:W-:Y:S02]  /*3fa0*/  @!P0 HADD2.F32 R41, -RZ, R47.H1_H1 ;  /* 0x3000002fff298230 */ /* 0x000fe40000004100 */
[----:B------:R-:W-:Y:S01]  /*3fb0*/  @!P0 HADD2.F32 R7, -RZ, R8.H0_H0 ;  /* 0x20000008ff078230 */ /* 0x000fe20000004100 */
[----:B------:R-:W-:Y:S01]  /*3fc0*/  @!P0 FMUL.FTZ R8, R45, R4 ;  /* 0x000000042d088220 */ /* 0x000fe20000410000 */
[----:B------:R-:W-:Y:S02]  /*3fd0*/  @!P0 HADD2.F32 R46, -RZ, R49.H0_H0 ;  /* 0x20000031ff2e8230 */ /* 0x000fe40000004100 */
[----:B------:R-:W-:Y:S02]  /*3fe0*/  @!P0 HADD2.F32 R2, -RZ, R5.H1_H1 ;  /* 0x30000005ff028230 */ /* 0x000fe40000004100 */
[----:B------:R-:W-:Y:S01]  /*3ff0*/  @!P0 HADD2.F32 R5, -RZ, R6.H1_H1 ;  /* 0x30000006ff058230 */ /* 0x000fe20000004100 */
[----:B------:R-:W-:Y:S01]  /*4000*/  @!P0 FMUL.FTZ R6, R41, R7 ;  /* 0x0000000729068220 */ /* 0x000fe20000410000 */
[----:B------:R-:W-:Y:S01]  /*4010*/  @!P0 HADD2.F32 R42, -RZ, R50.H0_H0 ;  /* 0x20000032ff2a8230 */ /* 0x000fe20000004100 */
[C---:B------:R-:W-:Y:S01]  /*4020*/  @!P0 FFMA.FTZ R82, R2.reuse, R46, -R8 ;  /* 0x0000002e02528223 */ /* 0x040fe20000010808 */
[----:B------:R-:W-:Y:S01]  /*4030*/  @!P0 HADD2.F32 R50, -RZ, R52.H0_H0 ;  /* 0x20000034ff328230 */ /* 0x000fe20000004100 */
[----:B------:R-:W-:Y:S01]  /*4040*/  @!P0 IMAD.MOV.U32 R8, RZ, RZ, R62 ;  /* 0x000000ffff088224 */ /* 0x000fe200078e003e */
[----:B------:R-:W-:Y:S01]  /*4050*/  @!P0 MOV R52, R63 ;  /* 0x0000003f00348202 */ /* 0x000fe20000000f00 */
[----:B------:R-:W-:Y:S01]  /*4060*/  @!P0 FMUL.FTZ R4, R2, R4 ;  /* 0x0000000402048220 */ /* 0x000fe20000410000 */
[----:B------:R-:W-:Y:S01]  /*4070*/  @!P0 HADD2.F32 R9, -RZ, R10.H0_H0 ;  /* 0x2000000aff098230 */ /* 0x000fe20000004100 */
[C---:B------:R-:W-:Y:S01]  /*4080*/  @!P0 FMUL.FTZ R2, R5.reuse, R7 ;  /* 0x0000000705028220 */ /* 0x040fe20000410000 */
[--C-:B------:R-:W-:Y:S01]  /*4090*/  @!P0 HADD2.F32 R49, -RZ, R8.reuse.H1_H1 ;  /* 0x30000008ff318230 */ /* 0x100fe20000004100 */
[----:B------:R-:W-:Y:S01]  /*40a0*/  @!P0 FFMA.FTZ R81, R5, R42, -R6 ;  /* 0x0000002a05518223 */ /* 0x000fe20000010806 */
[----:B------:R-:W-:Y:S01]  /*40b0*/  @!P0 MOV R5, R18 ;  /* 0x0000001200058202 */ /* 0x000fe20000000f00 */
[----:B------:R-:W-:Y:S01]  /*40c0*/  @!P0 FFMA.FTZ R2, R41, R42, R2 ;  /* 0x0000002a29028223 */ /* 0x000fe20000010002 */
[----:B------:R-:W-:Y:S01]  /*40d0*/  @!P0 HADD2.F32 R6, -RZ, R11.H0_H0 ;  /* 0x2000000bff068230 */ /* 0x000fe20000004100 */
[----:B------:R-:W-:Y:S01]  /*40e0*/  @!P0 FFMA.FTZ R3, R43, R44, R3 ;  /* 0x0000002c2b038223 */ /* 0x000fe20000010003 */
[----:B------:R-:W-:Y:S01]  /*40f0*/  @!P0 HADD2.F32 R47, -RZ, R8.H0_H0 ;  /* 0x20000008ff2f8230 */ /* 0x000fe20000004100 */
[----:B------:R-:W-:Y:S01]  /*4100*/  @!P0 FFMA.FTZ R4, R45, R46, R4 ;  /* 0x0000002e2d048223 */ /* 0x000fe20000010004 */
[--C-:B------:R-:W-:Y:S01]  /*4110*/  @!P0 HADD2.F32 R7, -RZ, R5.reuse.H1_H1 ;  /* 0x30000005ff078230 */ /* 0x100fe20000004100 */
[-C--:B------:R-:W-:Y:S01]  /*4120*/  @!P0 FMUL.FTZ R10, R49, R6.reuse ;  /* 0x00000006310a8220 */ /* 0x080fe20000410000 */
[----:B------:R-:W-:Y:S01]  /*4130*/  @!P0 HADD2.F32 R8, -RZ, R5.H0_H0 ;  /* 0x20000005ff088230 */ /* 0x000fe20000004100 */
[----:B------:R-:W-:Y:S01]  /*4140*/  @!P0 FMUL.FTZ R11, R47, R9 ;  /* 0x000000092f0b8220 */ /* 0x000fe20000410000 */
[----:B------:R-:W-:Y:S01]  /*4150*/  @!P0 F2FP.PACK_AB R3, R4, R3 ;  /* 0x000000030403823e */ /* 0x000fe200000000ff */
[C---:B------:R-:W-:Y:S01]  /*4160*/  @!P0 FMUL.FTZ R6, R7.reuse, R6 ;  /* 0x0000000607068220 */ /* 0x040fe20000410000 */
[----:B------:R-:W-:Y:S01]  /*4170*/  @!P0 F2FP.PACK_AB R0, R2, R0 ;  /* 0x000000000200823e */ /* 0x000fe200000000ff */
[----:B------:R-:W-:Y:S01]  /*4180*/  @!P0 FFMA.FTZ R77, R7, R50, -R10 ;  /* 0x00000032074d8223 */ /* 0x000fe2000001080a */
[----:B------:R-:W-:Y:S01]  /*4190*/  @!P0 HADD2.F32 R10, -RZ, R24.H0_H0 ;  /* 0x20000018ff0a8230 */ /* 0x000fe20000004100 */
[----:B------:R-:W-:Y:S01]  /*41a0*/  @!P0 IMAD.MOV.U32 R7, RZ, RZ, R19 ;  /* 0x000000ffff078224 */ /* 0x000fe200078e0013 */
[----:B------:R-:W-:Y:S01]  /*41b0*/  @!P0 MOV R60, R0 ;  /* 0x00000000003c8202 */ /* 0x000fe20000000f00 */
[CC--:B------:R-:W-:Y:S01]  /*41c0*/  @!P0 FFMA.FTZ R76, R8.reuse, R48.reuse, -R11 ;  /* 0x00000030084c8223 */ /* 0x0c0fe2000001080b */
[----:B------:R-:W-:Y:S01]  /*41d0*/  @!P0 HADD2.F32 R11, -RZ, R25.H0_H0 ;  /* 0x20000019ff0b8230 */ /* 0x000fe20000004100 */
[----:B------:R-:W-:Y:S01]  /*41e0*/  @!P0 FMUL.FTZ R5, R8, R9 ;  /* 0x0000000908058220 */ /* 0x000fe20000410000 */
[--C-:B------:R-:W-:Y:S01]  /*41f0*/  @!P0 HADD2.F32 R24, -RZ, R52.reuse.H0_H0 ;  /* 0x20000034ff188230 */ /* 0x100fe20000004100 */
[----:B------:R-:W-:Y:S01]  /*4200*/  @!P0 IMAD.MOV.U32 R61, RZ, RZ, R3 ;  /* 0x000000ffff3d8224 */ /* 0x000fe200078e0003 */
[----:B------:R-:W-:Y:S01]  /*4210*/  @!P0 HADD2.F32 R25, -RZ, R52.H1_H1 ;  /* 0x30000034ff198230 */ /* 0x000fe20000004100 */
[----:B------:R-:W-:Y:S01]  /*4220*/  @!P0 FFMA.FTZ R5, R47, R48, R5 ;  /* 0x000000302f058223 */ /* 0x000fe20000010005 */
[--C-:B------:R-:W-:Y:S01]  /*4230*/  @!P0 HADD2.F32 R9, -RZ, R7.reuse.H1_H1 ;  /* 0x30000007ff098230 */ /* 0x100fe20000004100 */
[----:B------:R-:W-:Y:S01]  /*4240*/  @!P0 FMUL.FTZ R71, R24, R10 ;  /* 0x0000000a18478220 */ /* 0x000fe20000410000 */
[----:B------:R-:W-:Y:S01]  /*4250*/  @!P0 HADD2.F32 R8, -RZ, R7.H0_H0 ;  /* 0x20000007ff088230 */ /* 0x000fe20000004100 */
[----:B------:R-:W-:Y:S01]  /*4260*/  @!P0 FMUL.FTZ R53, R25, R11 ;  /* 0x0000000b19358220 */ /* 0x000fe20000410000 */
[----:B------:R-:W-:Y:S01]  /*4270*/  @!P0 HADD2.F32 R52, -RZ, R54.H0_H0 ;  /* 0x20000036ff348230 */ /* 0x000fe20000004100 */
[----:B------:R-:W-:Y:S02]  /*4280*/  @!P0 FFMA.FTZ R6, R49, R50, R6 ;  /* 0x0000003231068223 */ /* 0x000fe40000010006 */
[----:B------:R-:W-:Y:S02]  /*4290*/  @!P0 FFMA.FTZ R71, R8, R51, -R71 ;  /* 0x0000003308478223 */ /* 0x000fe40000010847 */
[C---:B------:R-:W-:Y:S01]  /*42a0*/  @!P0 FFMA.FTZ R53, R9.reuse, R52, -R53 ;  /* 0x0000003409358223 */ /* 0x040fe20000010835 */
[----:B------:R-:W-:Y:S01]  /*42b0*/  @!P0 F2FP.PACK_AB R5, R6, R5 ;  /* 0x000000050605823e */ /* 0x000fe200000000ff */
[----:B------:R-:W-:Y:S01]  /*42c0*/  @!P0 FMUL.FTZ R7, R8, R10 ;  /* 0x0000000a08078220 */ /* 0x000fe20000410000 */
[----:B------:R-:W-:Y:S01]  /*42d0*/  @!P0 F2FP.PACK_AB R10, R82, R83 ;  /* 0x00000053520a823e */ /* 0x000fe200000000ff */
[----:B------:R-:W-:Y:S01]  /*42e0*/  @!P0 FMUL.FTZ R8, R9, R11 ;  /* 0x0000000b09088220 */ /* 0x000fe20000410000 */
[----:B------:R-:W-:Y:S01]  /*42f0*/  @!P0 F2FP.PACK_AB R11, R77, R76 ;  /* 0x0000004c4d0b823e */ /* 0x000fe200000000ff */
[----:B------:R-:W-:Y:S01]  /*4300*/  @!P0 FFMA.FTZ R7, R24, R51, R7 ;  /* 0x0000003318078223 */ /* 0x000fe20000010007 */
[----:B------:R-:W-:Y:S01]  /*4310*/  @!P0 F2FP.PACK_AB R9, R81, R84 ;  /* 0x000000545109823e */ /* 0x000fe200000000ff */
[----:B------:R-:W-:Y:S01]  /*4320*/  @!P0 FFMA.FTZ R8, R25, R52, R8 ;  /* 0x0000003419088223 */ /* 0x000fe20000010008 */
[----:B------:R-:W-:Y:S01]  /*4330*/  @!P0 F2FP.PACK_AB R41, R53, R71 ;  /* 0x000000473529823e */ /* 0x000fe200000000ff */
[----:B------:R-:W-:Y:S01]  /*4340*/  @!P0 IMAD.MOV.U32 R18, RZ, RZ, R11 ;  /* 0x000000ffff128224 */ /* 0x000fe200078e000b */
[----:B------:R-:W-:Y:S02]  /*4350*/  @!P0 MOV R16, R9 ;  /* 0x0000000900108202 */ /* 0x000fe40000000f00 */
[----:B------:R-:W-:Y:S02]  /*4360*/  @!P0 MOV R17, R10 ;  /* 0x0000000a00118202 */ /* 0x000fe40000000f00 */
[----:B------:R-:W-:Y:S02]  /*4370*/  @!P0 MOV R19, R41 ;  /* 0x0000002900138202 */ /* 0x000fe40000000f00 */
[----:B------:R-:W-:Y:S02]  /*4380*/  @!P0 F2FP.PACK_AB R7, R8, R7 ;  /* 0x000000070807823e */ /* 0x000fe400000000ff */
[----:B------:R-:W-:Y:S01]  /*4390*/  @!P0 MOV R62, R5 ;  /* 0x00000005003e8202 */ /* 0x000fe20000000f00 */
[----:B------:R1:W-:Y:S01]  /*43a0*/  STG.E.128 [R74.64], R16 ;  /* 0x000000104a007986 */ /* 0x0003e2000c101d06 */
[----:B------:R-:W-:Y:S07]  /*43b0*/  @!P0 MOV R63, R7 ;  /* 0x00000007003f8202 */ /* 0x000fee0000000f00 */
[----:B------:R1:W-:Y:S02]  /*43c0*/  @!P2 STG.E.128 [R72.64], R60 ;  /* 0x0000003c4800a986 */ /* 0x0003e4000c101d06 */
.L_x_79:
[----:B------:R-:W-:Y:S05]  /*43d0*/  BSYNC B0 ;  /* 0x0000000000007941 */ /* 0x000fea0003800000 */
.L_x_78:
[----:B------:R-:W-:Y:S01]  /*43e0*/  ISETP.GE.AND P0, PT, R29, c[0x0][0x1d4], PT ;  /* 0x000075001d007a0c */ /* 0x000fe20003f06270 */
[----:B------:R-:W-:Y:S01]  /*43f0*/  @!UPT UIADD3 URZ, URZ, URZ, URZ ;  /* 0x0000003f3f3ff290 */ /* 0x000fe2000fffe03f */
[----:B------:R-:W-:Y:S11]  /*4400*/  BSSY B0, `(.L_x_80) ;  /* 0x0000071000007945 */ /* 0x000ff60003800000 */
[----:B------:R-:W-:-:S05]  /*4410*/  @P0 BRA `(.L_x_81) ;  /* 0x000006f000000947 */ /* 0x000fca0003800000 */
[----:B------:R-:W2:Y:S01]  /*4420*/  LDS.128 R48, [R122+0x3100] ;  /* 0x003100007a307984 */ /* 0x000ea20000000c00 */
[----:B------:R-:W-:Y:S02]  /*4430*/  ISETP.GE.AND P2, PT, R97, c[0x0][0x1d4], PT ;  /* 0x0000750061007a0c */ /* 0x000fe40003f46270 */
[-C--:B------:R-:W-:Y:S04]  /*4440*/  IADD3 R0, P1, P0, R88, R80.reuse, R118 ;  /* 0x0000005058007210 */ /* 0x080fe8000783e076 */
[-C--:B------:R-:W-:Y:S01]  /*4450*/  IADD3.X R3, R90, R79.reuse, R128, P1, P0 ;  /* 0x0000004f5a037210 */ /* 0x080fe20000fe0480 */
[----:B-1----:R-:W1:Y:S06]  /*4460*/  LDS.128 R16, [R130+0x3100] ;  /* 0x0031000082107984 */ /* 0x002e6c0000000c00 */
[----:B------:R-:W-:Y:S04]  /*4470*/  @!P2 IADD3 R2, P1, P0, R88, R80, R97 ;  /* 0x000000505802a210 */ /* 0x000fe8000783e061 */
[----:B------:R-:W-:Y:S02]  /*4480*/  @!P2 IADD3.X R4, R90, R79, R125, P1, P0 ;  /* 0x0000004f5a04a210 */ /* 0x000fe40000fe047d */
[C---:B------:R-:W-:Y:S04]  /*4490*/  LEA R62, P0, R0.reuse, c[0x0][0x1c8], 0x1 ;  /* 0x00007200003e7a11 */ /* 0x040fe800078008ff */
[----:B------:R-:W-:Y:S02]  /*44a0*/  LEA.HI.X R63, R0, c[0x0][0x1cc], R3, 0x1, P0 ;  /* 0x00007300003f7a11 */ /* 0x000fe400000f0c03 */
[C---:B------:R-:W-:Y:S04]  /*44b0*/  @!P2 LEA R60, P0, R2.reuse, c[0x0][0x1c8], 0x1 ;  /* 0x00007200023caa11 */ /* 0x040fe800078008ff */
[----:B------:R-:W-:Y:S02]  /*44c0*/  @!P2 LEA.HI.X R61, R2, c[0x0][0x1cc], R4, 0x1, P0 ;  /* 0x00007300023daa11 */ /* 0x000fe400000f0c04 */
[----:B------:R-:W-:Y:S11]  /*44d0*/  ISETP.GE.AND P0, PT, R29, c[0x0][0x27c], PT ;  /* 0x00009f001d007a0c */ /* 0x000ff60003f06270 */
[----:B------:R-:W-:Y:S02]  /*44e0*/  @!UPT UIADD3 URZ, URZ, URZ, URZ ;  /* 0x0000003f3f3ff290 */ /* 0x000fe4000fffe03f */
[--C-:B------:R-:W-:Y:S01]  /*44f0*/  @!P0 SHF.R.U64 R4, R12, 0x10, R13.reuse ;  /* 0x000000100c048819 */ /* 0x100fe2000000120d */
[----:B------:R-:W-:Y:S01]  /*4500*/  @!P0 HADD2.F32 R0, -RZ, R30.H0_H0 ;  /* 0x2000001eff008230 */ /* 0x000fe20000004100 */
[----:B------:R-:W-:Y:S01]  /*4510*/  @!P0 SHF.R.U32.HI R7, RZ, 0x10, R13 ;  /* 0x00000010ff078819 */ /* 0x000fe2000001160d */
[----:B------:R-:W-:Y:S01]  /*4520*/  @!P0 HADD2.F32 R6, -RZ, R55.H0_H0 ;  /* 0x20000037ff068230 */ /* 0x000fe20000004100 */
[----:B--2---:R-:W-:Y:S01]  /*4530*/  @!P0 MOV R9, R48 ;  /* 0x0000003000098202 */ /* 0x004fe20000000f00 */
[----:B------:R-:W-:Y:S01]  /*4540*/  @!P0 HADD2.F32 R4, -RZ, R4.H0_H0 ;  /* 0x20000004ff048230 */ /* 0x000fe20000004100 */
[----:B-1----:R-:W-:Y:S01]  /*4550*/  @!P0 MOV R3, R16 ;  /* 0x0000001000038202 */ /* 0x002fe20000000f00 */
[----:B------:R-:W-:Y:S01]  /*4560*/  @!P0 HADD2.F32 R7, -RZ, R7.H0_H0 ;  /* 0x20000007ff078230 */ /* 0x000fe20000004100 */
[----:B------:R-:W-:Y:S01]  /*4570*/  @!P0 SHF.R.U64 R13, R56, 0x10, R57 ;  /* 0x00000010380d8819 */ /* 0x000fe20000001239 */
[----:B------:R-:W-:Y:S01]  /*4580*/  @!P0 HADD2.F32 R5, -RZ, R9.H0_H0 ;  /* 0x20000009ff058230 */ /* 0x000fe20000004100 */
[----:B------:R-:W-:Y:S01]  /*4590*/  @!P0 SHF.R.U64 R42, R58, 0x10, R59 ;  /* 0x000000103a2a8819 */ /* 0x000fe2000000123b */
[----:B------:R-:W-:Y:S01]  /*45a0*/  @!P0 HADD2.F32 R2, -RZ, R3.H0_H0 ;  /* 0x20000003ff028230 */ /* 0x000fe20000004100 */
[----:B------:R-:W-:Y:S01]  /*45b0*/  @!P0 SHF.R.U32.HI R25, RZ, 0x10, R57 ;  /* 0x00000010ff198819 */ /* 0x000fe20000011639 */
[----:B------:R-:W-:Y:S01]  /*45c0*/  @!P0 HADD2.F32 R12, -RZ, R9.H1_H1 ;  /* 0x30000009ff0c8230 */ /* 0x000fe20000004100 */
[CC--:B------:R-:W-:Y:S01]  /*45d0*/  @!P0 FMUL.FTZ R10, R5.reuse, R0.reuse ;  /* 0x00000000050a8220 */ /* 0x0c0fe20000410000 */
[----:B------:R-:W-:Y:S01]  /*45e0*/  @!P0 HADD2.F32 R3, -RZ, R3.H1_H1 ;  /* 0x30000003ff038230 */ /* 0x000fe20000004100 */
[----:B------:R-:W-:Y:S01]  /*45f0*/  @!P0 FMUL.FTZ R0, R2, R0 ;  /* 0x0000000002008220 */ /* 0x000fe20000410000 */
[----:B------:R-:W-:Y:S01]  /*4600*/  @!P0 HADD2.F32 R13, -RZ, R13.H0_H0 ;  /* 0x2000000dff0d8230 */ /* 0x000fe20000004100 */
[----:B------:R-:W-:Y:S01]  /*4610*/  @!P0 FMUL.FTZ R9, R12, R4 ;  /* 0x000000040c098220 */ /* 0x000fe20000410000 */
[----:B------:R-:W-:Y:S01]  /*4620*/  @!P0 HADD2.F32 R25, -RZ, R25.H0_H0 ;  /* 0x20000019ff198230 */ /* 0x000fe20000004100 */
[-C--:B------:R-:W-:Y:S01]  /*4630*/  @!P0 FFMA.FTZ R0, R5, R6.reuse, R0 ;  /* 0x0000000605008223 */ /* 0x080fe20000010000 */
[----:B------:R-:W-:Y:S01]  /*4640*/  @!P0 HADD2.F32 R44, -RZ, R68.H0_H0 ;  /* 0x20000044ff2c8230 */ /* 0x000fe20000004100 */
[----:B------:R-:W-:Y:S01]  /*4650*/  @!P0 IMAD.MOV.U32 R5, RZ, RZ, R49 ;  /* 0x000000ffff058224 */ /* 0x000fe200078e0031 */
[----:B------:R-:W-:Y:S01]  /*4660*/  @!P0 HADD2.F32 R42, -RZ, R42.H0_H0 ;  /* 0x2000002aff2a8230 */ /* 0x000fe20000004100 */
[----:B------:R-:W-:Y:S01]  /*4670*/  @!P0 FFMA.FTZ R58, R2, R6, -R10 ;  /* 0x00000006023a8223 */ /* 0x000fe2000001080a */
[----:B------:R-:W-:Y:S01]  /*4680*/  @!P0 SHF.R.U64 R11, R14, 0x10, R15 ;  /* 0x000000100e0b8819 */ /* 0x000fe2000000120f */
[C---:B------:R-:W-:Y:S01]  /*4690*/  @!P0 FMUL.FTZ R2, R3.reuse, R4 ;  /* 0x0000000403028220 */ /* 0x040fe20000410000 */
[----:B------:R-:W-:Y:S01]  /*46a0*/  @!P0 MOV R4, R17 ;  /* 0x0000001100048202 */ /* 0x000fe20000000f00 */
[-C--:B------:R-:W-:Y:S01]  /*46b0*/  @!P0 FFMA.FTZ R57, R3, R13.reuse, -R9 ;  /* 0x0000000d03398223 */ /* 0x080fe20000010809 */
[----:B------:R-:W-:Y:S01]  /*46c0*/  @!P0 HADD2.F32 R3, -RZ, R30.H1_H1 ;  /* 0x3000001eff038230 */ /* 0x000fe20000004100 */
[----:B------:R-:W-:Y:S01]  /*46d0*/  @!P0 FFMA.FTZ R2, R12, R13, R2 ;  /* 0x0000000d0c028223 */ /* 0x000fe20000010002 */
[----:B------:R-:W-:Y:S01]  /*46e0*/  @!P0 HADD2.F32 R14, -RZ, R5.H0_H0 ;  /* 0x20000005ff0e8230 */ /* 0x000fe20000004100 */
[----:B------:R-:W-:Y:S01]  /*46f0*/  @!P0 SHF.R.U32.HI R8, RZ, 0x10, R15 ;  /* 0x00000010ff088819 */ /* 0x000fe2000001160f */
[----:B------:R-:W-:Y:S01]  /*4700*/  @!P0 HADD2.F32 R15, -RZ, R55.H1_H1 ;  /* 0x30000037ff0f8230 */ /* 0x000fe20000004100 */
[----:B------:R-:W-:Y:S01]  /*4710*/  @!P0 SHF.R.U32.HI R46, RZ, 0x10, R59 ;  /* 0x00000010ff2e8819 */ /* 0x000fe2000001163b */
[--C-:B------:R-:W-:Y:S01]  /*4720*/  @!P0 HADD2.F32 R6, -RZ, R4.reuse.H0_H0 ;  /* 0x20000004ff068230 */ /* 0x100fe20000004100 */
[----:B------:R-:W-:Y:S01]  /*4730*/  @!P0 FMUL.FTZ R9, R14, R3 ;  /* 0x000000030e098220 */ /* 0x000fe20000410000 */
[----:B------:R-:W-:Y:S01]  /*4740*/  @!P0 HADD2.F32 R24, -RZ, R5.H1_H1 ;  /* 0x30000005ff188230 */ /* 0x000fe20000004100 */
[----:B------:R-:W-:Y:S01]  /*4750*/  @!P0 F2FP.PACK_AB R0, R2, R0 ;  /* 0x000000000200823e */ /* 0x000fe200000000ff */
[----:B------:R-:W-:Y:S01]  /*4760*/  @!P0 HADD2.F32 R5, -RZ, R4.H1_H1 ;  /* 0x30000004ff058230 */ /* 0x000fe20000004100 */
[----:B------:R-:W-:Y:S01]  /*4770*/  @!P0 FFMA.FTZ R56, R6, R15, -R9 ;  /* 0x0000000f06388223 */ /* 0x000fe20000010809 */
[----:B------:R-:W-:Y:S01]  /*4780*/  @!P0 HADD2.F32 R46, -RZ, R46.H0_H0 ;  /* 0x2000002eff2e8230 */ /* 0x000fe20000004100 */
[-C--:B------:R-:W-:Y:S01]  /*4790*/  @!P0 FMUL.FTZ R10, R24, R7.reuse ;  /* 0x00000007180a8220 */ /* 0x080fe20000410000 */
[----:B------:R-:W-:Y:S01]  /*47a0*/  @!P0 MOV R48, R0 ;  /* 0x0000000000308202 */ /* 0x000fe20000000f00 */
[----:B------:R-:W-:Y:S01]  /*47b0*/  @!P0 IMAD.MOV.U32 R9, RZ, RZ, R51 ;  /* 0x000000ffff098224 */ /* 0x000fe200078e0033 */
[----:B------:R-:W-:Y:S01]  /*47c0*/  @!P0 HADD2.F32 R11, -RZ, R11.H0_H0 ;  /* 0x2000000bff0b8230 */ /* 0x000fe20000004100 */
[C---:B------:R-:W-:Y:S01]  /*47d0*/  @!P0 FMUL.FTZ R4, R5.reuse, R7 ;  /* 0x0000000705048220 */ /* 0x040fe20000410000 */
[----:B------:R-:W-:Y:S01]  /*47e0*/  @!P0 HADD2.F32 R7, -RZ, R31.H0_H0 ;  /* 0x2000001fff078230 */ /* 0x000fe20000004100 */
[----:B------:R-:W-:Y:S01]  /*47f0*/  @!P0 FFMA.FTZ R55, R5, R25, -R10 ;  /* 0x0000001905378223 */ /* 0x000fe2000001080a */
[----:B------:R-:W-:Y:S01]  /*4800*/  @!P0 MOV R5, R19 ;  /* 0x0000001300058202 */ /* 0x000fe20000000f00 */
[----:B------:R-:W-:Y:S01]  /*4810*/  @!P0 FMUL.FTZ R3, R6, R3 ;  /* 0x0000000306038220 */ /* 0x000fe20000410000 */
[--C-:B------:R-:W-:Y:S02]  /*4820*/  @!P0 HADD2.F32 R43, -RZ, R9.reuse.H0_H0 ;  /* 0x20000009ff2b8230 */ /* 0x100fe40000004100 */
[----:B------:R-:W-:Y:S01]  /*4830*/  @!P0 HADD2.F32 R45, -RZ, R9.H1_H1 ;  /* 0x30000009ff2d8230 */ /* 0x000fe20000004100 */
[----:B------:R-:W-:Y:S01]  /*4840*/  @!P0 FFMA.FTZ R3, R14, R15, R3 ;  /* 0x0000000f0e038223 */ /* 0x000fe20000010003 */
[--C-:B------:R-:W-:Y:S01]  /*4850*/  @!P0 HADD2.F32 R6, -RZ, R5.reuse.H0_H0 ;  /* 0x20000005ff068230 */ /* 0x100fe20000004100 */
[----:B------:R-:W-:Y:S01]  /*4860*/  @!P0 FMUL.FTZ R9, R43, R7 ;  /* 0x000000072b098220 */ /* 0x000fe20000410000 */
[----:B------:R-:W-:Y:S01]  /*4870*/  @!P0 HADD2.F32 R8, -RZ, R8.H0_H0 ;  /* 0x20000008ff088230 */ /* 0x000fe20000004100 */
[----:B------:R-:W-:Y:S01]  /*4880*/  @!P0 FFMA.FTZ R4, R24, R25, R4 ;  /* 0x0000001918048223 */ /* 0x000fe20000010004 */
[----:B------:R-:W-:Y:S01]  /*4890*/  @!P0 HADD2.F32 R5, -RZ, R5.H1_H1 ;  /* 0x30000005ff058230 */ /* 0x000fe20000004100 */
[----:B------:R-:W-:Y:S01]  /*48a0*/  @!P0 FFMA.FTZ R54, R6, R44, -R9 ;  /* 0x0000002c06368223 */ /* 0x000fe20000010809 */
[----:B------:R-:W-:Y:S01]  /*48b0*/  @!P0 MOV R9, R50 ;  /* 0x0000003200098202 */ /* 0x000fe20000000f00 */
[-C--:B------:R-:W-:Y:S01]  /*48c0*/  @!P0 FMUL.FTZ R10, R45, R8.reuse ;  /* 0x000000082d0a8220 */ /* 0x080fe20000410000 */
[----:B------:R-:W-:Y:S01]  /*48d0*/  @!P0 F2FP.PACK_AB R3, R4, R3 ;  /* 0x000000030403823e */ /* 0x000fe200000000ff */
[----:B------:R-:W-:Y:S02]  /*48e0*/  @!P0 FMUL.FTZ R7, R6, R7 ;  /* 0x0000000706078220 */ /* 0x000fe40000410000 */
[----:B------:R-:W-:Y:S01]  /*48f0*/  @!P0 IMAD.MOV.U32 R6, RZ, RZ, R18 ;  /* 0x000000ffff068224 */ /* 0x000fe200078e0012 */
[--C-:B------:R-:W-:Y:S01]  /*4900*/  @!P0 HADD2.F32 R30, -RZ, R9.reuse.H0_H0 ;  /* 0x20000009ff1e8230 */ /* 0x100fe20000004100 */
[C---:B------:R-:W-:Y:S01]  /*4910*/  @!P0 FMUL.FTZ R8, R5.reuse, R8 ;  /* 0x0000000805088220 */ /* 0x040fe20000410000 */
[----:B------:R-:W-:Y:S01]  /*4920*/  @!P0 HADD2.F32 R41, -RZ, R9.H1_H1 ;  /* 0x30000009ff298230 */ /* 0x000fe20000004100 */
[----:B------:R-:W-:Y:S01]  /*4930*/  @!P0 FFMA.FTZ R53, R5, R46, -R10 ;  /* 0x0000002e05358223 */ /* 0x000fe2000001080a */
[----:B------:R-:W-:Y:S01]  /*4940*/  @!P0 HADD2.F32 R5, -RZ, R31.H1_H1 ;  /* 0x3000001fff058230 */ /* 0x000fe20000004100 */
[----:B------:R-:W-:Y:S01]  /*4950*/  @!P0 IMAD.MOV.U32 R49, RZ, RZ, R3 ;  /* 0x000000ffff318224 */ /* 0x000fe200078e0003 */
[--C-:B------:R-:W-:Y:S01]  /*4960*/  @!P0 HADD2.F32 R10, -RZ, R6.reuse.H0_H0 ;  /* 0x20000006ff0a8230 */ /* 0x100fe20000004100 */
[----:B------:R-:W-:Y:S01]  /*4970*/  @!P0 FMUL.FTZ R47, R41, R11 ;  /* 0x0000000b292f8220 */ /* 0x000fe20000410000 */
[----:B------:R-:W-:Y:S01]  /*4980*/  @!P0 F2FP.PACK_AB R12, R53, R54 ;  /* 0x00000036350c823e */ /* 0x000fe200000000ff */
[----:B------:R-:W-:Y:S01]  /*4990*/  @!P0 HADD2.F32 R9, -RZ, R6.H1_H1 ;  /* 0x30000006ff098230 */ /* 0x000fe20000004100 */
[-C--:B------:R-:W-:Y:S01]  /*49a0*/  @!P0 FMUL.FTZ R6, R30, R5.reuse ;  /* 0x000000051e068220 */ /* 0x080fe20000410000 */
[----:B------:R-:W-:Y:S01]  /*49b0*/  @!P0 HADD2.F32 R31, -RZ, R68.H1_H1 ;  /* 0x30000044ff1f8230 */ /* 0x000fe20000004100 */
[----:B------:R-:W-:Y:S01]  /*49c0*/  @!P0 MOV R19, R12 ;  /* 0x0000000c00138202 */ /* 0x000fe20000000f00 */
[C---:B------:R-:W-:Y:S03]  /*49d0*/  @!P0 FMUL.FTZ R5, R10.reuse, R5 ;  /* 0x000000050a058220 */ /* 0x040fe60000410000 */
[----:B------:R-:W-:Y:S01]  /*49e0*/  @!P0 FFMA.FTZ R52, R10, R31, -R6 ;  /* 0x0000001f0a348223 */ /* 0x000fe20000010806 */
[----:B------:R-:W-:Y:S01]  /*49f0*/  @!P0 F2FP.PACK_AB R10, R55, R56 ;  /* 0x00000038370a823e */ /* 0x000fe200000000ff */
[C---:B------:R-:W-:Y:S02]  /*4a00*/  @!P0 FMUL.FTZ R6, R9.reuse, R11 ;  /* 0x0000000b09068220 */ /* 0x040fe40000410000 */
[----:B------:R-:W-:Y:S01]  /*4a10*/  @!P0 FFMA.FTZ R11, R9, R42, -R47 ;  /* 0x0000002a090b8223 */ /* 0x000fe2000001082f */
[----:B------:R-:W-:Y:S01]  /*4a20*/  @!P0 F2FP.PACK_AB R9, R57, R58 ;  /* 0x0000003a3909823e */ /* 0x000fe200000000ff */
[----:B------:R-:W-:Y:S01]  /*4a30*/  @!P0 FFMA.FTZ R5, R30, R31, R5 ;  /* 0x0000001f1e058223 */ /* 0x000fe20000010005 */
[----:B------:R-:W-:Y:S01]  /*4a40*/  @!P0 MOV R17, R10 ;  /* 0x0000000a00118202 */ /* 0x000fe20000000f00 */
[----:B------:R-:W-:Y:S01]  /*4a50*/  @!P0 FFMA.FTZ R6, R41, R42, R6 ;  /* 0x0000002a29068223 */ /* 0x000fe20000010006 */
[----:B------:R-:W-:Y:S01]  /*4a60*/  @!P0 F2FP.PACK_AB R11, R11, R52 ;  /* 0x000000340b0b823e */ /* 0x000fe200000000ff */
[----:B------:R-:W-:Y:S01]  /*4a70*/  @!P0 FFMA.FTZ R7, R43, R44, R7 ;  /* 0x0000002c2b078223 */ /* 0x000fe20000010007 */
[----:B------:R-:W-:Y:S01]  /*4a80*/  @!P0 MOV R16, R9 ;  /* 0x0000000900108202 */ /* 0x000fe20000000f00 */
[----:B------:R-:W-:Y:S01]  /*4a90*/  @!P0 FFMA.FTZ R8, R45, R46, R8 ;  /* 0x0000002e2d088223 */ /* 0x000fe20000010008 */
[----:B------:R-:W-:Y:S01]  /*4aa0*/  @!P0 F2FP.PACK_AB R5, R6, R5 ;  /* 0x000000050605823e */ /* 0x000fe200000000ff */
[----:B------:R-:W-:Y:S03]  /*4ab0*/  @!P0 IMAD.MOV.U32 R18, RZ, RZ, R11 ;  /* 0x000000ffff128224 */ /* 0x000fe600078e000b */
[----:B------:R-:W-:Y:S02]  /*4ac0*/  @!P0 F2FP.PACK_AB R7, R8, R7 ;  /* 0x000000070807823e */ /* 0x000fe400000000ff */
[----:B------:R1:W-:Y:S01]  /*4ad0*/  STG.E.128 [R62.64], R16 ;  /* 0x000000103e007986 */ /* 0x0003e2000c101d06 */
[----:B------:R-:W-:Y:S02]  /*4ae0*/  @!P0 MOV R50, R5 ;  /* 0x0000000500328202 */ /* 0x000fe40000000f00 */
[----:B------:R-:W-:Y:S05]  /*4af0*/  @!P0 MOV R51, R7 ;  /* 0x0000000700338202 */ /* 0x000fea0000000f00 */
[----:B------:R1:W-:Y:S02]  /*4b00*/  @!P2 STG.E.128 [R60.64], R48 ;  /* 0x000000303c00a986 */ /* 0x0003e4000c101d06 */
.L_x_81:
[----:B------:R-:W-:Y:S05]  /*4b10*/  BSYNC B0 ;  /* 0x0000000000007941 */ /* 0x000fea0003800000 */
.L_x_80:
[----:B------:R-:W-:Y:S11]  /*4b20*/  ISETP.GE.AND P0, PT, R28, c[0x0][0x1d4], PT ;  /* 0x000075001c007a0c */ /* 0x000ff60003f06270 */
[----:B------:R-:W-:Y:S02]  /*4b30*/  @!UPT UIADD3 URZ, URZ, URZ, URZ ;  /* 0x0000003f3f3ff290 */ /* 0x000fe4000fffe03f */
[----:B------:R-:W-:-:S05]  /*4b40*/  @P0 BRA `(.L_x_65) ;  /* 0x0000087000000947 */ /* 0x000fca0003800000 */
[----:B-1----:R-:W-:Y:S01]  /*4b50*/  LDS.128 R48, [R121+0x3100] ;  /* 0x0031000079307984 */ /* 0x002fe20000000c00 */
[----:B------:R-:W-:Y:S04]  /*4b60*/  IADD3 R2, P1, P0, R88, R80, R103 ;  /* 0x0000005058027210 */ /* 0x000fe8000783e067 */
[----:B------:R-:W-:Y:S02]  /*4b70*/  IADD3.X R5, R90, R79, R127, P1, P0 ;  /* 0x0000004f5a057210 */ /* 0x000fe40000fe047f */
[----:B------:R-:W-:Y:S01]  /*4b80*/  ISETP.GE.AND P0, PT, R28, c[0x0][0x27c], PT ;  /* 0x00009f001c007a0c */ /* 0x000fe20003f06270 */
[----:B------:R-:W1:Y:S01]  /*4b90*/  LDS.128 R12, [R129+0x3100] ;  /* 0x00310000810c7984 */ /* 0x000e620000000c00 */
[C---:B------:R-:W-:Y:S04]  /*4ba0*/  LEA R58, P1, R2.reuse, c[0x0][0x1c8], 0x1 ;  /* 0x00007200023a7a11 */ /* 0x040fe800078208ff */
[----:B------:R-:W-:Y:S02]  /*4bb0*/  LEA.HI.X R59, R2, c[0x0][0x1cc], R5, 0x1, P1 ;  /* 0x00007300023b7a11 */ /* 0x000fe400008f0c05 */
[----:B------:R-:W-:Y:S05]  /*4bc0*/  ISETP.GE.AND P1, PT, R102, c[0x0][0x1d4], PT ;  /* 0x0000750066007a0c */ /* 0x000fea0003f26270 */
[----:B------:R-:W-:Y:S01]  /*4bd0*/  @!P0 SHF.R.U64 R4, R20, 0x10, R21 ;  /* 0x0000001014048819 */ /* 0x000fe20000001215 */
[--C-:B------:R-:W-:Y:S01]  /*4be0*/  @!P0 HADD2.F32 R25, -RZ, R69.reuse.H0_H0 ;  /* 0x20000045ff198230 */ /* 0x100fe20000004100 */
[----:B------:R-:W-:Y:S01]  /*4bf0*/  @!P0 SHF.R.U64 R8, R22, 0x10, R23 ;  /* 0x0000001016088819 */ /* 0x000fe20000001217 */
[----:B------:R-:W-:Y:S01]  /*4c00*/  @!P0 HADD2.F32 R44, -RZ, R70.H0_H0 ;  /* 0x20000046ff2c8230 */ /* 0x000fe20000004100 */
[----:B------:R-:W-:Y:S01]  /*4c10*/  @!P0 SHF.R.U32.HI R10, RZ, 0x10, R21 ;  /* 0x00000010ff0a8819 */ /* 0x000fe20000011615 */
[----:B------:R-:W-:Y:S01]  /*4c20*/  @!P0 HADD2.F32 R21, -RZ, R69.H1_H1 ;  /* 0x30000045ff158230 */ /* 0x000fe20000004100 */
[----:B------:R-:W-:Y:S01]  /*4c30*/  @!P0 SHF.R.U64 R9, R64, 0x10, R65 ;  /* 0x0000001040098819 */ /* 0x000fe20000001241 */
[----:B------:R-:W-:Y:S01]  /*4c40*/  @!P0 HADD2.F32 R17, -RZ, R8.H0_H0 ;  /* 0x20000008ff118230 */ /* 0x000fe20000004100 */
[----:B------:R-:W-:Y:S01]  /*4c50*/  @!P0 SHF.R.U32.HI R11, RZ, 0x10, R23 ;  /* 0x00000010ff0b8819 */ /* 0x000fe20000011617 */
[----:B------:R-:W-:Y:S01]  /*4c60*/  @!P0 HADD2.F32 R18, -RZ, R10.H0_H0 ;  /* 0x2000000aff128230 */ /* 0x000fe20000004100 */
[----:B------:R-:W-:Y:S01]  /*4c70*/  @!P0 SHF.R.U32.HI R31, RZ, 0x10, R65 ;  /* 0x00000010ff1f8819 */ /* 0x000fe20000011641 */
[----:B------:R-:W-:Y:S01]  /*4c80*/  @!P0 HADD2.F32 R23, -RZ, R9.H0_H0 ;  /* 0x20000009ff178230 */ /* 0x000fe20000004100 */
[--C-:B------:R-:W-:Y:S01]  /*4c90*/  @!P0 SHF.R.U32.HI R46, RZ, 0x10, R67.reuse ;  /* 0x00000010ff2e8819 */ /* 0x100fe20000011643 */
[----:B------:R-:W-:Y:S01]  /*4ca0*/  @!P0 HADD2.F32 R3, -RZ, R32.H0_H0 ;  /* 0x20000020ff038230 */ /* 0x000fe20000004100 */
[----:B------:R-:W-:Y:S01]  /*4cb0*/  @!P0 SHF.R.U64 R42, R66, 0x10, R67 ;  /* 0x00000010422a8819 */ /* 0x000fe20000001243 */
[----:B------:R-:W-:Y:S02]  /*4cc0*/  @!P0 HADD2.F32 R31, -RZ, R31.H0_H0 ;  /* 0x2000001fff1f8230 */ /* 0x000fe40000004100 */
[----:B------:R-:W-:Y:S02]  /*4cd0*/  @!P0 HADD2.F32 R46, -RZ, R46.H0_H0 ;  /* 0x2000002eff2e8230 */ /* 0x000fe40000004100 */
[----:B------:R-:W-:Y:S02]  /*4ce0*/  @!P0 HADD2.F32 R42, -RZ, R42.H0_H0 ;  /* 0x2000002aff2a8230 */ /* 0x000fe40000004100 */
[----:B------:R-:W-:Y:S02]  /*4cf0*/  @!P0 HADD2.F32 R16, -RZ, R33.H0_H0 ;  /* 0x20000021ff108230 */ /* 0x000fe40000004100 */
[----:B------:R-:W-:Y:S01]  /*4d00*/  @!P0 HADD2.F32 R19, -RZ, R11.H0_H0 ;  /* 0x2000000bff138230 */ /* 0x000fe20000004100 */
[----:B-1----:R-:W-:Y:S02]  /*4d10*/  @!P0 MOV R6, R13 ;  /* 0x0000000d00068202 */ /* 0x002fe40000000f00 */
[----:B------:R-:W-:Y:S02]  /*4d20*/  @!P0 MOV R30, R49 ;  /* 0x00000031001e8202 */ /* 0x000fe40000000f00 */
[----:B------:R-:W-:Y:S01]  /*4d30*/  @!P0 MOV R2, R12 ;  /* 0x0000000c00028202 */ /* 0x000fe20000000f00 */
[--C-:B------:R-:W-:Y:S01]  /*4d40*/  @!P0 HADD2.F32 R8, -RZ, R6.reuse.H1_H1 ;  /* 0x30000006ff088230 */ /* 0x100fe20000004100 */
[----:B------:R-:W-:Y:S01]  /*4d50*/  @!P0 MOV R5, R48 ;  /* 0x0000003000058202 */ /* 0x000fe20000000f00 */
[----:B------:R-:W-:Y:S01]  /*4d60*/  @!P0 HADD2.F32 R0, -RZ, R6.H0_H0 ;  /* 0x20000006ff008230 */ /* 0x000fe20000004100 */
[----:B------:R-:W-:Y:S01]  /*4d70*/  @!P0 MOV R41, R50 ;  /* 0x0000003200298202 */ /* 0x000fe20000000f00 */
[----:B------:R-:W-:Y:S02]  /*4d80*/  @!P0 HADD2.F32 R24, -RZ, R30.H0_H0 ;  /* 0x2000001eff188230 */ /* 0x000fe40000004100 */
[--C-:B------:R-:W-:Y:S02]  /*4d90*/  @!P0 HADD2.F32 R20, -RZ, R5.reuse.H0_H0 ;  /* 0x20000005ff148230 */ /* 0x100fe40000004100 */
[----:B------:R-:W-:Y:S01]  /*4da0*/  @!P0 HADD2.F32 R22, -RZ, R5.H1_H1 ;  /* 0x30000005ff168230 */ /* 0x000fe20000004100 */
[-C--:B------:R-:W-:Y:S01]  /*4db0*/  @!P0 FMUL.FTZ R7, R24, R3.reuse ;  /* 0x0000000318078220 */ /* 0x080fe20000410000 */
[----:B------:R-:W-:Y:S01]  /*4dc0*/  @!P0 HADD2.F32 R5, -RZ, R2.H0_H0 ;  /* 0x20000002ff058230 */ /* 0x000fe20000004100 */
[C---:B------:R-:W-:Y:S01]  /*4dd0*/  @!P0 FMUL.FTZ R3, R0.reuse, R3 ;  /* 0x0000000300038220 */ /* 0x040fe20000410000 */
[----:B------:R-:W-:Y:S01]  /*4de0*/  @!P0 HADD2.F32 R30, -RZ, R30.H1_H1 ;  /* 0x3000001eff1e8230 */ /* 0x000fe20000004100 */
[----:B------:R-:W-:Y:S01]  /*4df0*/  @!P0 FFMA.FTZ R61, R0, R25, -R7 ;  /* 0x00000019003d8223 */ /* 0x000fe20000010807 */
[----:B------:R-:W-:Y:S01]  /*4e00*/  @!P0 HADD2.F32 R0, -RZ, R32.H1_H1 ;  /* 0x30000020ff008230 */ /* 0x000fe20000004100 */
[----:B------:R-:W-:Y:S01]  /*4e10*/  @!P0 MOV R32, R51 ;  /* 0x0000003300208202 */ /* 0x000fe20000000f00 */
[----:B------:R-:W-:Y:S01]  /*4e20*/  @!P0 HADD2.F32 R7, -RZ, R4.H0_H0 ;  /* 0x20000004ff078230 */ /* 0x000fe20000004100 */
[----:B------:R-:W-:Y:S01]  /*4e30*/  @!P0 FMUL.FTZ R53, R30, R18 ;  /* 0x000000121e358220 */ /* 0x000fe20000410000 */
[----:B------:R-:W-:Y:S01]  /*4e40*/  @!P0 HADD2.F32 R4, -RZ, R2.H1_H1 ;  /* 0x30000002ff048230 */ /* 0x000fe20000004100 */
[-C--:B------:R-:W-:Y:S01]  /*4e50*/  @!P0 FMUL.FTZ R2, R20, R0.reuse ;  /* 0x0000000014028220 */ /* 0x080fe20000410000 */
[--C-:B------:R-:W-:Y:S01]  /*4e60*/  @!P0 HADD2.F32 R43, -RZ, R32.reuse.H0_H0 ;  /* 0x20000020ff2b8230 */ /* 0x100fe20000004100 */
[----:B------:R-:W-:Y:S01]  /*4e70*/  @!P0 FMUL.FTZ R9, R22, R7 ;  /* 0x0000000716098220 */ /* 0x000fe20000410000 */
[----:B------:R-:W-:Y:S01]  /*4e80*/  @!P0 HADD2.F32 R45, -RZ, R32.H1_H1 ;  /* 0x30000020ff2d8230 */ /* 0x000fe20000004100 */
[C---:B------:R-:W-:Y:S01]  /*4e90*/  @!P0 FMUL.FTZ R0, R5.reuse, R0 ;  /* 0x0000000005008220 */ /* 0x040fe20000410000 */
[--C-:B------:R-:W-:Y:S01]  /*4ea0*/  @!P0 HADD2.F32 R32, -RZ, R41.reuse.H0_H0 ;  /* 0x20000029ff208230 */ /* 0x100fe20000004100 */
[----:B------:R-:W-:Y:S01]  /*4eb0*/  @!P0 FFMA.FTZ R60, R5, R21, -R2 ;  /* 0x00000015053c8223 */ /* 0x000fe20000010802 */
[----:B------:R-:W-:Y:S01]  /*4ec0*/  @!P0 MOV R5, R14 ;  /* 0x0000000e00058202 */ /* 0x000fe20000000f00 */
[C---:B------:R-:W-:Y:S01]  /*4ed0*/  @!P0 FMUL.FTZ R2, R4.reuse, R7 ;  /* 0x0000000704028220 */ /* 0x040fe20000410000 */
[----:B------:R-:W-:Y:S01]  /*4ee0*/  @!P0 HADD2.F32 R41, -RZ, R41.H1_H1 ;  /* 0x30000029ff298230 */ /* 0x000fe20000004100 */
[----:B------:R-:W-:Y:S01]  /*4ef0*/  @!P0 FFMA.FTZ R57, R4, R23, -R9 ;  /* 0x0000001704398223 */ /* 0x000fe20000010809 */
[----:B------:R-:W-:Y:S01]  /*4f00*/  @!P0 HADD2.F32 R9, -RZ, R33.H1_H1 ;  /* 0x30000021ff098230 */ /* 0x000fe20000004100 */
[----:B------:R-:W-:Y:S01]  /*4f10*/  @!P0 IMAD.MOV.U32 R4, RZ, RZ, R15 ;  /* 0x000000ffff048224 */ /* 0x000fe200078e000f */
[----:B------:R-:W-:Y:S01]  /*4f20*/  @!P0 HADD2.F32 R33, -RZ, R70.H1_H1 ;  /* 0x30000046ff218230 */ /* 0x000fe20000004100 */
[----:B------:R-:W-:Y:S01]  /*4f30*/  @!P0 FMUL.FTZ R47, R41, R17 ;  /* 0x00000011292f8220 */ /* 0x000fe20000410000 */
[--C-:B------:R-:W-:Y:S01]  /*4f40*/  @!P0 HADD2.F32 R7, -RZ, R5.reuse.H0_H0 ;  /* 0x20000005ff078230 */ /* 0x100fe20000004100 */
[----:B------:R-:W-:Y:S01]  /*4f50*/  @!P0 FMUL.FTZ R52, R32, R9 ;  /* 0x0000000920348220 */ /* 0x000fe20000410000 */
[--C-:B------:R-:W-:Y:S01]  /*4f60*/  @!P0 HADD2.F32 R11, -RZ, R4.reuse.H0_H0 ;  /* 0x20000004ff0b8230 */ /* 0x100fe20000004100 */
[----:B------:R-:W-:Y:S01]  /*4f70*/  @!P0 FFMA.FTZ R56, R8, R31, -R53 ;  /* 0x0000001f08388223 */ /* 0x000fe20000010835 */
[----:B------:R-:W-:Y:S01]  /*4f80*/  @!P0 HADD2.F32 R10, -RZ, R4.H1_H1 ;  /* 0x30000004ff0a8230 */ /* 0x000fe20000004100 */
[----:B------:R-:W-:Y:S01]  /*4f90*/  @!P0 FMUL.FTZ R4, R45, R19 ;  /* 0x000000132d048220 */ /* 0x000fe20000410000 */
[----:B------:R-:W-:Y:S01]  /*4fa0*/  @!P0 HADD2.F32 R6, -RZ, R5.H1_H1 ;  /* 0x30000005ff068230 */ /* 0x000fe20000004100 */
[----:B------:R-:W-:Y:S02]  /*4fb0*/  @!P0 FMUL.FTZ R5, R43, R16 ;  /* 0x000000102b058220 */ /* 0x000fe40000410000 */
[----:B------:R-:W-:Y:S02]  /*4fc0*/  @!P0 FFMA.FTZ R54, R10, R46, -R4 ;  /* 0x0000002e0a368223 */ /* 0x000fe40000010804 */
[----:B------:R-:W-:Y:S02]  /*4fd0*/  @!P0 FFMA.FTZ R5, R11, R44, -R5 ;  /* 0x0000002c0b058223 */ /* 0x000fe40000010805 */
[----:B------:R-:W-:Y:S01]  /*4fe0*/  @!P0 FFMA.FTZ R55, R7, R33, -R52 ;  /* 0x0000002107378223 */ /* 0x000fe20000010834 */
[----:B------:R-:W-:Y:S01]  /*4ff0*/  @!P0 F2FP.PACK_AB R52, R56, R61 ;  /* 0x0000003d3834823e */ /* 0x000fe200000000ff */
[----:B------:R-:W-:Y:S01]  /*5000*/  @!P0 FFMA.FTZ R53, R6, R42, -R47 ;  /* 0x0000002a06358223 */ /* 0x000fe2000001082f */
[----:B------:R-:W-:Y:S01]  /*5010*/  @!P0 F2FP.PACK_AB R47, R57, R60 ;  /* 0x0000003c392f823e */ /* 0x000fe200000000ff */
[----:B------:R-:W-:Y:S01]  /*5020*/  @!P0 FMUL.FTZ R4, R8, R18 ;  /* 0x0000001208048220 */ /* 0x000fe20000410000 */
[----:B------:R-:W-:Y:S01]  /*5030*/  @!P0 F2FP.PACK_AB R18, R54, R5 ;  /* 0x000000053612823e */ /* 0x000fe200000000ff */
[----:B------:R-:W-:Y:S01]  /*5040*/  @!P0 FFMA.FTZ R0, R20, R21, R0 ;  /* 0x0000001514008223 */ /* 0x000fe20000010000 */
[----:B------:R-:W-:Y:S01]  /*5050*/  @!P0 F2FP.PACK_AB R8, R53, R55 ;  /* 0x000000373508823e */ /* 0x000fe200000000ff */
[----:B------:R-:W-:Y:S01]  /*5060*/  @!P0 IMAD.MOV.U32 R12, RZ, RZ, R47 ;  /* 0x000000ffff0c8224 */ /* 0x000fe200078e002f */
[----:B------:R-:W-:Y:S01]  /*5070*/  @!P0 MOV R13, R52 ;  /* 0x00000034000d8202 */ /* 0x000fe20000000f00 */
[----:B------:R-:W-:Y:S01]  /*5080*/  @!P0 FFMA.FTZ R2, R22, R23, R2 ;  /* 0x0000001716028223 */ /* 0x000fe20000010002 */
[----:B------:R-:W-:Y:S01]  /*5090*/  @!P0 MOV R14, R8 ;  /* 0x00000008000e8202 */ /* 0x000fe20000000f00 */
[----:B------:R-:W-:Y:S01]  /*50a0*/  @!P0 FMUL.FTZ R5, R7, R9 ;  /* 0x0000000907058220 */ /* 0x000fe20000410000 */
[----:B------:R-:W-:Y:S01]  /*50b0*/  @!P0 MOV R15, R18 ;  /* 0x00000012000f8202 */ /* 0x000fe20000000f00 */
[----:B------:R-:W-:Y:S01]  /*50c0*/  @!P0 FFMA.FTZ R3, R24, R25, R3 ;  /* 0x0000001918038223 */ /* 0x000fe20000010003 */
[----:B------:R-:W-:Y:S01]  /*50d0*/  @!P0 F2FP.PACK_AB R0, R2, R0 ;  /* 0x000000000200823e */ /* 0x000fe200000000ff */
[----:B------:R-:W-:Y:S02]  /*50e0*/  @!P0 FMUL.FTZ R6, R6, R17 ;  /* 0x0000001106068220 */ /* 0x000fe40000410000 */
[----:B------:R-:W-:Y:S01]  /*50f0*/  @!P0 FFMA.FTZ R4, R30, R31, R4 ;  /* 0x0000001f1e048223 */ /* 0x000fe20000010004 */
[----:B------:R1:W-:Y:S01]  /*5100*/  STG.E.128 [R58.64], R12 ;  /* 0x0000000c3a007986 */ /* 0x0003e2000c101d06 */
[----:B------:R-:W-:Y:S02]  /*5110*/  @!P0 FMUL.FTZ R7, R11, R16 ;  /* 0x000000100b078220 */ /* 0x000fe40000410000 */
[----:B------:R-:W-:Y:S01]  /*5120*/  @!P0 FFMA.FTZ R5, R32, R33, R5 ;  /* 0x0000002120058223 */ /* 0x000fe20000010005 */
[----:B------:R-:W-:Y:S01]  /*5130*/  @!P0 F2FP.PACK_AB R3, R4, R3 ;  /* 0x000000030403823e */ /* 0x000fe200000000ff */
[----:B------:R-:W-:Y:S02]  /*5140*/  @!P0 FMUL.FTZ R8, R10, R19 ;  /* 0x000000130a088220 */ /* 0x000fe40000410000 */
[----:B------:R-:W-:Y:S01]  /*5150*/  @!P0 FFMA.FTZ R6, R41, R42, R6 ;  /* 0x0000002a29068223 */ /* 0x000fe20000010006 */
[----:B------:R-:W-:Y:S01]  /*5160*/  @!P0 MOV R49, R3 ;  /* 0x0000000300318202 */ /* 0x000fe20000000f00 */
[----:B------:R-:W-:Y:S02]  /*5170*/  @!P0 FFMA.FTZ R7, R43, R44, R7 ;  /* 0x0000002c2b078223 */ /* 0x000fe40000010007 */
[----:B------:R-:W-:Y:S01]  /*5180*/  @!P0 FFMA.FTZ R8, R45, R46, R8 ;  /* 0x0000002e2d088223 */ /* 0x000fe20000010008 */
[----:B------:R-:W-:Y:S01]  /*5190*/  @!P0 F2FP.PACK_AB R5, R6, R5 ;  /* 0x000000050605823e */ /* 0x000fe200000000ff */
[----:B------:R-:W-:Y:S03]  /*51a0*/  @!P0 IMAD.MOV.U32 R48, RZ, RZ, R0 ;  /* 0x000000ffff308224 */ /* 0x000fe600078e0000 */
[----:B------:R-:W-:Y:S02]  /*51b0*/  @!P0 F2FP.PACK_AB R7, R8, R7 ;  /* 0x000000070807823e */ /* 0x000fe400000000ff */
[----:B------:R-:W-:Y:S02]  /*51c0*/  @!P0 MOV R50, R5 ;  /* 0x0000000500328202 */ /* 0x000fe40000000f00 */
[----:B------:R-:W-:Y:S01]  /*51d0*/  @!P0 MOV R51, R7 ;  /* 0x0000000700338202 */ /* 0x000fe20000000f00 */
[----:B------:R-:W-:-:S05]  /*51e0*/  @P1 BRA `(.L_x_65) ;  /* 0x000001d000001947 */ /* 0x000fca0003800000 */
[----:B------:R-:W-:Y:S04]  /*51f0*/  IADD3 R0, P1, P0, R88, R80, R102 ;  /* 0x0000005058007210 */ /* 0x000fe8000783e066 */
[----:B------:R-:W-:Y:S02]  /*5200*/  IADD3.X R3, R90, R79, R124, P1, P0 ;  /* 0x0000004f5a037210 */ /* 0x000fe40000fe047c */
[C---:B------:R-:W-:Y:S04]  /*5210*/  LEA R2, P0, R0.reuse, c[0x0][0x1c8], 0x1 ;  /* 0x0000720000027a11 */ /* 0x040fe800078008ff */
[----:B------:R-:W-:Y:S05]  /*5220*/  LEA.HI.X R3, R0, c[0x0][0x1cc], R3, 0x1, P0 ;  /* 0x0000730000037a11 */ /* 0x000fea00000f0c03 */
[----:B------:R2:W-:Y:S01]  /*5230*/  STG.E.128 [R2.64], R48 ;  /* 0x0000003002007986 */ /* 0x0005e2000c101d06 */
[----:B------:R-:W-:-:S05]  /*5240*/  BRA `(.L_x_65) ;  /* 0x0000017000007947 */ /* 0x000fca0003800000 */
.L_x_61:
[----:B------:R-:W-:Y:S05]  /*5250*/  IMAD R0, R78, -0x40, R96 ;  /* 0xffffffc04e007824 */ /* 0x000fea00078e0260 */
[----:B------:R-:W-:Y:S04]  /*5260*/  IMNMX R0, R0, 0x40, PT ;  /* 0x0000004000007817 */ /* 0x000fe80003800200 */
[----:B------:R-:W-:Y:S11]  /*5270*/  ISETP.GE.AND P0, PT, R92, R0, PT ;  /* 0x000000005c00720c */ /* 0x000ff60003f06270 */
[----:B------:R-:W-:Y:S02]  /*5280*/  @!UPT UIADD3 URZ, URZ, URZ, URZ ;  /* 0x0000003f3f3ff290 */ /* 0x000fe4000fffe03f */
[----:B------:R-:W-:-:S05]  /*5290*/  @P0 BRA `(.L_x_65) ;  /* 0x0000012000000947 */ /* 0x000fca0003800000 */
[----:B------:R-:W-:Y:S02]  /*52a0*/  ISETP.GE.AND P0, PT, R26, c[0x0][0x1d4], PT ;  /* 0x000075001a007a0c */ /* 0x000fe40003f06270 */
[----:B------:R-:W-:Y:S02]  /*52b0*/  ISETP.GE.AND P2, PT, R29, c[0x0][0x1d4], PT ;  /* 0x000075001d007a0c */ /* 0x000fe40003f46270 */
[----:B------:R-:W-:Y:S09]  /*52c0*/  ISETP.GE.AND P1, PT, R28, c[0x0][0x1d4], PT ;  /* 0x000075001c007a0c */ /* 0x000ff20003f26270 */
[----:B------:R-:W1:Y:S04]  /*52d0*/  @!P0 LDS.128 R8, [R86+0x3000] ;  /* 0x0030000056088984 */ /* 0x000e680000000c00 */
[----:B------:R-:W2:Y:S04]  /*52e0*/  @!P2 LDS.128 R4, [R87+0x3000] ;  /* 0x003000005704a984 */ /* 0x000ea80000000c00 */
[----:B-1----:R-:W-:Y:S01]  /*52f0*/  @!P0 STG.E.128 [R60.64], R8 ;  /* 0x000000083c008986 */ /* 0x002fe2000c101d06 */
[----:B------:R-:W-:Y:S03]  /*5300*/  ISETP.GE.AND P0, PT, R95, c[0x0][0x1d4], PT ;  /* 0x000075005f007a0c */ /* 0x000fe60003f06270 */
[----:B------:R-:W1:Y:S04]  /*5310*/  @!P1 LDS.128 R8, [R86+0x4000] ;  /* 0x0040000056089984 */ /* 0x000e680000000c00 */
[----:B--2---:R-:W-:Y:S06]  /*5320*/  @!P2 STG.E.128 [R60.64+0x20], R4 ;  /* 0x000020043c00a986 */ /* 0x004fec000c101d06 */
[----:B------:R-:W2:Y:S04]  /*5330*/  @!P0 LDS.128 R4, [R87+0x4000] ;  /* 0x0040000057048984 */ /* 0x000ea80000000c00 */
[----:B-1----:R-:W-:Y:S01]  /*5340*/  @!P1 STG.E.128 [R60.64+0x40], R8 ;  /* 0x000040083c009986 */ /* 0x002fe2000c101d06 */
[----:B------:R-:W-:Y:S03]  /*5350*/  ISETP.GE.AND P1, PT, R94, c[0x0][0x1d4], PT ;  /* 0x000075005e007a0c */ /* 0x000fe60003f26270 */
[----:B--2---:R-:W-:Y:S01]  /*5360*/  @!P0 STG.E.128 [R60.64+0x60], R4 ;  /* 0x000060043c008986 */ /* 0x004fe2000c101d06 */
[----:B------:R-:W-:Y:S09]  /*5370*/  ISETP.GE.AND P0, PT, R93, c[0x0][0x1d4], PT ;  /* 0x000075005d007a0c */ /* 0x000ff20003f06270 */
[----:B------:R-:W1:Y:S04]  /*5380*/  @!P1 LDS.128 R8, [R86+0x5000] ;  /* 0x0050000056089984 */ /* 0x000e680000000c00 */
[----:B------:R-:W2:Y:S04]  /*5390*/  @!P0 LDS.128 R4, [R87+0x5000] ;  /* 0x0050000057048984 */ /* 0x000ea80000000c00 */
[----:B-1----:R1:W-:Y:S04]  /*53a0*/  @!P1 STG.E.128 [R60.64+0x80], R8 ;  /* 0x000080083c009986 */ /* 0x0023e8000c101d06 */
[----:B--2---:R1:W-:Y:S02]  /*53b0*/  @!P0 STG.E.128 [R60.64+0xa0], R4 ;  /* 0x0000a0043c008986 */ /* 0x0043e4000c101d06 */
.L_x_65:
[----:B------:R-:W-:Y:S05]  /*53c0*/  BSYNC B1 ;  /* 0x0000000000017941 */ /* 0x000fea0003800000 */
.L_x_60:
[C---:B-1----:R-:W-:Y:S01]  /*53d0*/  IMAD.SHL.U32 R10, R78.reuse, 0x40, RZ ;  /* 0x000000404e0a7824 */ /* 0x042fe200078e00ff */
[----:B------:R-:W-:Y:S01]  /*53e0*/  SHF.L.U64.HI R9, R78, 0x6, R91 ;  /* 0x000000064e097819 */ /* 0x000fe2000001025b */
[----:B------:R-:W-:Y:S02]  /*53f0*/  BSSY B0, `(.L_x_82) ;  /* 0x000004a000007945 */ /* 0x000fe40003800000 */
[----:B--2--5:R-:W-:Y:S01]  /*5400*/  IMAD.IADD R3, R142, 0x1, -R10 ;  /* 0x000000018e037824 */ /* 0x024fe200078e0a0a */
[----:B------:R-:W-:Y:S04]  /*5410*/  IADD3 R0, P1, R10, R143, RZ ;  /* 0x0000008f0a007210 */ /* 0x000fe80007f3e0ff */
[----:B------:R-:W-:Y:S02]  /*5420*/  ISETP.GE.AND P0, PT, R3, 0x21, PT ;  /* 0x000000210300780c */ /* 0x000fe40003f06270 */
[----:B------:R-:W-:Y:S11]  /*5430*/  IADD3.X R2, R9, R145, RZ, P1, !PT ;  /* 0x0000009109027210 */ /* 0x000ff60000ffe4ff */
[----:B------:R-:W-:Y:S05]  /*5440*/  @P0 IADD3 R8, P1, R0, 0x20, RZ ;  /* 0x0000002000080810 */ /* 0x000fea0007f3e0ff */
[----:B------:R-:W-:Y:S01]  /*5450*/  @P0 IMAD.X R5, RZ, RZ, R2, P1 ;  /* 0x000000ffff050224 */ /* 0x000fe200008e0602 */
[----:B------:R-:W-:Y:S11]  /*5460*/  ISETP.GE.AND P1, PT, R3, 0x1, PT ;  /* 0x000000010300780c */ /* 0x000ff60003f26270 */
[----:B------:R-:W-:Y:S02]  /*5470*/  @!UPT UIADD3 URZ, URZ, URZ, URZ ;  /* 0x0000003f3f3ff290 */ /* 0x000fe4000fffe03f */
[-C--:B------:R-:W-:Y:S01]  /*5480*/  @P1 MOV R3, R101.reuse ;  /* 0x0000006500031202 */ /* 0x080fe20000000f00 */
[----:B------:R-:W-:Y:S02]  /*5490*/  @P1 IMAD R4, R2, c[0x0][0x258], RZ ;  /* 0x0000960002041a24 */ /* 0x000fe400078e02ff */
[----:B------:R-:W-:Y:S04]  /*54a0*/  @P1 IMAD.MOV.U32 R2, RZ, RZ, R98 ;  /* 0x000000ffff021224 */ /* 0x000fe800078e0062 */
[C---:B------:R-:W-:Y:S04]  /*54b0*/  @P1 IMAD.WIDE.U32 R2, R0.reuse, c[0x0][0x258], R2 ;  /* 0x0000960000021a25 */ /* 0x040fe800078e0002 */
[----:B------:R-:W-:Y:S01]  /*54c0*/  @P1 IMAD R0, R0, c[0x0][0x25c], R4 ;  /* 0x0000970000001a24 */ /* 0x000fe200078e0204 */
[C---:B------:R-:W-:Y:S01]  /*54d0*/  @P1 LEA R6, P2, R2.reuse, c[0x0][0x250], 0x1 ;  /* 0x0000940002061a11 */ /* 0x040fe200078408ff */
[----:B------:R-:W-:Y:S02]  /*54e0*/  @P0 IMAD.MOV.U32 R4, RZ, RZ, R98 ;  /* 0x000000ffff040224 */ /* 0x000fe400078e0062 */
[----:B------:R-:W-:Y:S05]  /*54f0*/  @P1 IMAD.IADD R0, R3, 0x1, R0 ;  /* 0x0000000103001824 */ /* 0x000fea00078e0200 */
[----:B------:R-:W-:Y:S01]  /*5500*/  @P1 LEA.HI.X R7, R2, c[0x0][0x254], R0, 0x1, P2 ;  /* 0x0000950002071a11 */ /* 0x000fe200010f0c00 */
[----:B------:R-:W-:Y:S01]  /*5510*/  @P0 IMAD R0, R5, c[0x0][0x258], RZ ;  /* 0x0000960005000a24 */ /* 0x000fe200078e02ff */
[----:B------:R-:W-:Y:S03]  /*5520*/  @P0 MOV R5, R101 ;  /* 0x0000006500050202 */ /* 0x000fe60000000f00 */
[----:B------:R-:W-:Y:S01]  /*5530*/  @!PT LDS RZ, [RZ] ;  /* 0x00000000fffff984 */ /* 0x000fe20000000800 */
[----:B------:R-:W-:Y:S01]  /*5540*/  @!PT LDS RZ, [RZ] ;  /* 0x00000000fffff984 */ /* 0x000fe20000000800 */
[----:B------:R-:W-:Y:S01]  /*5550*/  @!PT LDS RZ, [RZ] ;  /* 0x00000000fffff984 */ /* 0x000fe20000000800 */
[----:B------:R1:W-:Y:S01]  /*5560*/  @P1 LDGSTS.E.BYPASS.LTC128B.128 [R85+0x100], [R6.64], !P5 ;  /* 0x0010000006551fae */ /* 0x0003e2000e901d46 */
[C---:B------:R-:W-:Y:S02]  /*5570*/  @P0 IMAD R0, R8.reuse, c[0x0][0x25c], R0 ;  /* 0x0000970008000a24 */ /* 0x040fe400078e0200 */
[----:B------:R-:W-:Y:S01]  /*5580*/  @P0 IMAD.WIDE.U32 R4, R8, c[0x0][0x258], R4 ;  /* 0x0000960008040a25 */ /* 0x000fe200078e0004 */
[----:B------:R1:W-:Y:S03]  /*5590*/  @P1 LDGSTS.E.BYPASS.LTC128B.128 [R85+0x1100], [R6.64+0x40], !P4 ;  /* 0x0110004006551fae */ /* 0x0003e6000e101d46 */
[----:B------:R-:W-:Y:S01]  /*55a0*/  @P0 IMAD.IADD R0, R5, 0x1, R0 ;  /* 0x0000000105000824 */ /* 0x000fe200078e0200 */
[----:B------:R1:W-:Y:S01]  /*55b0*/  @P1 LDGSTS.E.BYPASS.LTC128B.128 [R85+0x2100], [R6.64+0x80], !P3 ;  /* 0x0210008006551fae */ /* 0x0003e2000d901d46 */
[C---:B------:R-:W-:Y:S04]  /*55c0*/  @P0 LEA R2, P2, R4.reuse, c[0x0][0x250], 0x1 ;  /* 0x0000940004020a11 */ /* 0x040fe800078408ff */
[----:B------:R-:W-:Y:S02]  /*55d0*/  @P0 LEA.HI.X R3, R4, c[0x0][0x254], R0, 0x1, P2 ;  /* 0x0000950004030a11 */ /* 0x000fe400010f0c00 */
[----:B------:R-:W-:Y:S03]  /*55e0*/  IADD3 R0, -R10, R96, RZ ;  /* 0x000000600a007210 */ /* 0x000fe60007ffe1ff */
[----:B------:R1:W-:Y:S01]  /*55f0*/  @P0 LDGSTS.E.BYPASS.LTC128B.128 [R85+0x900], [R2.64], !P5 ;  /* 0x0090000002550fae */ /* 0x0003e2000e901d46 */
[----:B------:R-:W-:Y:S03]  /*5600*/  IMNMX R0, R0, 0x40, PT ;  /* 0x0000004000007817 */ /* 0x000fe60003800200 */
[----:B------:R1:W-:Y:S04]  /*5610*/  @P0 LDGSTS.E.BYPASS.LTC128B.128 [R85+0x1900], [R2.64+0x40], !P4 ;  /* 0x0190004002550fae */ /* 0x0003e8000e101d46 */
[----:B------:R1:W-:Y:S01]  /*5620*/  @P0 LDGSTS.E.BYPASS.LTC128B.128 [R85+0x2900], [R2.64+0x80], !P3 ;  /* 0x0290008002550fae */ /* 0x0003e2000d901d46 */
[----:B------:R-:W-:Y:S03]  /*5630*/  ISETP.GE.AND P0, PT, R92, R0, PT ;  /* 0x000000005c00720c */ /* 0x000fe60003f06270 */
[----:B------:R-:W0:Y:S01]  /*5640*/  LDGDEPBAR ;  /* 0x00000000000079af */ /* 0x000e220000000000 */
[----:B------:R-:W-:Y:S04]  /*5650*/  DEPBAR.LE SB0, 0x0 ;  /* 0x000080000000791a */ /* 0x000fe80000000000 */
[----:B------:R-:W-:Y:S06]  /*5660*/  BAR.SYNC.DEFER_BLOCKING 0x0 ;  /* 0x0000000000007b1d */ /* 0x000fec0000010000 */
[----:B------:R-:W-:-:S05]  /*5670*/  @P0 BRA `(.L_x_83) ;  /* 0x0000021000000947 */ /* 0x000fca0003800000 */
[----:B-1----:R-:W-:Y:S01]  /*5680*/  IADD3 R0, P0, R10, R141, RZ ;  /* 0x0000008d0a007210 */ /* 0x002fe20007f1e0ff */
[----:B------:R-:W-:Y:S01]  /*5690*/  IMAD.MOV.U32 R4, RZ, RZ, R114 ;  /* 0x000000ffff047224 */ /* 0x000fe200078e0072 */
[----:B------:R-:W-:Y:S01]  /*56a0*/  ISETP.GE.AND P1, PT, R26, c[0x0][0x1d4], PT ;  /* 0x000075001a007a0c */ /* 0x000fe20003f26270 */
[----:B------:R-:W-:Y:S02]  /*56b0*/  IMAD.MOV.U32 R5, RZ, RZ, R132 ;  /* 0x000000ffff057224 */ /* 0x000fe400078e0084 */
[----:B------:R-:W-:Y:S02]  /*56c0*/  IMAD.X R2, R9, 0x1, R140, P0 ;  /* 0x0000000109027824 */ /* 0x000fe400000e068c */
[----:B------:R-:W-:Y:S04]  /*56d0*/  IMAD.WIDE.U32 R4, R0, c[0x0][0x208], R4 ;  /* 0x0000820000047a25 */ /* 0x000fe800078e0004 */
[----:B------:R-:W-:Y:S04]  /*56e0*/  IMAD R2, R2, c[0x0][0x208], RZ ;  /* 0x0000820002027a24 */ /* 0x000fe800078e02ff */
[----:B------:R-:W1:Y:S01]  /*56f0*/  @!P1 LDS.128 R8, [R86] ;  /* 0x0000000056089984 */ /* 0x000e620000000c00 */
[----:B------:R-:W-:Y:S01]  /*5700*/  IMAD R0, R0, c[0x0][0x20c], R2 ;  /* 0x0000830000007a24 */ /* 0x000fe200078e0202 */
[C---:B------:R-:W-:Y:S03]  /*5710*/  LEA R2, P0, R4.reuse, c[0x0][0x1f8], 0x1 ;  /* 0x00007e0004027a11 */ /* 0x040fe600078008ff */
[----:B------:R-:W-:Y:S05]  /*5720*/  IMAD.IADD R0, R5, 0x1, R0 ;  /* 0x0000000105007824 */ /* 0x000fea00078e0200 */
[----:B------:R-:W-:Y:S02]  /*5730*/  LEA.HI.X R3, R4, c[0x0][0x1fc], R0, 0x1, P0 ;  /* 0x00007f0004037a11 */ /* 0x000fe400000f0c00 */
[----:B------:R-:W-:Y:S11]  /*5740*/  ISETP.GE.AND P0, PT, R29, c[0x0][0x1d4], PT ;  /* 0x000075001d007a0c */ /* 0x000ff60003f06270 */
[----:B------:R-:W-:Y:S02]  /*5750*/  @!UPT UIADD3 URZ, URZ, URZ, URZ ;  /* 0x0000003f3f3ff290 */ /* 0x000fe4000fffe03f */
[----:B------:R-:W2:Y:S04]  /*5760*/  @!P0 LDS.128 R4, [R87] ;  /* 0x0000000057048984 */ /* 0x000ea80000000c00 */
[----:B-1----:R-:W-:Y:S01]  /*5770*/  @!P1 STG.E.128 [R2.64], R8 ;  /* 0x0000000802009986 */ /* 0x002fe2000c101d06 */
[----:B------:R-:W-:Y:S11]  /*5780*/  ISETP.GE.AND P1, PT, R28, c[0x0][0x1d4], PT ;  /* 0x000075001c007a0c */ /* 0x000ff60003f26270 */
[----:B------:R-:W-:Y:S02]  /*5790*/  @!UPT UIADD3 URZ, URZ, URZ, URZ ;  /* 0x0000003f3f3ff290 */ /* 0x000fe4000fffe03f */
[----:B------:R-:W1:Y:S04]  /*57a0*/  @!P1 LDS.128 R8, [R86+0x1000] ;  /* 0x0010000056089984 */ /* 0x000e680000000c00 */
[----:B--2---:R-:W-:Y:S01]  /*57b0*/  @!P0 STG.E.128 [R2.64+0x20], R4 ;  /* 0x0000200402008986 */ /* 0x004fe2000c101d06 */
[----:B------:R-:W-:Y:S11]  /*57c0*/  ISETP.GE.AND P0, PT, R95, c[0x0][0x1d4], PT ;  /* 0x000075005f007a0c */ /* 0x000ff60003f06270 */
[----:B------:R-:W-:Y:S02]  /*57d0*/  @!UPT UIADD3 URZ, URZ, URZ, URZ ;  /* 0x0000003f3f3ff290 */ /* 0x000fe4000fffe03f */
[----:B------:R-:W2:Y:S04]  /*57e0*/  @!P0 LDS.128 R4, [R87+0x1000] ;  /* 0x0010000057048984 */ /* 0x000ea80000000c00 */
[----:B-1----:R-:W-:Y:S01]  /*57f0*/  @!P1 STG.E.128 [R2.64+0x40], R8 ;  /* 0x0000400802009986 */ /* 0x002fe2000c101d06 */
[----:B------:R-:W-:Y:S11]  /*5800*/  ISETP.GE.AND P1, PT, R94, c[0x0][0x1d4], PT ;  /* 0x000075005e007a0c */ /* 0x000ff60003f26270 */
[----:B------:R-:W-:Y:S02]  /*5810*/  @!UPT UIADD3 URZ, URZ, URZ, URZ ;  /* 0x0000003f3f3ff290 */ /* 0x000fe4000fffe03f */
[----:B------:R-:W1:Y:S04]  /*5820*/  @!P1 LDS.128 R8, [R86+0x2000] ;  /* 0x0020000056089984 */ /* 0x000e680000000c00 */
[----:B--2---:R-:W-:Y:S01]  /*5830*/  @!P0 STG.E.128 [R2.64+0x60], R4 ;  /* 0x0000600402008986 */ /* 0x004fe2000c101d06 */
[----:B------:R-:W-:Y:S11]  /*5840*/  ISETP.GE.AND P0, PT, R93, c[0x0][0x1d4], PT ;  /* 0x000075005d007a0c */ /* 0x000ff60003f06270 */
[----:B------:R-:W-:Y:S02]  /*5850*/  @!UPT UIADD3 URZ, URZ, URZ, URZ ;  /* 0x0000003f3f3ff290 */ /* 0x000fe4000fffe03f */
[----:B------:R-:W2:Y:S04]  /*5860*/  @!P0 LDS.128 R4, [R87+0x2000] ;  /* 0x0020000057048984 */ /* 0x000ea80000000c00 */
[----:B-1----:R1:W-:Y:S04]  /*5870*/  @!P1 STG.E.128 [R2.64+0x80], R8 ;  /* 0x0000800802009986 */ /* 0x0023e8000c101d06 */
[----:B--2---:R1:W-:Y:S02]  /*5880*/  @!P0 STG.E.128 [R2.64+0xa0], R4 ;  /* 0x0000a00402008986 */ /* 0x0043e4000c101d06 */
.L_x_83:
[----:B-1----:R-:W-:Y:S05]  /*5890*/  BSYNC B0 ;  /* 0x0000000000007941 */ /* 0x002fea0003800000 */
.L_x_82:
[C---:B------:R-:W-:Y:S02]  /*58a0*/  ISETP.GT.AND P0, PT, R78.reuse, R144, PT ;  /* 0x000000904e00720c */ /* 0x040fe40003f04270 */
[----:B------:R-:W-:Y:S11]  /*58b0*/  IADD3 R78, R78, -0x1, RZ ;  /* 0xffffffff4e4e7810 */ /* 0x000ff60007ffe0ff */
[----:B------:R-:W-:Y:S01]  /*58c0*/  @P0 SHF.R.S32.HI R2, RZ, 0x1f, R78 ;  /* 0x0000001fff020819 */ /* 0x000fe2000001144e */
[----:B------:R-:W-:Y:S02]  /*58d0*/  @P0 IMAD R0, R157, R78, RZ ;  /* 0x0000004e9d000224 */ /* 0x000fe400078e02ff */
[----:B------:R-:W-:Y:S02]  /*58e0*/  @P0 IMAD.MOV.U32 R4, RZ, RZ, R116 ;  /* 0x000000ffff040224 */ /* 0x000fe400078e0074 */
[----:B------:R-:W-:Y:S02]  /*58f0*/  @P0 IMAD.MOV.U32 R5, RZ, RZ, R105 ;  /* 0x000000ffff050224 */ /* 0x000fe400078e0069 */
[-C--:B------:R-:W-:Y:S02]  /*5900*/  @P0 IMAD R0, R2, R162.reuse, R0 ;  /* 0x000000a202000224 */ /* 0x080fe400078e0200 */
[----:B------:R-:W-:Y:S04]  /*5910*/  @P0 IMAD.WIDE.U32 R4, R78, R162, R4 ;  /* 0x000000a24e040225 */ /* 0x000fe800078e0004 */
[----:B------:R-:W-:Y:S01]  /*5920*/  @P0 IMAD.IADD R0, R5, 0x1, R0 ;  /* 0x0000000105000824 */ /* 0x000fe200078e0200 */
[C---:B------:R-:W-:Y:S04]  /*5930*/  @P0 LEA R2, P1, R4.reuse, c[0x0][0x220], 0x1 ;  /* 0x0000880004020a11 */ /* 0x040fe800078208ff */
[----:B------:R-:W-:Y:S02]  /*5940*/  @P0 LEA.HI.X R3, R4, c[0x0][0x224], R0, 0x1, P1 ;  /* 0x0000890004030a11 */ /* 0x000fe400008f0c00 */
[C---:B------:R-:W-:Y:S03]  /*5950*/  @P0 LEA R4, P1, R161.reuse, R2, 0x1 ;  /* 0x00000002a1040211 */ /* 0x040fe600078208ff */
[----:B------:R-:W-:Y:S01]  /*5960*/  @!PT LDS RZ, [RZ] ;  /* 0x00000000fffff984 */ /* 0x000fe20000000800 */
[----:B------:R-:W-:Y:S01]  /*5970*/  @!PT LDS RZ, [RZ] ;  /* 0x00000000fffff984 */ /* 0x000fe20000000800 */
[----:B------:R-:W-:Y:S01]  /*5980*/  @!PT LDS RZ, [RZ] ;  /* 0x00000000fffff984 */ /* 0x000fe20000000800 */
[----:B------:R1:W-:Y:S01]  /*5990*/  @P0 LDGSTS.E.BYPASS.LTC128B.128 [R85+0x3100], [R2.64], !P5 ;  /* 0x0310000002550fae */ /* 0x0003e2000e901d46 */
[----:B------:R-:W-:Y:S03]  /*59a0*/  @P0 LEA.HI.X R5, R161, R3, R156, 0x1, P1 ;  /* 0x00000003a1050211 */ /* 0x000fe600008f0c9c */
[----:B------:R1:W-:Y:S04]  /*59b0*/  @P0 LDGSTS.E.BYPASS.LTC128B.128 [R85+0x4100], [R2.64+0x40], !P4 ;  /* 0x0410004002550fae */ /* 0x0003e8000e101d46 */
[----:B------:R1:W-:Y:S04]  /*59c0*/  @P0 LDGSTS.E.BYPASS.LTC128B.128 [R85+0x5100], [R2.64+0x80], !P3 ;  /* 0x0510008002550fae */ /* 0x0003e8000d901d46 */
[----:B------:R1:W-:Y:S04]  /*59d0*/  @P0 LDGSTS.E.BYPASS.LTC128B.128 [R85+0x3900], [R4.64], !P5 ;  /* 0x0390000004550fae */ /* 0x0003e8000e901d46 */
[----:B------:R1:W-:Y:S04]  /*59e0*/  @P0 LDGSTS.E.BYPASS.LTC128B.128 [R85+0x4900], [R4.64+0x40], !P4 ;  /* 0x0490004004550fae */ /* 0x0003e8000e101d46 */
[----:B------:R1:W-:Y:S04]  /*59f0*/  @P0 LDGSTS.E.BYPASS.LTC128B.128 [R85+0x5900], [R4.64+0x80], !P3 ;  /* 0x0590008004550fae */ /* 0x0003e8000d901d46 */
[----:B------:R-:W0:Y:S01]  /*5a00*/  LDGDEPBAR ;  /* 0x00000000000079af */ /* 0x000e220000000000 */
[----:B------:R-:W-:-:S05]  /*5a10*/  @P0 BRA `(.L_x_84) ;  /* 0xffffc0b000000947 */ /* 0x000fca000383ffff */
[----:B------:R-:W-:Y:S06]  /*5a20*/  BAR.SYNC.DEFER_BLOCKING 0x0 ;  /* 0x0000000000007b1d */ /* 0x000fec0000010000 */
.L_x_59:
[----:B-1----:R-:W-:Y:S01]  /*5a30*/  ISETP.GE.AND P0, PT, R163, 0x1, PT ;  /* 0x00000001a300780c */ /* 0x002fe20003f06270 */
[----:B------:R-:W-:Y:S01]  /*5a40*/  IMAD.IADD R12, R150, 0x1, R146 ;  /* 0x00000001960c7824 */ /* 0x000fe200078e0292 */
[----:B------:R-:W-:Y:S01]  /*5a50*/  PLOP3.LUT P4, PT, PT, PT, PT, 0x80, 0x0 ;  /* 0x000000000000781c */ /* 0x000fe20003f8f070 */
        /* <DEDUP_REMOVED lines=9> */
[----:B------:R-:W-:Y:S01]  /*5af0*/  MOV R118, RZ ;  /* 0x000000ff00767202 */ /* 0x000fe20000000f00 */
[----:B------:R-:W-:Y:S01]  /*5b00*/  IMAD.MOV.U32 R116, RZ, RZ, RZ ;  /* 0x000000ffff747224 */ /* 0x000fe200078e00ff */
        /* <DEDUP_REMOVED lines=16> */
[----:B------:R-:W-:Y:S01]  /*5c10*/  CS2R R26, SRZ ;  /* 0x00000000001a7805 */ /* 0x000fe2000001ff00 */
[----:B------:R-:W-:Y:S01]  /*5c20*/  MOV R100, RZ ;  /* 0x000000ff00647202 */ /* 0x000fe20000000f00 */
[----:B------:R-:W-:Y:S01]  /*5c30*/  IMAD.MOV.U32 R158, RZ, RZ, RZ ;  /* 0x000000ffff9e7224 */ /* 0x000fe200078e00ff */
[----:B------:R-:W-:Y:S01]  /*5c40*/  MOV R28, RZ ;  /* 0x000000ff001c7202 */ /* 0x000fe20000000f00 */
[----:B------:R-:W-:Y:S01]  /*5c50*/  IMAD.MOV.U32 R156, RZ, RZ, RZ ;  /* 0x000000ffff9c7224 */ /* 0x000fe200078e00ff */
[----:B------:R-:W-:Y:S01]  /*5c60*/  CS2R R94, SRZ ;  /* 0x00000000005e7805 */ /* 0x000fe2000001ff00 */
[----:B------:R-:W-:Y:S01]  /*5c70*/  CS2R R30, SRZ ;  /* 0x00000000001e7805 */ /* 0x000fe2000001ff00 */
[----:B------:R-:W-:Y:S01]  /*5c80*/  MOV R92, RZ ;  /* 0x000000ff005c7202 */ /* 0x000fe20000000f00 */
[----:B------:R-:W-:Y:S01]  /*5c90*/  IMAD.MOV.U32 R98, RZ, RZ, RZ ;  /* 0x000000ffff627224 */ /* 0x000fe200078e00ff */
[----:B------:R-:W-:Y:S01]  /*5ca0*/  CS2R R32, SRZ ;  /* 0x0000000000207805 */ /* 0x000fe2000001ff00 */
[----:B------:R-:W-:Y:S01]  /*5cb0*/  MOV R96, RZ ;  /* 0x000000ff00607202 */ /* 0x000fe20000000f00 */
[----:B------:R-:W-:Y:S01]  /*5cc0*/  CS2R R90, SRZ ;  /* 0x00000000005a7805 */ /* 0x000fe2000001ff00 */
        /* <DEDUP_REMOVED lines=18> */
[----:B------:R-:W-:Y:S01]  /*5df0*/  CS2R R42, SRZ ;  /* 0x00000000002a7805 */ /* 0x000fe2000001ff00 */
[----:B------:R-:W-:Y:S01]  /*5e00*/  IMAD.MOV.U32 R154, RZ, RZ, RZ ;  /* 0x000000ffff9a7224 */ /* 0x000fe200078e00ff */
[----:B------:R-:W-:Y:S01]  /*5e10*/  MOV R152, RZ ;  /* 0x000000ff00987202 */ /* 0x000fe20000000f00 */
[----:B------:R-:W-:Y:S01]  /*5e20*/  CS2R R142, SRZ ;  /* 0x00000000008e7805 */ /* 0x000fe2000001ff00 */
[----:B------:R-:W-:Y:S01]  /*5e30*/  IMAD.MOV.U32 R140, RZ, RZ, RZ ;  /* 0x000000ffff8c7224 */ /* 0x000fe200078e00ff */
[----:B------:R-:W-:Y:S01]  /*5e40*/  CS2R R44, SRZ ;  /* 0x00000000002c7805 */ /* 0x000fe2000001ff00 */
[----:B------:R-:W-:Y:S01]  /*5e50*/  MOV R146, RZ ;  /* 0x000000ff00927202 */ /* 0x000fe20000000f00 */
[----:B------:R-:W-:Y:S01]  /*5e60*/  IMAD.MOV.U32 R144, RZ, RZ, RZ ;  /* 0x000000ffff907224 */ /* 0x000fe200078e00ff */
[----:B------:R-:W-:Y:S01]  /*5e70*/  MOV R54, RZ ;  /* 0x000000ff00367202 */ /* 0x000fe20000000f00 */
[----:B------:R-:W-:Y:S01]  /*5e80*/  IMAD.MOV.U32 R53, RZ, RZ, RZ ;  /* 0x000000ffff357224 */ /* 0x000fe200078e00ff */
[----:B------:R-:W-:Y:S01]  /*5e90*/  CS2R R50, SRZ ;  /* 0x0000000000327805 */ /* 0x000fe2000001ff00 */
[----:B------:R-:W-:Y:S05]  /*5ea0*/  @!P0 BRA `(.L_x_85) ;  /* 0x0000da5000008947 */ /* 0x000fea0003800000 */
[----:B------:R-:W2:Y:S01]  /*5eb0*/  LDL R48, [R1+0x34] ;  /* 0x0000340001307983 */ /* 0x000ea20000100800 */
[----:B------:R-:W-:-:S04]  /*5ec0*/  ISETP.NE.U32.AND P0, PT, RZ, c[0x0][0x340], PT ;  /* 0x0000d000ff007a0c */ /* 0x000fc80003f05070 */
[----:B------:R-:W-:-:S13]  /*5ed0*/  ISETP.NE.AND.EX P2, PT, RZ, c[0x0][0x344], PT, P0 ;  /* 0x0000d100ff007a0c */ /* 0x000fda0003f45300 */
[----:B------:R-:W-:Y:S01]  /*5ee0*/  @P2 IMAD.MOV.U32 R2, RZ, RZ, 0x4 ;  /* 0x00000004ff022424 */ /* 0x000fe200078e00ff */
[----:B------:R-:W-:Y:S02]  /*5ef0*/  SHF.R.S32.HI R0, RZ, 0x1f, R153 ;  /* 0x0000001fff007819 */ /* 0x000fe40000011499 */
[----:B------:R-:W-:-:S03]  /*5f00*/  SHF.R.S32.HI R14, RZ, 0x1f, R172 ;  /* 0x0000001fff0e7819 */ /* 0x000fc600000114ac */
[----:B------:R-:W-:Y:S01]  /*5f10*/  IMAD R0, R0, c[0x0][0x178], RZ ;  /* 0x00005e0000007a24 */ /* 0x000fe200078e02ff */
[CC--:B------:R-:W-:Y:S01]  /*5f20*/  LEA.HI R27, R14.reuse, R172.reuse, RZ, 0x4 ;  /* 0x000000ac0e1b7211 */ /* 0x0c0fe200078f20ff */
[----:B------:R-:W-:Y:S02]  /*5f30*/  IMAD.MOV.U32 R4, RZ, RZ, c[0x0][0x2c4] ;  /* 0x0000b100ff047624 */ /* 0x000fe400078e00ff */
[----:B------:R-:W-:Y:S01]  /*5f40*/  IMAD R0, R153, c[0x0][0x17c], R0 ;  /* 0x00005f0099007a24 */ /* 0x000fe200078e0200 */
[CC--:B------:R-:W-:Y:S02]  /*5f50*/  LEA.HI R28, R14.reuse, R172.reuse, RZ, 0x3 ;  /* 0x000000ac0e1c7211 */ /* 0x0c0fe400078f18ff */
[----:B------:R-:W-:Y:S01]  /*5f60*/  LEA.HI R13, R14, R172, RZ, 0x2 ;  /* 0x000000ac0e0d7211 */ /* 0x000fe200078f10ff */
[----:B------:R-:W1:Y:S01]  /*5f70*/  S2R R29, SR_CTAID.Y ;  /* 0x00000000001d7919 */ /* 0x000e620000002600 */
[----:B------:R-:W-:Y:S02]  /*5f80*/  ISETP.NE.AND P1, PT, R4, 0x1, PT ;  /* 0x000000010400780c */ /* 0x000fe40003f25270 */
[----:B------:R-:W-:-:S02]  /*5f90*/  SHF.R.S32.HI R4, RZ, 0x3, R28 ;  /* 0x00000003ff047819 */ /* 0x000fc4000001141c */
[----:B------:R-:W-:-:S03]  /*5fa0*/  LOP3.LUT R7, R13, 0xfffffffc, RZ, 0xc0, !PT ;  /* 0xfffffffc0d077812 */ /* 0x000fc600078ec0ff */
[----:B------:R-:W-:Y:S02]  /*5fb0*/  IMAD.SHL.U32 R4, R4, 0x40, RZ ;  /* 0x0000004004047824 */ /* 0x000fe400078e00ff */
[----:B------:R-:W-:Y:S01]  /*5fc0*/  IMAD.IADD R7, R172, 0x1, -R7 ;  /* 0x00000001ac077824 */ /* 0x000fe200078e0a07 */
[----:B------:R-:W-:Y:S02]  /*5fd0*/  LOP3.LUT R5, R28, 0xfffffff8, RZ, 0xc0, !PT ;  /* 0xfffffff81c057812 */ /* 0x000fe400078ec0ff */
[----:B------:R-:W-:Y:S01]  /*5fe0*/  LOP3.LUT R4, R4, 0xc0, RZ, 0xc0, !PT ;  /* 0x000000c004047812 */ /* 0x000fe200078ec0ff */
[----:B------:R-:W-:Y:S01]  /*5ff0*/  IMAD.SHL.U32 R6, R7, 0x8, RZ ;  /* 0x0000000807067824 */ /* 0x000fe200078e00ff */
[----:B------:R-:W-:Y:S01]  /*6000*/  SHF.R.S32.HI R96, RZ, 0x2, R13 ;  /* 0x00000002ff607819 */ /* 0x000fe2000001140d */
[----:B------:R-:W-:-:S04]  /*6010*/  IMAD.IADD R5, R172, 0x1, -R5 ;  /* 0x00000001ac057824 */ /* 0x000fc800078e0a05 */
[----:B------:R-:W-:Y:S01]  /*6020*/  IMAD R7, R7, 0x20, R96 ;  /* 0x0000002007077824 */ /* 0x000fe200078e0260 */
[----:B------:R-:W-:Y:S02]  /*6030*/  LEA.HI R22, R5, R5, RZ, 0x1 ;  /* 0x0000000505167211 */ /* 0x000fe400078f08ff */
[----:B------:R-:W-:Y:S01]  /*6040*/  ISETP.NE.U32.AND P0, PT, RZ, c[0x0][0x348], PT ;  /* 0x0000d200ff007a0c */ /* 0x000fe20003f05070 */
[----:B------:R-:W-:Y:S02]  /*6050*/  IMAD R15, R173, 0x80, R7 ;  /* 0x00000080ad0f7824 */ /* 0x000fe400078e0207 */
[----:B--2---:R-:W-:-:S05]  /*6060*/  @P2 IMAD.WIDE R2, R48, R2, c[0x0][0x340] ;  /* 0x0000d00030022625 */ /* 0x004fca00078e0202 */
[----:B------:R2:W3:Y:S01]  /*6070*/  @P2 LDG.E R25, [R2.64] ;  /* 0x0000000602192981 */ /* 0x0004e2000c1e1900 */
[----:B------:R-:W-:Y:S01]  /*6080*/  SHF.R.S32.HI R24, RZ, 0x1f, R48 ;  /* 0x0000001fff187819 */ /* 0x000fe20000011430 */
[----:B------:R-:W-:Y:S01]  /*6090*/  IMAD.MOV.U32 R10, RZ, RZ, R15 ;  /* 0x000000ffff0a7224 */ /* 0x000fe200078e000f */
[----:B------:R-:W-:Y:S01]  /*60a0*/  ISETP.NE.AND.EX P0, PT, RZ, c[0x0][0x34c], PT, P0 ;  /* 0x0000d300ff007a0c */ /* 0x000fe20003f05300 */
[----:B------:R-:W-:Y:S01]  /*60b0*/  IMAD R54, R155, c[0x0][0x2c4], RZ ;  /* 0x0000b1009b367a24 */ /* 0x000fe200078e02ff */
[----:B------:R-:W-:Y:S01]  /*60c0*/  LEA.HI R137, R14, R172, RZ, 0x5 ;  /* 0x000000ac0e897211 */ /* 0x000fe200078f28ff */
[----:B------:R-:W-:Y:S01]  /*60d0*/  BSSY B0, `(.L_x_86) ;  /* 0x00000a2000007945 */ /* 0x000fe20003800000 */
[----:B------:R-:W-:Y:S02]  /*60e0*/  SHF.R.S32.HI R72, RZ, 0x1, R22 ;  /* 0x00000001ff487819 */ /* 0x000fe40000011416 */
[----:B------:R-:W-:Y:S02]  /*60f0*/  SHF.R.S32.HI R16, RZ, 0x5, R137 ;  /* 0x00000005ff107819 */ /* 0x000fe40000011489 */
[----:B------:R-:W-:-:S02]  /*6100*/  SHF.R.S32.HI R63, RZ, 0x4, R27 ;  /* 0x00000004ff3f7819 */ /* 0x000fc4000001141b */
[----:B------:R-:W-:Y:S01]  /*6110*/  ISETP.GE.AND P6, PT, R6, c[0x0][0x1d4], PT ;  /* 0x0000750006007a0c */ /* 0x000fe20003fc6270 */
[----:B--2---:R-:W-:-:S04]  /*6120*/  IMAD.WIDE.U32 R2, R153, c[0x0][0x178], RZ ;  /* 0x00005e0099027a25 */ /* 0x004fc800078e00ff */
[----:B------:R-:W-:Y:S01]  /*6130*/  IMAD.IADD R3, R3, 0x1, R0 ;  /* 0x0000000103037824 */ /* 0x000fe200078e0200 */
[----:B------:R-:W-:-:S03]  /*6140*/  LOP3.LUT R0, R27, 0xfffffff0, RZ, 0xc0, !PT ;  /* 0xfffffff01b007812 */ /* 0x000fc600078ec0ff */
[----:B-1----:R-:W-:-:S04]  /*6150*/  IMAD.WIDE.U32 R2, R29, c[0x0][0x1b8], R2 ;  /* 0x00006e001d027a25 */ /* 0x002fc800078e0002 */
[----:B------:R-:W-:-:S05]  /*6160*/  IMAD.IADD R0, R172, 0x1, -R0 ;  /* 0x00000001ac007824 */ /* 0x000fca00078e0a00 */
[----:B------:R-:W-:Y:S02]  /*6170*/  SHF.R.S32.HI R9, RZ, 0x1f, R0 ;  /* 0x0000001fff097819 */ /* 0x000fe40000011400 */
[-C--:B------:R-:W-:Y:S02]  /*6180*/  LEA.HI R11, R0, R0.reuse, RZ, 0x1 ;  /* 0x00000000000b7211 */ /* 0x080fe400078f08ff */
[----:B------:R-:W-:Y:S02]  /*6190*/  LEA.HI R23, R9, R0, RZ, 0x3 ;  /* 0x0000000009177211 */ /* 0x000fe400078f18ff */
[----:B------:R-:W-:Y:S02]  /*61a0*/  LOP3.LUT R9, R4, 0x18, R6, 0xf8, !PT ;  /* 0x0000001804097812 */ /* 0x000fe400078ef806 */
[----:B------:R-:W-:Y:S02]  /*61b0*/  SHF.R.U32.HI R4, RZ, 0x3, R4 ;  /* 0x00000003ff047819 */ /* 0x000fe40000011604 */
[----:B------:R-:W-:-:S02]  /*61c0*/  LOP3.LUT R8, R11, 0x7fffffe, RZ, 0xc0, !PT ;  /* 0x07fffffe0b087812 */ /* 0x000fc400078ec0ff */
[----:B------:R-:W-:Y:S01]  /*61d0*/  LOP3.LUT R20, R9, R4, RZ, 0x3c, !PT ;  /* 0x0000000409147212 */ /* 0x000fe200078e3cff */
[----:B------:R-:W-:Y:S01]  /*61e0*/  IMAD R4, R174, c[0x0][0x1b8], RZ ;  /* 0x00006e00ae047a24 */ /* 0x000fe200078e02ff */
[----:B------:R-:W-:Y:S01]  /*61f0*/  LEA.HI R9, R13, R96, RZ, 0x1 ;  /* 0x000000600d097211 */ /* 0x000fe200078f08ff */
[----:B------:R-:W-:Y:S01]  /*6200*/  IMAD.IADD R21, R0, 0x1, -R8 ;  /* 0x0000000100157824 */ /* 0x000fe200078e0a08 */
[----:B------:R-:W-:Y:S01]  /*6210*/  LOP3.LUT R0, R22, 0x7fffffe, RZ, 0xc0, !PT ;  /* 0x07fffffe16007812 */ /* 0x000fe200078ec0ff */
[----:B------:R-:W-:Y:S01]  /*6220*/  IMAD R4, R29, c[0x0][0x1bc], R4 ;  /* 0x00006f001d047a24 */ /* 0x000fe200078e0204 */
[----:B------:R-:W-:-:S03]  /*6230*/  SHF.R.S32.HI R8, RZ, 0x1f, R12 ;  /* 0x0000001fff087819 */ /* 0x000fc6000001140c */
[----:B------:R-:W-:Y:S01]  /*6240*/  IMAD.IADD R26, R5, 0x1, -R0 ;  /* 0x00000001051a7824 */ /* 0x000fe200078e0a00 */
[----:B------:R-:W-:Y:S01]  /*6250*/  IADD3 R3, R3, R4, RZ ;  /* 0x0000000403037210 */ /* 0x000fe20007ffe0ff */
[----:B------:R-:W-:Y:S01]  /*6260*/  @P1 IMAD.HI.U32 R4, R15, c[0x0][0x2c8], RZ ;  /* 0x0000b2000f041a27 */ /* 0x000fe200078e00ff */
[----:B------:R-:W-:Y:S02]  /*6270*/  IADD3 R0, R6, 0x40, RZ ;  /* 0x0000004006007810 */ /* 0x000fe40007ffe0ff */
[----:B------:R-:W-:Y:S02]  /*6280*/  SEL R5, R24, RZ, !P0 ;  /* 0x000000ff18057207 */ /* 0x000fe40004000000 */
[----:B------:R-:W-:Y:S02]  /*6290*/  @P1 SHF.R.U32.HI R10, RZ, c[0x0][0x2cc], R4 ;  /* 0x0000b300ff0a1a19 */ /* 0x000fe40000011604 */
[C---:B------:R-:W-:Y:S01]  /*62a0*/  ISETP.GE.AND P3, PT, R0.reuse, c[0x0][0x1d4], PT ;  /* 0x0000750000007a0c */ /* 0x040fe20003f66270 */
[----:B------:R-:W-:Y:S01]  /*62b0*/  IMAD R7, R5, c[0x0][0x1c0], RZ ;  /* 0x0000700005077a24 */ /* 0x000fe200078e02ff */
[----:B------:R-:W-:-:S02]  /*62c0*/  ISETP.GE.AND P4, PT, R0, c[0x0][0x198], PT ;  /* 0x0000660000007a0c */ /* 0x000fc40003f86270 */
[----:B------:R-:W-:Y:S02]  /*62d0*/  SEL R4, R48, RZ, !P0 ;  /* 0x000000ff30047207 */ /* 0x000fe40004000000 */
[----:B------:R-:W-:Y:S02]  /*62e0*/  IADD3 R0, P0, R96, R12, RZ ;  /* 0x0000000c60007210 */ /* 0x000fe40007f1e0ff */
[----:B------:R-:W-:Y:S01]  /*62f0*/  SHF.R.S32.HI R12, RZ, 0x1, R11 ;  /* 0x00000001ff0c7819 */ /* 0x000fe2000001140b */
[----:B------:R-:W-:Y:S01]  /*6300*/  IMAD R18, R4, c[0x0][0x1c4], R7 ;  /* 0x0000710004127a24 */ /* 0x000fe200078e0207 */
[----:B------:R-:W-:Y:S01]  /*6310*/  LEA.HI.X.SX32 R5, R96, R8, 0x1, P0 ;  /* 0x0000000860057211 */ /* 0x000fe200000f0eff */
[----:B------:R-:W-:Y:S01]  /*6320*/  IMAD.WIDE.U32 R2, R4, c[0x0][0x1c0], R2 ;  /* 0x0000700004027a25 */ /* 0x000fe200078e0002 */
[----:B------:R-:W-:Y:S02]  /*6330*/  LOP3.LUT R8, R9, 0x7fffffe, RZ, 0xc0, !PT ;  /* 0x07fffffe09087812 */ /* 0x000fe400078ec0ff */
[----:B------:R-:W-:Y:S01]  /*6340*/  SHF.R.S32.HI R7, RZ, 0x1f, R6 ;  /* 0x0000001fff077819 */ /* 0x000fe20000011406 */
[C---:B------:R-:W-:Y:S01]  /*6350*/  IMAD R9, R5.reuse, c[0x0][0x1e0], RZ ;  /* 0x0000780005097a24 */ /* 0x040fe200078e02ff */
[----:B------:R-:W-:Y:S01]  /*6360*/  LOP3.LUT P0, RZ, R72, 0x2, RZ, 0xc0, !PT ;  /* 0x0000000248ff7812 */ /* 0x000fe2000780c0ff */
[----:B------:R-:W-:Y:S01]  /*6370*/  IMAD R4, R5, c[0x0][0x208], RZ ;  /* 0x0000820005047a24 */ /* 0x000fe200078e02ff */
[----:B------:R-:W-:Y:S01]  /*6380*/  SHF.R.S32.HI R5, RZ, 0x1f, R11 ;  /* 0x0000001fff057819 */ /* 0x000fe2000001140b */
[----:B------:R-:W-:Y:S01]  /*6390*/  IMAD.IADD R13, R96, 0x1, -R8 ;  /* 0x00000001600d7824 */ /* 0x000fe200078e0a08 */
[----:B------:R-:W-:Y:S01]  /*63a0*/  P2R R112, PR, RZ, 0x8 ;  /* 0x00000008ff707803 */ /* 0x000fe20000000000 */
[----:B------:R-:W-:Y:S01]  /*63b0*/  IMAD R17, R0, c[0x0][0x1e4], R9 ;  /* 0x0000790000117a24 */ /* 0x000fe200078e0209 */
[----:B------:R-:W-:Y:S01]  /*63c0*/  LEA.HI R11, R5, R12, RZ, 0x2 ;  /* 0x0000000c050b7211 */ /* 0x000fe200078f10ff */
[----:B------:R-:W-:Y:S01]  /*63d0*/  IMAD R14, R16, 0x8, R13 ;  /* 0x00000008100e7824 */ /* 0x000fe200078e020d */
[----:B------:R-:W-:Y:S01]  /*63e0*/  SHF.R.S32.HI R13, RZ, 0x1f, R10 ;  /* 0x0000001fff0d7819 */ /* 0x000fe2000001140a */
[----:B------:R-:W-:Y:S01]  /*63f0*/  IMAD R19, R0, c[0x0][0x20c], R4 ;  /* 0x0000830000137a24 */ /* 0x000fe200078e0204 */
[----:B------:R-:W-:Y:S01]  /*6400*/  LOP3.LUT R11, R11, 0xfffffffc, RZ, 0xc0, !PT ;  /* 0xfffffffc0b0b7812 */ /* 0x000fe200078ec0ff */
[----:B------:R-:W-:Y:S01]  /*6410*/  IMAD.U32 R224, R14, 0x20, R20 ;  /* 0x000000200ee07824 */ /* 0x000fe200078e0014 */
[----:B------:R1:W-:Y:S01]  /*6420*/  STL [R1+0x30], R112 ;  /* 0x0000307001007387 */ /* 0x0003e20000100800 */
[----:B------:R-:W-:-:S04]  /*6430*/  IMAD.WIDE.U32 R8, R0, c[0x0][0x1e0], R6 ;  /* 0x0000780000087a25 */ /* 0x000fc800078e0006 */
[----:B------:R-:W-:-:S04]  /*6440*/  IMAD.WIDE.U32 R4, R0, c[0x0][0x208], R6 ;  /* 0x0000820000047a25 */ /* 0x000fc800078e0006 */
[----:B------:R-:W-:Y:S02]  /*6450*/  IMAD.IADD R20, R12, 0x1, -R11 ;  /* 0x000000010c147824 */ /* 0x000fe400078e0a0b */
[----:B------:R-:W-:Y:S02]  /*6460*/  IMAD.SHL.U32 R0, R23, 0x20, RZ ;  /* 0x0000002017007824 */ /* 0x000fe400078e00ff */
[----:B------:R-:W-:Y:S01]  /*6470*/  IMAD R12, R13, c[0x0][0x1b0], RZ ;  /* 0x00006c000d0c7a24 */ /* 0x000fe200078e02ff */
[----:B------:R-:W-:Y:S01]  /*6480*/  LOP3.LUT P1, RZ, R20, 0x2, RZ, 0xc0, !PT ;  /* 0x0000000214ff7812 */ /* 0x000fe2000782c0ff */
[----:B------:R-:W-:Y:S01]  /*6490*/  IMAD.MOV R13, RZ, RZ, -R10 ;  /* 0x000000ffff0d7224 */ /* 0x000fe200078e0a0a */
[----:B------:R-:W-:Y:S01]  /*64a0*/  LOP3.LUT R0, R0, 0xffffff00, RZ, 0xc0, !PT ;  /* 0xffffff0000007812 */ /* 0x000fe200078ec0ff */
[----:B------:R-:W-:Y:S02]  /*64b0*/  IMAD.IADD R3, R3, 0x1, R18 ;  /* 0x0000000103037824 */ /* 0x000fe400078e0212 */
[----:B------:R-:W-:Y:S01]  /*64c0*/  IMAD.IADD R11, R9, 0x1, R17 ;  /* 0x00000001090b7824 */ /* 0x000fe200078e0211 */
[----:B------:R-:W-:Y:S01]  /*64d0*/  IADD3 R9, R5, R19, RZ ;  /* 0x0000001305097210 */ /* 0x000fe20007ffe0ff */
[----:B------:R-:W-:Y:S01]  /*64e0*/  IMAD R5, R13, c[0x0][0x2c4], R15 ;  /* 0x0000b1000d057a24 */ /* 0x000fe200078e020f */
[----:B------:R-:W-:Y:S01]  /*64f0*/  IADD3 R15, R6, 0x20, RZ ;  /* 0x00000020060f7810 */ /* 0x000fe20007ffe0ff */
[----:B------:R-:W-:-:S02]  /*6500*/  IMAD R14, R10, c[0x0][0x1b4], R12 ;  /* 0x00006d000a0e7a24 */ /* 0x000fc400078e020c */
[----:B------:R-:W-:Y:S01]  /*6510*/  IMAD.WIDE.U32 R2, R10, c[0x0][0x1b0], R2 ;  /* 0x00006c000a027a25 */ /* 0x000fe200078e0002 */
[----:B------:R-:W-:-:S03]  /*6520*/  ISETP.GE.AND P5, PT, R15, c[0x0][0x1d4], PT ;  /* 0x000075000f007a0c */ /* 0x000fc60003fa6270 */
[----:B------:R-:W-:Y:S02]  /*6530*/  IMAD.MOV.U32 R10, RZ, RZ, R8 ;  /* 0x000000ffff0a7224 */ /* 0x000fe400078e0008 */
[----:B------:R-:W-:Y:S01]  /*6540*/  IMAD.MOV.U32 R8, RZ, RZ, R4 ;  /* 0x000000ffff087224 */ /* 0x000fe200078e0004 */
[----:B------:R-:W-:Y:S01]  /*6550*/  SHF.R.S32.HI R4, RZ, 0x1f, R5 ;  /* 0x0000001fff047819 */ /* 0x000fe20000011405 */
[--C-:B------:R-:W-:Y:S02]  /*6560*/  IMAD R12, R16, 0x200, R0.reuse ;  /* 0x00000200100c7824 */ /* 0x100fe400078e0200 */
[C---:B------:R-:W-:Y:S02]  /*6570*/  IMAD R23, R21.reuse, 0x20, R0 ;  /* 0x0000002015177824 */ /* 0x040fe400078e0200 */
[----:B------:R-:W-:Y:S02]  /*6580*/  IMAD.SHL.U32 R0, R72, 0x40, RZ ;  /* 0x0000004048007824 */ /* 0x000fe400078e00ff */
[----:B------:R-:W-:Y:S01]  /*6590*/  IMAD R21, R21, 0x20, R12 ;  /* 0x0000002015157824 */ /* 0x000fe200078e020c */
[----:B------:R-:W-:Y:S01]  /*65a0*/  LEA.HI R12, R27, R63, RZ, 0x1 ;  /* 0x0000003f1b0c7211 */ /* 0x000fe200078f08ff */
[----:B------:R-:W-:Y:S01]  /*65b0*/  IMAD R4, R4, c[0x0][0x1a8], RZ ;  /* 0x00006a0004047a24 */ /* 0x000fe200078e02ff */
[----:B------:R-:W-:Y:S01]  /*65c0*/  LOP3.LUT R0, R0, 0xc0, RZ, 0xc0, !PT ;  /* 0x000000c000007812 */ /* 0x000fe200078ec0ff */
[----:B------:R-:W-:Y:S01]  /*65d0*/  IMAD.IADD R3, R3, 0x1, R14 ;  /* 0x0000000103037824 */ /* 0x000fe200078e020e */
[----:B------:R-:W-:Y:S01]  /*65e0*/  LOP3.LUT R12, R12, 0xfffffffe, RZ, 0xc0, !PT ;  /* 0xfffffffe0c0c7812 */ /* 0x000fe200078ec0ff */
[----:B------:R-:W-:-:S02]  /*65f0*/  IMAD R16, R5, c[0x0][0x1ac], R4 ;  /* 0x00006b0005107a24 */ /* 0x000fc400078e0204 */
[----:B------:R-:W-:Y:S01]  /*6600*/  IMAD.WIDE.U32 R4, R5, c[0x0][0x1a8], R2 ;  /* 0x00006a0005047a25 */ /* 0x000fe200078e0002 */
[----:B------:R-:W-:Y:S02]  /*6610*/  LOP3.LUT R3, R0, 0x8, R28, 0xf8, !PT ;  /* 0x0000000800037812 */ /* 0x000fe400078ef81c */
[----:B------:R-:W-:Y:S01]  /*6620*/  SHF.R.U32.HI R2, RZ, 0x3, R0 ;  /* 0x00000003ff027819 */ /* 0x000fe20000011600 */
[----:B------:R-:W-:Y:S01]  /*6630*/  IMAD.IADD R13, R63, 0x1, -R12 ;  /* 0x000000013f0d7824 */ /* 0x000fe200078e0a0c */
[----:B------:R-:W-:Y:S01]  /*6640*/  SEL R0, RZ, 0xffffffff, P5 ;  /* 0xffffffffff007807 */ /* 0x000fe20002800000 */
[----:B------:R-:W-:Y:S01]  /*6650*/  IMAD.IADD R12, R5, 0x1, R16 ;  /* 0x00000001050c7824 */ /* 0x000fe200078e0210 */
[----:B------:R-:W-:Y:S01]  /*6660*/  LEA R19, P0, R4, c[0x0][0x160], 0x1 ;  /* 0x0000580004137a11 */ /* 0x000fe200078008ff */
[----:B------:R-:W-:Y:S01]  /*6670*/  IMAD R16, R174, c[0x0][0x210], RZ ;  /* 0x00008400ae107a24 */ /* 0x000fe200078e02ff */
[----:B------:R-:W-:Y:S01]  /*6680*/  LOP3.LUT R14, R3, R2, RZ, 0x3c, !PT ;  /* 0x00000002030e7212 */ /* 0x000fe200078e3cff */
[----:B------:R-:W-:Y:S01]  /*6690*/  IMAD.SHL.U32 R0, R0, 0x2, RZ ;  /* 0x0000000200007824 */ /* 0x000fe200078e00ff */
[----:B------:R-:W-:Y:S01]  /*66a0*/  SEL R2, RZ, 0x1, P6 ;  /* 0x00000001ff027807 */ /* 0x000fe20003000000 */
[----:B------:R-:W-:Y:S01]  /*66b0*/  IMAD.WIDE.U32 R10, R29, c[0x0][0x1e8], R10 ;  /* 0x00007a001d0a7a25 */ /* 0x000fe200078e000a */
[----:B------:R-:W-:-:S02]  /*66c0*/  LEA.HI.X R18, R4, c[0x0][0x164], R12, 0x1, P0 ;  /* 0x0000590004127a11 */ /* 0x000fc400000f0c0c */
[----:B------:R-:W-:Y:S01]  /*66d0*/  LEA R3, R13, R26, 0x3 ;  /* 0x0000001a0d037211 */ /* 0x000fe200078e18ff */
[----:B------:R-:W-:Y:S01]  /*66e0*/  IMAD R12, R174, c[0x0][0x1e8], RZ ;  /* 0x00007a00ae0c7a24 */ /* 0x000fe200078e02ff */
[----:B------:R-:W-:Y:S01]  /*66f0*/  ISETP.NE.U32.AND P0, PT, RZ, c[0x0][0x350], PT ;  /* 0x0000d400ff007a0c */ /* 0x000fe20003f05070 */
[----:B------:R-:W-:Y:S01]  /*6700*/  IMAD R16, R29, c[0x0][0x214], R16 ;  /* 0x000085001d107a24 */ /* 0x000fe200078e0210 */
[----:B------:R-:W-:Y:S01]  /*6710*/  LOP3.LUT R17, R0, 0x2, R2, 0xe2, !PT ;  /* 0x0000000200117812 */ /* 0x000fe200078ee202 */
[----:B------:R-:W-:Y:S01]  /*6720*/  IMAD.SHL.U32 R0, R20, 0x40, RZ ;  /* 0x0000004014007824 */ /* 0x000fe200078e00ff */
[----:B------:R-:W-:Y:S01]  /*6730*/  ISETP.NE.AND.EX P0, PT, RZ, c[0x0][0x354], PT, P0 ;  /* 0x0000d500ff007a0c */ /* 0x000fe20003f05300 */
[----:B------:R-:W-:Y:S01]  /*6740*/  IMAD.U32 R2, R3, 0x20, R14 ;  /* 0x0000002003027824 */ /* 0x000fe200078e000e */
[----:B------:R-:W-:Y:S01]  /*6750*/  SEL R14, RZ, 0x4, P3 ;  /* 0x00000004ff0e7807 */ /* 0x000fe20001800000 */
[C---:B------:R-:W-:Y:S01]  /*6760*/  IMAD R12, R29.reuse, c[0x0][0x1ec], R12 ;  /* 0x00007b001d0c7a24 */ /* 0x040fe200078e020c */
[----:B------:R-:W-:Y:S01]  /*6770*/  LOP3.LUT R0, R0, 0xc0, RZ, 0xc0, !PT ;  /* 0x000000c000007812 */ /* 0x000fe200078ec0ff */
[----:B------:R-:W-:Y:S01]  /*6780*/  IMAD.WIDE.U32 R8, R29, c[0x0][0x210], R8 ;  /* 0x000084001d087a25 */ /* 0x000fe200078e0008 */
[----:B------:R-:W-:-:S02]  /*6790*/  LOP3.LUT R97, R17, R14, RZ, 0xfc, !PT ;  /* 0x0000000e11617212 */ /* 0x000fc400078efcff */
[----:B------:R-:W-:Y:S01]  /*67a0*/  ISETP.GE.AND P3, PT, R6, c[0x0][0x198], PT ;  /* 0x0000660006007a0c */ /* 0x000fe20003f66270 */
[----:B------:R-:W-:Y:S02]  /*67b0*/  IMAD.SHL.U32 R3, R13, 0x8, RZ ;  /* 0x000000080d037824 */ /* 0x000fe400078e00ff */
[----:B------:R-:W-:Y:S01]  /*67c0*/  IMAD.IADD R13, R12, 0x1, R11 ;  /* 0x000000010c0d7824 */ /* 0x000fe200078e020b */
[----:B------:R-:W-:Y:S01]  /*67d0*/  MOV R12, R10 ;  /* 0x0000000a000c7202 */ /* 0x000fe20000000f00 */
[----:B------:R-:W-:Y:S01]  /*67e0*/  IMAD.IADD R11, R16, 0x1, R9 ;  /* 0x00000001100b7824 */ /* 0x000fe200078e0209 */
[----:B------:R-:W-:Y:S01]  /*67f0*/  LOP3.LUT R9, R0, 0x8, R3, 0xf8, !PT ;  /* 0x0000000800097812 */ /* 0x000fe200078ef803 */
[----:B------:R-:W-:Y:S01]  /*6800*/  IMAD.MOV.U32 R10, RZ, RZ, R8 ;  /* 0x000000ffff0a7224 */ /* 0x000fe200078e0008 */
[----:B------:R-:W-:Y:S01]  /*6810*/  SHF.R.U32.HI R3, RZ, 0x3, R0 ;  /* 0x00000003ff037819 */ /* 0x000fe20000011600 */
[----:B------:R-:W-:Y:S01]  /*6820*/  IMAD R16, R173, 0x80, R96 ;  /* 0x00000080ad107824 */ /* 0x000fe200078e0260 */
[----:B------:R1:W2:Y:S01]  /*6830*/  SHFL.IDX PT, R8, R19, RZ, 0x1c1f ;  /* 0x001c1fff13087589 */ /* 0x0002a200000e0000 */
[----:B------:R-:W-:Y:S01]  /*6840*/  IMAD.MOV.U32 R17, RZ, RZ, 0x10 ;  /* 0x00000010ff117424 */ /* 0x000fe200078e00ff */
[----:B------:R-:W-:-:S02]  /*6850*/  LOP3.LUT R3, R9, R3, RZ, 0x3c, !PT ;  /* 0x0000000309037212 */ /* 0x000fc400078e3cff */
[----:B------:R1:W4:Y:S01]  /*6860*/  SHFL.IDX PT, R9, R18, RZ, 0x1c1f ;  /* 0x001c1fff12097589 */ /* 0x00032200000e0000 */
[--C-:B---3--:R-:W-:Y:S01]  /*6870*/  @P2 SHF.R.S32.HI R5, RZ, 0x1f, R25.reuse ;  /* 0x0000001fff052819 */ /* 0x108fe20000011419 */
[----:B------:R-:W-:Y:S02]  /*6880*/  @!P2 IMAD.MOV.U32 R5, RZ, RZ, R24 ;  /* 0x000000ffff05a224 */ /* 0x000fe400078e0018 */
[----:B------:R-:W-:Y:S02]  /*6890*/  @P2 IMAD.MOV.U32 R4, RZ, RZ, R25 ;  /* 0x000000ffff042224 */ /* 0x000fe400078e0019 */
[----:B------:R-:W-:Y:S01]  /*68a0*/  @!P2 IMAD.MOV.U32 R4, RZ, RZ, R48 ;  /* 0x000000ffff04a224 */ /* 0x000fe200078e0030 */
[----:B------:R-:W-:Y:S02]  /*68b0*/  SEL R5, R5, RZ, !P0 ;  /* 0x000000ff05057207 */ /* 0x000fe40004000000 */
[----:B------:R-:W-:Y:S02]  /*68c0*/  ISETP.GE.AND P2, PT, R15, c[0x0][0x198], PT ;  /* 0x000066000f007a0c */ /* 0x000fe40003f46270 */
[----:B------:R-:W-:Y:S01]  /*68d0*/  SEL R0, R4, RZ, !P0 ;  /* 0x000000ff04007207 */ /* 0x000fe20004000000 */
[C---:B------:R-:W-:Y:S01]  /*68e0*/  IMAD R14, R5.reuse, c[0x0][0x1f0], RZ ;  /* 0x00007c00050e7a24 */ /* 0x040fe200078e02ff */
[----:B------:R-:W-:Y:S01]  /*68f0*/  ISETP.GE.AND P0, PT, R16, R54, PT ;  /* 0x000000361000720c */ /* 0x000fe20003f06270 */
[----:B------:R-:W-:-:S02]  /*6900*/  IMAD R5, R5, c[0x0][0x218], RZ ;  /* 0x0000860005057a24 */ /* 0x000fc400078e02ff */
[----:B------:R-:W-:-:S04]  /*6910*/  IMAD.WIDE.U32 R110, R0, c[0x0][0x218], R10 ;  /* 0x00008600006e7a25 */ /* 0x000fc800078e000a */
[C---:B------:R-:W-:Y:S02]  /*6920*/  IMAD R5, R0.reuse, c[0x0][0x21c], R5 ;  /* 0x0000870000057a24 */ /* 0x040fe400078e0205 */
[C---:B------:R-:W-:Y:S02]  /*6930*/  IMAD R14, R0.reuse, c[0x0][0x1f4], R14 ;  /* 0x00007d00000e7a24 */ /* 0x040fe400078e020e */
[----:B------:R-:W-:Y:S01]  /*6940*/  IMAD.WIDE.U32 R24, R0, c[0x0][0x1f0], R12 ;  /* 0x00007c0000187a25 */ /* 0x000fe200078e000c */
[----:B------:R-:W-:-:S03]  /*6950*/  SEL R0, R17, 0xfffffff0, !P1 ;  /* 0xfffffff011007807 */ /* 0x000fc60004800000 */
[----:B------:R-:W-:Y:S01]  /*6960*/  IMAD.IADD R75, R111, 0x1, R5 ;  /* 0x000000016f4b7824 */ /* 0x000fe200078e0205 */
[----:B------:R1:W-:Y:S01]  /*6970*/  STL.64 [R1+0x28], R24 ;  /* 0x0000281801007387 */ /* 0x0003e20000100a00 */
[----:B------:R-:W-:Y:S02]  /*6980*/  IMAD.IADD R27, R25, 0x1, R14 ;  /* 0x00000001191b7824 */ /* 0x000fe400078e020e */
[C---:B------:R-:W-:Y:S01]  /*6990*/  IMAD.IADD R4, R3.reuse, 0x1, R23 ;  /* 0x0000000103047824 */ /* 0x040fe200078e0217 */
[----:B------:R1:W-:Y:S01]  /*69a0*/  STL.64 [R1+0x18], R110 ;  /* 0x0000186e01007387 */ /* 0x0003e20000100a00 */
[----:B------:R-:W-:-:S03]  /*69b0*/  IMAD.IADD R3, R3, 0x1, R21 ;  /* 0x0000000103037824 */ /* 0x000fc600078e0215 */
[----:B------:R1:W-:Y:S04]  /*69c0*/  STL [R1+0x24], R75 ;  /* 0x0000244b01007387 */ /* 0x0003e80000100800 */
[----:B------:R1:W-:Y:S01]  /*69d0*/  STL [R1+0x14], R27 ;  /* 0x0000141b01007387 */ /* 0x0003e20000100800 */
[----:B------:R-:W-:Y:S05]  /*69e0*/  @P0 BRA `(.L_x_87) ;  /* 0x0000010000000947 */ /* 0x000fea0003800000 */
[----:B--2-4-:R-:W-:Y:S02]  /*69f0*/  IADD3 R5, R6, 0x40, RZ ;  /* 0x0000004006057810 */ /* 0x014fe40007ffe0ff */
[----:B------:R-:W-:Y:S02]  /*6a00*/  SHF.R.S32.HI R13, RZ, 0x1f, R15 ;  /* 0x0000001fff0d7819 */ /* 0x000fe4000001140f */
[----:B------:R-:W-:Y:S02]  /*6a10*/  SHF.R.S32.HI R12, RZ, 0x1f, R5 ;  /* 0x0000001fff0c7819 */ /* 0x000fe40000011405 */
[----:B------:R-:W-:-:S02]  /*6a20*/  LEA.HI R13, R13, R15, RZ, 0x3 ;  /* 0x0000000f0d0d7211 */ /* 0x000fc400078f18ff */
[----:B------:R-:W-:Y:S02]  /*6a30*/  LEA.HI R5, R12, R5, RZ, 0x3 ;  /* 0x000000050c057211 */ /* 0x000fe400078f18ff */
[----:B------:R-:W-:Y:S02]  /*6a40*/  LEA R10, P0, R6, R8, 0x1 ;  /* 0x00000008060a7211 */ /* 0x000fe400078008ff */
[----:B------:R-:W-:Y:S02]  /*6a50*/  LOP3.LUT R12, R13, 0xfffffff8, RZ, 0xc0, !PT ;  /* 0xfffffff80d0c7812 */ /* 0x000fe400078ec0ff */
[----:B------:R-:W-:Y:S01]  /*6a60*/  LOP3.LUT R14, R5, 0xfffffff8, RZ, 0xc0, !PT ;  /* 0xfffffff8050e7812 */ /* 0x000fe200078ec0ff */
[----:B------:R-:W-:Y:S01]  /*6a70*/  IMAD.SHL.U32 R5, R224, 0x2, RZ ;  /* 0x00000002e0057824 */ /* 0x000fe200078e00ff */
[----:B------:R-:W-:Y:S01]  /*6a80*/  LEA.HI.X R11, R6, R9, R7, 0x1, P0 ;  /* 0x00000009060b7211 */ /* 0x000fe200000f0c07 */
[----:B------:R-:W-:-:S04]  /*6a90*/  IMAD.WIDE R12, R12, 0x2, R8 ;  /* 0x000000020c0c7825 */ /* 0x000fc800078e0208 */
[----:B------:R-:W-:Y:S01]  /*6aa0*/  IMAD.WIDE R8, R14, 0x2, R8 ;  /* 0x000000020e087825 */ /* 0x000fe200078e0208 */
[----:B------:R-:W-:Y:S01]  /*6ab0*/  @!PT LDS RZ, [RZ] ;  /* 0x00000000fffff984 */ /* 0x000fe20000000800 */
[----:B------:R2:W-:Y:S04]  /*6ac0*/  LDGSTS.E.BYPASS.LTC128B.128 [R5+0x6100], [R10.64], !P3 ;  /* 0x061000000a057fae */ /* 0x0005e8000d901d46 */
[----:B------:R2:W-:Y:S04]  /*6ad0*/  LDGSTS.E.BYPASS.LTC128B.128 [R5+0x8100], [R12.64], !P2 ;  /* 0x081000000c057fae */ /* 0x0005e8000d101d46 */
[----:B------:R2:W-:Y:S02]  /*6ae0*/  LDGSTS.E.BYPASS.LTC128B.128 [R5+0xa100], [R8.64], !P4 ;  /* 0x0a10000008057fae */ /* 0x0005e4000e101d46 */
.L_x_87:
[----:B--2-4-:R-:W-:Y:S05]  /*6af0*/  BSYNC B0 ;  /* 0x0000000000007941 */ /* 0x014fea0003800000 */
.L_x_86:
[----:B------:R-:W-:Y:S01]  /*6b00*/  IADD3 R5, R16, 0x20, RZ ;  /* 0x0000002010057810 */ /* 0x000fe20007ffe0ff */
[----:B------:R2:W3:Y:S01]  /*6b10*/  SHFL.IDX PT, R9, R18, 0x1, 0x1c1f ;  /* 0x003c1f0012097f89 */ /* 0x0004e200000e0000 */
        /* <DEDUP_REMOVED lines=20> */
.L_x_89:
[----:B------:R-:W-:Y:S05]  /*6c60*/  BSYNC B0 ;  /* 0x0000000000007941 */ /* 0x000fea0003800000 */
.L_x_88:
        /* <DEDUP_REMOVED lines=22> */
.L_x_91:
[----:B------:R-:W-:Y:S05]  /*6dd0*/  BSYNC B0 ;  /* 0x0000000000007941 */ /* 0x000fea0003800000 */
.L_x_90:
[----:B--2---:R-:W2:Y:S01]  /*6de0*/  LDL R150, [R1+0x38] ;  /* 0x0000380001967983 */ /* 0x004ea20000100800 */
[----:B-1----:R-:W-:Y:S01]  /*6df0*/  IADD3 R5, R16, 0x60, RZ ;  /* 0x0000006010057810 */ /* 0x002fe20007ffe0ff */
[----:B------:R-:W-:-:S02]  /*6e00*/  IMAD.MOV.U32 R13, RZ, RZ, c[0x0][0x1e0] ;  /* 0x00007800ff0d7624 */ /* 0x000fc400078e00ff */
[----:B----4-:R-:W1:Y:S01]  /*6e10*/  SHFL.IDX PT, R8, R19, 0x3, 0x1c1f ;  /* 0x007c1f0013087f89 */ /* 0x010e6200000e0000 */
[----:B------:R-:W-:Y:S01]  /*6e20*/  ISETP.GE.AND P0, PT, R5, R54, PT ;  /* 0x000000360500720c */ /* 0x000fe20003f06270 */
[----:B------:R-:W-:Y:S02]  /*6e30*/  IMAD.MOV.U32 R14, RZ, RZ, 0x6 ;  /* 0x00000006ff0e7424 */ /* 0x000fe400078e00ff */
[----:B------:R-:W4:Y:S01]  /*6e40*/  SHFL.IDX PT, R9, R18, 0x3, 0x1c1f ;  /* 0x007c1f0012097f89 */ /* 0x000f2200000e0000 */
[----:B------:R-:W-:Y:S02]  /*6e50*/  IMAD.MOV.U32 R154, RZ, RZ, R26 ;  /* 0x000000ffff9a7224 */ /* 0x000fe400078e001a */
[C---:B------:R-:W-:Y:S01]  /*6e60*/  SHF.L.U64.HI R148, R13.reuse, R14, c[0x0][0x1e4] ;  /* 0x000079000d947619 */ /* 0x040fe2000001020e */
[----:B------:R-:W-:Y:S02]  /*6e70*/  IMAD.MOV.U32 R155, RZ, RZ, R27 ;  /* 0x000000ffff9b7224 */ /* 0x000fe400078e001b */
[----:B------:R-:W-:-:S02]  /*6e80*/  IMAD.SHL.U32 R149, R13, 0x40, RZ ;  /* 0x000000400d957824 */ /* 0x000fc400078e00ff */
[----:B------:R-:W-:Y:S02]  /*6e90*/  IMAD.MOV.U32 R154, RZ, RZ, R24 ;  /* 0x000000ffff9a7224 */ /* 0x000fe400078e0018 */
[----:B------:R-:W-:Y:S02]  /*6ea0*/  @!P0 IMAD.SHL.U32 R12, R224, 0x2, RZ ;  /* 0x00000002e00c8824 */ /* 0x000fe400078e00ff */
[----:B------:R-:W-:Y:S01]  /*6eb0*/  IMAD.SHL.U32 R151, R13, 0x20, RZ ;  /* 0x000000200d977824 */ /* 0x000fe200078e00ff */
[----:B------:R3:W-:Y:S01]  /*6ec0*/  STL.64 [R1+0x10], R154 ;  /* 0x0000109a01007387 */ /* 0x0007e20000100a00 */
[----:B-1----:R-:W-:-:S04]  /*6ed0*/  @!P0 LEA R10, P1, R6, R8, 0x1 ;  /* 0x00000008060a8211 */ /* 0x002fc800078208ff */
[C---:B----4-:R-:W-:Y:S02]  /*6ee0*/  @!P0 LEA.HI.X R11, R6.reuse, R9, R7, 0x1, P1 ;  /* 0x00000009060b8211 */ /* 0x050fe400008f0c07 */
[----:B------:R-:W-:Y:S02]  /*6ef0*/  @!P0 IADD3 R6, R6, 0x40, RZ ;  /* 0x0000004006068810 */ /* 0x000fe40007ffe0ff */
[----:B------:R-:W-:Y:S01]  /*6f00*/  @!P0 SHF.R.S32.HI R7, RZ, 0x1f, R15 ;  /* 0x0000001fff078819 */ /* 0x000fe2000001140f */
[----:B------:R-:W-:Y:S01]  /*6f10*/  @!PT LDS RZ, [RZ] ;  /* 0x00000000fffff984 */ /* 0x000fe20000000800 */
[----:B------:R1:W-:Y:S01]  /*6f20*/  @!P0 LDGSTS.E.BYPASS.LTC128B.128 [R12+0x7900], [R10.64], !P3 ;  /* 0x079000000a0c8fae */ /* 0x0003e2000d901d46 */
[----:B------:R-:W-:Y:S02]  /*6f30*/  @!P0 SHF.R.S32.HI R5, RZ, 0x1f, R6 ;  /* 0x0000001fff058819 */ /* 0x000fe40000011406 */
[----:B------:R-:W-:Y:S02]  /*6f40*/  @!P0 LEA.HI R7, R7, R15, RZ, 0x3 ;  /* 0x0000000f07078211 */ /* 0x000fe400078f18ff */
[----:B------:R-:W-:-:S02]  /*6f50*/  @!P0 LEA.HI R6, R5, R6, RZ, 0x3 ;  /* 0x0000000605068211 */ /* 0x000fc400078f18ff */
[----:B------:R-:W-:Y:S02]  /*6f60*/  @!P0 LOP3.LUT R5, R7, 0xfffffff8, RZ, 0xc0, !PT ;  /* 0xfffffff807058812 */ /* 0x000fe400078ec0ff */
[----:B------:R-:W-:Y:S01]  /*6f70*/  ISETP.NE.AND P3, PT, R112, RZ, PT ;  /* 0x000000ff7000720c */ /* 0x000fe20003f65270 */
[----:B-1----:R-:W-:Y:S01]  /*6f80*/  IMAD.IADD R11, R163, 0x1, -R96 ;  /* 0x00000001a30b7824 */ /* 0x002fe200078e0a60 */
[----:B------:R-:W-:Y:S01]  /*6f90*/  @!P0 LOP3.LUT R10, R6, 0xfffffff8, RZ, 0xc0, !PT ;  /* 0xfffffff8060a8812 */ /* 0x000fe200078ec0ff */
[----:B------:R-:W-:-:S04]  /*6fa0*/  @!P0 IMAD.WIDE R6, R5, 0x2, R8 ;  /* 0x0000000205068825 */ /* 0x000fc800078e0208 */
[----:B------:R-:W-:Y:S01]  /*6fb0*/  @!P0 IMAD.WIDE R8, R10, 0x2, R8 ;  /* 0x000000020a088825 */ /* 0x000fe200078e0208 */
[----:B------:R1:W-:Y:S04]  /*6fc0*/  @!P0 LDGSTS.E.BYPASS.LTC128B.128 [R12+0x9900], [R6.64], !P2 ;  /* 0x09900000060c8fae */ /* 0x0003e8000d101d46 */
[----:B------:R4:W-:Y:S04]  /*6fd0*/  @!P0 LDGSTS.E.BYPASS.LTC128B.128 [R12+0xb900], [R8.64], !P4 ;  /* 0x0b900000080c8fae */ /* 0x0009e8000e101d46 */
[----:B------:R-:W0:Y:S01]  /*6fe0*/  LDGDEPBAR ;  /* 0x00000000000079af */ /* 0x000e220000000000 */
[----:B----4-:R-:W-:-:S05]  /*6ff0*/  IMAD.MOV.U32 R9, RZ, RZ, 0x5 ;  /* 0x00000005ff097424 */ /* 0x010fca00078e00ff */
[----:B------:R-:W-:Y:S02]  /*7000*/  SHF.L.U64.HI R152, R13, R9, c[0x0][0x1e4] ;  /* 0x000079000d987619 */ /* 0x000fe40000010209 */
[----:B--2---:R-:W-:-:S04]  /*7010*/  LEA.HI.SX32 R136, R150, 0xffffffff, 0x1a ;  /* 0xffffffff96887811 */ /* 0x004fc800078fd2ff */
[----:B------:R-:W-:Y:S01]  /*7020*/  SHF.R.S32.HI R98, RZ, 0x1f, R136 ;  /* 0x0000001fff627819 */ /* 0x000fe20000011488 */
[----:B------:R-:W-:Y:S02]  /*7030*/  IMAD R5, R136, -0x40, R11 ;  /* 0xffffffc088057824 */ /* 0x000fe400078e020b */
[----:B------:R-:W-:Y:S02]  /*7040*/  IMAD R8, R148, R136, RZ ;  /* 0x0000008894087224 */ /* 0x000fe400078e02ff */
[-C--:B-1----:R-:W-:Y:S01]  /*7050*/  IMAD.WIDE.U32 R6, R136, R149.reuse, R154 ;  /* 0x0000009588067225 */ /* 0x082fe200078e009a */
[----:B------:R-:W-:Y:S01]  /*7060*/  BAR.SYNC.DEFER_BLOCKING 0x0 ;  /* 0x0000000000007b1d */ /* 0x000fe20000010000 */
[C---:B------:R-:W-:Y:S02]  /*7070*/  ISETP.GE.AND P1, PT, R5.reuse, 0x1, PT ;  /* 0x000000010500780c */ /* 0x040fe40003f26270 */
[----:B------:R-:W-:Y:S01]  /*7080*/  ISETP.GE.AND P0, PT, R5, 0x21, PT ;  /* 0x000000210500780c */ /* 0x000fe20003f06270 */
[----:B------:R-:W-:-:S04]  /*7090*/  IMAD R5, R98, R149, R8 ;  /* 0x0000009562057224 */ /* 0x000fc800078e0208 */
[----:B------:R-:W-:-:S06]  /*70a0*/  IMAD.IADD R5, R7, 0x1, R5 ;  /* 0x0000000107057824 */ /* 0x000fcc00078e0205 */
[----:B------:R-:W-:Y:S01]  /*70b0*/  @P1 LEA R8, P2, R6, c[0x0][0x1c8], 0x1 ;  /* 0x0000720006081a11 */ /* 0x000fe200078408ff */
[----:B------:R-:W-:-:S03]  /*70c0*/  @P1 IMAD.SHL.U32 R10, R224, 0x2, RZ ;  /* 0x00000002e00a1824 */ /* 0x000fc600078e00ff */
        /* <DEDUP_REMOVED lines=10> */
[----:B------:R-:W-:Y:S01]  /*7170*/  @P0 IMAD.SHL.U32 R5, R224, 0x2, RZ ;  /* 0x00000002e0050824 */ /* 0x000fe200078e00ff */
[----:B------:R3:W-:Y:S04]  /*7180*/  @P1 LDGSTS.E.BYPASS.LTC128B.128 [R10+0x5100], [R8.64+0x80], !P3 ;  /* 0x05100080080a1fae */ /* 0x0007e8000d901d46 */
[----:B------:R1:W-:Y:S04]  /*7190*/  @P0 LDGSTS.E.BYPASS.LTC128B.128 [R5+0x3900], [R6.64], !P6 ;  /* 0x0390000006050fae */ /* 0x0003e8000f101d46 */
[----:B------:R1:W-:Y:S04]  /*71a0*/  @P0 LDGSTS.E.BYPASS.LTC128B.128 [R5+0x4900], [R6.64+0x40], !P5 ;  /* 0x0490004006050fae */ /* 0x0003e8000e901d46 */
[----:B------:R1:W-:Y:S01]  /*71b0*/  @P0 LDGSTS.E.BYPASS.LTC128B.128 [R5+0x5900], [R6.64+0x80], !P3 ;  /* 0x0590008006050fae */ /* 0x0003e2000d901d46 */
[----:B------:R-:W-:-:S03]  /*71c0*/  ISETP.LT.AND P0, PT, RZ, c[0x0][0x27c], PT ;  /* 0x00009f00ff007a0c */ /* 0x000fc60003f01270 */
[----:B------:R-:W0:Y:S01]  /*71d0*/  LDGDEPBAR ;  /* 0x00000000000079af */ /* 0x000e220000000000 */
[----:B-1----:R-:W-:-:S04]  /*71e0*/  IMAD.MOV.U32 R5, RZ, RZ, c[0x0][0x208] ;  /* 0x00008200ff057624 */ /* 0x002fc800078e00ff */
[C---:B------:R-:W-:Y:S01]  /*71f0*/  IMAD.SHL.U32 R108, R5.reuse, 0x40, RZ ;  /* 0x00000040056c7824 */ /* 0x040fe200078e00ff */
[----:B------:R-:W-:-:S04]  /*7200*/  SHF.L.U64.HI R99, R5, R14, c[0x0][0x20c] ;  /* 0x0000830005637619 */ /* 0x000fc8000001020e */
[----:B------:R-:W-:Y:S05]  /*7210*/  @P0 BRA `(.L_x_92) ;  /* 0x0000002000000947 */ /* 0x000fea0003800000 */
[----:B---3--:R-:W-:-:S04]  /*7220*/  DEPBAR.LE SB0, 0x1 ;  /* 0x000080400000791a */ /* 0x008fc80000000000 */
[----:B------:R-:W-:Y:S05]  /*7230*/  BRA `(.L_x_93) ;  /* 0x00005d5000007947 */ /* 0x000fea0003800000 */
.L_x_92:
[----:B---3-5:R-:W-:Y:S01]  /*7240*/  SHF.R.S32.HI R5, RZ, 0x1f, R147 ;  /* 0x0000001fff057819 */ /* 0x028fe20000011493 */
[----:B------:R-:W-:Y:S01]  /*7250*/  ULDC.U8 UR4, c[0x0][0x298] ;  /* 0x0000a60000047ab9 */ /* 0x000fe20000000000 */
[----:B------:R-:W-:Y:S01]  /*7260*/  LEA.HI R12, R172, R172, RZ, 0x1 ;  /* 0x000000acac0c7211 */ /* 0x000fe200078f08ff */
[----:B------:R-:W-:Y:S01]  /*7270*/  IMAD.WIDE.U32 R8, R147, c[0x0][0x280], RZ ;  /* 0x0000a00093087a25 */ /* 0x000fe200078e00ff */
[----:B------:R-:W-:Y:S01]  /*7280*/  ISETP.NE.AND P2, PT, RZ, UR4, PT ;  /* 0x00000004ff007c0c */ /* 0x000fe2000bf45270 */
[----:B------:R-:W-:Y:S01]  /*7290*/  BSSY B2, `(.L_x_93) ;  /* 0x00005cf000027945 */ /* 0x000fe20003800000 */
[----:B------:R-:W-:Y:S01]  /*72a0*/  SHF.R.S32.HI R60, RZ, 0x1, R12 ;  /* 0x00000001ff3c7819 */ /* 0x000fe2000001140c */
[C---:B------:R-:W-:Y:S01]  /*72b0*/  IMAD R6, R5.reuse, c[0x0][0x280], RZ ;  /* 0x0000a00005067a24 */ /* 0x040fe200078e02ff */
[----:B------:R-:W-:Y:S01]  /*72c0*/  LEA R34, P1, R8, c[0x0][0x270], 0x1 ;  /* 0x00009c0008227a11 */ /* 0x000fe200078208ff */
[----:B------:R-:W-:Y:S02]  /*72d0*/  IMAD R5, R5, c[0x0][0x290], RZ ;  /* 0x0000a40005057a24 */ /* 0x000fe400078e02ff */
[----:B------:R-:W-:-:S02]  /*72e0*/  IMAD R11, R147, c[0x0][0x284], R6 ;  /* 0x0000a100930b7a24 */ /* 0x000fc400078e0206 */
[C---:B------:R-:W-:Y:S01]  /*72f0*/  IMAD R10, R147.reuse, c[0x0][0x294], R5 ;  /* 0x0000a500930a7a24 */ /* 0x040fe200078e0205 */
[----:B------:R-:W-:Y:S01]  /*7300*/  LOP3.LUT R5, R12, 0xfffffffe, RZ, 0xc0, !PT ;  /* 0xfffffffe0c057812 */ /* 0x000fe200078ec0ff */
[----:B------:R-:W-:-:S03]  /*7310*/  IMAD.WIDE.U32 R6, R147, c[0x0][0x290], RZ ;  /* 0x0000a40093067a25 */ /* 0x000fc600078e00ff */
[----:B------:R-:W-:Y:S01]  /*7320*/  IADD3 R61, -R5, R172, RZ ;  /* 0x000000ac053d7210 */ /* 0x000fe20007ffe1ff */
[----:B------:R-:W-:Y:S01]  /*7330*/  IMAD.IADD R11, R11, 0x1, R9 ;  /* 0x000000010b0b7824 */ /* 0x000fe200078e0209 */
[----:B------:R-:W-:Y:S01]  /*7340*/  LEA R32, P0, R6, c[0x0][0x288], 0x1 ;  /* 0x0000a20006207a11 */ /* 0x000fe200078008ff */
[----:B------:R-:W-:Y:S01]  /*7350*/  IMAD.IADD R10, R10, 0x1, R7 ;  /* 0x000000010a0a7824 */ /* 0x000fe200078e0207 */
[----:B------:R-:W-:Y:S01]  /*7360*/  SHF.L.U32 R62, R61, 0x3, RZ ;  /* 0x000000033d3e7819 */ /* 0x000fe200000006ff */
[----:B------:R-:W-:Y:S01]  /*7370*/  IMAD R5, R173, 0x80, R60 ;  /* 0x00000080ad057824 */ /* 0x000fe200078e023c */
[----:B------:R-:W-:Y:S02]  /*7380*/  LEA.HI.X R35, R8, c[0x0][0x274], R11, 0x1, P1 ;  /* 0x00009d0008237a11 */ /* 0x000fe400008f0c0b */
[----:B------:R-:W-:Y:S01]  /*7390*/  LEA.HI.X R33, R6, c[0x0][0x28c], R10, 0x1, P0 ;  /* 0x0000a30006217a11 */ /* 0x000fe200000f0c0a */
[----:B------:R-:W-:Y:S05]  /*73a0*/  @!P2 BRA `(.L_x_94) ;  /* 0x00002ac00000a947 */ /* 0x000fea0003800000 */
[----:B------:R-:W-:Y:S01]  /*73b0*/  ISETP.GE.AND P0, PT, R5, R54, PT ;  /* 0x000000360500720c */ /* 0x000fe20003f06270 */
[----:B------:R-:W-:Y:S01]  /*73c0*/  BSSY B0, `(.L_x_95) ;  /* 0x000004d000007945 */ /* 0x000fe20003800000 */
[----:B------:R-:W-:Y:S01]  /*73d0*/  SHF.L.U32 R40, R61, 0x2, RZ ;  /* 0x000000023d287819 */ /* 0x000fe200000006ff */
        /* <DEDUP_REMOVED lines=12> */
[----:B------:R-:W-:Y:S05]  /*74a0*/  @P0 BRA `(.L_x_96) ;  /* 0x000003e000000947 */ /* 0x000fea0003800000 */
[C---:B------:R-:W-:Y:S01]  /*74b0*/  IADD3 R24, R40.reuse, 0x10, RZ ;  /* 0x0000001028187810 */ /* 0x040fe20007ffe0ff */
[----:B------:R-:W-:Y:S01]  /*74c0*/  CS2R R18, SRZ ;  /* 0x0000000000127805 */ /* 0x000fe2000001ff00 */
[----:B------:R-:W-:-:S02]  /*74d0*/  IADD3 R9, R40, 0x8, RZ ;  /* 0x0000000828097810 */ /* 0x000fc40007ffe0ff */
[----:B------:R-:W-:Y:S02]  /*74e0*/  ISETP.GE.AND P0, PT, R24, c[0x0][0x27c], PT ;  /* 0x00009f0018007a0c */ /* 0x000fe40003f06270 */
[----:B------:R-:W-:Y:S02]  /*74f0*/  ISETP.GE.AND P1, PT, R9, c[0x0][0x27c], PT ;  /* 0x00009f0009007a0c */ /* 0x000fe40003f26270 */
[----:B------:R-:W-:-:S09]  /*7500*/  ISETP.GE.AND P2, PT, R40, c[0x0][0x27c], PT ;  /* 0x00009f0028007a0c */ /* 0x000fd20003f46270 */
[----:B------:R-:W-:Y:S02]  /*7510*/  @!P0 SHF.R.S32.HI R5, RZ, 0x1f, R24 ;  /* 0x0000001fff058819 */ /* 0x000fe40000011418 */
[----:B------:R-:W-:Y:S02]  /*7520*/  @!P1 SHF.R.S32.HI R8, RZ, 0x1f, R9 ;  /* 0x0000001fff089819 */ /* 0x000fe40000011409 */
[----:B------:R-:W-:Y:S01]  /*7530*/  @!P0 LEA.HI R24, R5, R24, RZ, 0x2 ;  /* 0x0000001805188211 */ /* 0x000fe200078f10ff */
[--C-:B------:R-:W-:Y:S01]  /*7540*/  @!P2 IMAD.WIDE R6, R40, 0x2, R34.reuse ;  /* 0x000000022806a825 */ /* 0x100fe200078e0222 */
[----:B------:R-:W-:Y:S02]  /*7550*/  @!P1 LEA.HI R8, R8, R9, RZ, 0x2 ;  /* 0x0000000908089211 */ /* 0x000fe400078f10ff */
[----:B------:R-:W-:Y:S02]  /*7560*/  @!P0 LOP3.LUT R24, R24, 0xfffffffc, RZ, 0xc0, !PT ;  /* 0xfffffffc18188812 */ /* 0x000fe400078ec0ff */
[----:B------:R-:W-:Y:S01]  /*7570*/  @!P1 LOP3.LUT R5, R8, 0xfffffffc, RZ, 0xc0, !PT ;  /* 0xfffffffc08059812 */ /* 0x000fe200078ec0ff */
[----:B------:R-:W-:Y:S01]  /*7580*/  CS2R R22, SRZ ;  /* 0x0000000000167805 */ /* 0x000fe2000001ff00 */
[----:B------:R1:W5:Y:S01]  /*7590*/  @!P2 LD.E.64 R18, [R6.64] ;  /* 0x000000060612a980 */ /* 0x000362000c101b00 */
[----:B------:R-:W-:Y:S01]  /*75a0*/  CS2R R8, SRZ ;  /* 0x0000000000087805 */ /* 0x000fe2000001ff00 */
[----:B------:R-:W-:Y:S01]  /*75b0*/  @!P0 IMAD.WIDE R14, R24, 0x2, R34 ;  /* 0x00000002180e8825 */ /* 0x000fe200078e0222 */
[----:B------:R-:W-:-:S03]  /*75c0*/  CS2R R20, SRZ ;  /* 0x0000000000147805 */ /* 0x000fc6000001ff00 */
[C-C-:B------:R-:W-:Y:S01]  /*75d0*/  @!P1 IMAD.WIDE R10, R5.reuse, 0x2, R32.reuse ;  /* 0x00000002050a9825 */ /* 0x140fe200078e0220 */
[----:B------:R2:W5:Y:S03]  /*75e0*/  @!P0 LD.E.64 R22, [R14.64] ;  /* 0x000000060e168980 */ /* 0x000566000c101b00 */
[----:B------:R-:W-:Y:S01]  /*75f0*/  @!P2 IMAD.WIDE R12, R40, 0x2, R32 ;  /* 0x00000002280ca825 */ /* 0x000fe200078e0220 */
[----:B------:R3:W5:Y:S03]  /*7600*/  @!P1 LD.E.64 R8, [R10.64] ;  /* 0x000000060a089980 */ /* 0x000766000c101b00 */
[----:B------:R-:W-:-:S05]  /*7610*/  @!P1 IMAD.WIDE R16, R5, 0x2, R34 ;  /* 0x0000000205109825 */ /* 0x000fca00078e0222 */
[----:B------:R4:W5:Y:S01]  /*7620*/  @!P1 LD.E.64 R20, [R16.64] ;  /* 0x0000000610149980 */ /* 0x000962000c101b00 */
[----:B-1----:R-:W-:-:S06]  /*7630*/  CS2R R6, SRZ ;  /* 0x0000000000067805 */ /* 0x002fcc000001ff00 */
[----:B------:R1:W5:Y:S01]  /*7640*/  @!P2 LD.E.64 R6, [R12.64] ;  /* 0x000000060c06a980 */ /* 0x000362000c101b00 */
[C---:B--2---:R-:W-:Y:S02]  /*7650*/  IADD3 R14, R40.reuse, 0x18, RZ ;  /* 0x00000018280e7810 */ /* 0x044fe40007ffe0ff */
[----:B------:R-:W-:Y:S01]  /*7660*/  IADD3 R15, R40, 0x20, RZ ;  /* 0x00000020280f7810 */ /* 0x000fe20007ffe0ff */
[----:B---3--:R-:W-:Y:S01]  /*7670*/  CS2R R10, SRZ ;  /* 0x00000000000a7805 */ /* 0x008fe2000001ff00 */
[----:B------:R-:W-:Y:S02]  /*7680*/  ISETP.GE.AND P2, PT, R14, c[0x0][0x27c], PT ;  /* 0x00009f000e007a0c */ /* 0x000fe40003f46270 */
[----:B------:R-:W-:Y:S02]  /*7690*/  ISETP.GE.AND P1, PT, R15, c[0x0][0x27c], PT ;  /* 0x00009f000f007a0c */ /* 0x000fe40003f26270 */
[----:B----4-:R-:W-:Y:S01]  /*76a0*/  IADD3 R16, R40, 0x28, RZ ;  /* 0x0000002828107810 */ /* 0x010fe20007ffe0ff */
[----:B-1----:R-:W-:-:S05]  /*76b0*/  @!P0 IMAD.WIDE R12, R24, 0x2, R32 ;  /* 0x00000002180c8825 */ /* 0x002fca00078e0220 */
[----:B------:R1:W5:Y:S01]  /*76c0*/  @!P0 LD.E.64 R10, [R12.64] ;  /* 0x000000060c0a8980 */ /* 0x000362000c101b00 */
[----:B------:R-:W-:Y:S01]  /*76d0*/  ISETP.GE.AND P0, PT, R16, c[0x0][0x27c], PT ;  /* 0x00009f0010007a0c */ /* 0x000fe20003f06270 */
[----:B------:R-:W-:-:S12]  /*76e0*/  CS2R R24, SRZ ;  /* 0x0000000000187805 */ /* 0x000fd8000001ff00 */
[----:B------:R-:W-:Y:S02]  /*76f0*/  @!P0 SHF.R.S32.HI R5, RZ, 0x1f, R16 ;  /* 0x0000001fff058819 */ /* 0x000fe40000011410 */
[----:B-1----:R-:W-:Y:S02]  /*7700*/  @!P2 SHF.R.S32.HI R13, RZ, 0x1f, R14 ;  /* 0x0000001fff0da819 */ /* 0x002fe4000001140e */
[----:B------:R-:W-:Y:S02]  /*7710*/  @!P1 SHF.R.S32.HI R12, RZ, 0x1f, R15 ;  /* 0x0000001fff0c9819 */ /* 0x000fe4000001140f */
[----:B------:R-:W-:Y:S02]  /*7720*/  @!P2 LEA.HI R13, R13, R14, RZ, 0x2 ;  /* 0x0000000e0d0da211 */ /* 0x000fe400078f10ff */
[----:B------:R-:W-:Y:S02]  /*7730*/  @!P1 LEA.HI R12, R12, R15, RZ, 0x2 ;  /* 0x0000000f0c0c9211 */ /* 0x000fe400078f10ff */
[----:B------:R-:W-:-:S02]  /*7740*/  @!P0 LEA.HI R5, R5, R16, RZ, 0x2 ;  /* 0x0000001005058211 */ /* 0x000fc400078f10ff */
[----:B------:R-:W-:Y:S02]  /*7750*/  @!P2 LOP3.LUT R15, R13, 0xfffffffc, RZ, 0xc0, !PT ;  /* 0xfffffffc0d0fa812 */ /* 0x000fe400078ec0ff */
[----:B------:R-:W-:Y:S02]  /*7760*/  @!P1 LOP3.LUT R14, R12, 0xfffffffc, RZ, 0xc0, !PT ;  /* 0xfffffffc0c0e9812 */ /* 0x000fe400078ec0ff */
[----:B------:R-:W-:Y:S01]  /*7770*/  @!P0 LOP3.LUT R5, R5, 0xfffffffc, RZ, 0xc0, !PT ;  /* 0xfffffffc05058812 */ /* 0x000fe200078ec0ff */
[--C-:B------:R-:W-:Y:S01]  /*7780*/  @!P2 IMAD.WIDE R12, R15, 0x2, R34.reuse ;  /* 0x000000020f0ca825 */ /* 0x100fe200078e0222 */
[----:B------:R-:W-:Y:S01]  /*7790*/  CS2R R26, SRZ ;  /* 0x00000000001a7805 */ /* 0x000fe2000001ff00 */
[----:B------:R-:W-:Y:S02]  /*77a0*/  CS2R R28, SRZ ;  /* 0x00000000001c7805 */ /* 0x000fe4000001ff00 */
[----:B------:R-:W-:Y:S01]  /*77b0*/  @!P1 IMAD.WIDE R38, R14, 0x2, R34 ;  /* 0x000000020e269825 */ /* 0x000fe200078e0222 */
[----:B------:R1:W5:Y:S01]  /*77c0*/  @!P2 LD.E.64 R24, [R12.64] ;  /* 0x000000060c18a980 */ /* 0x000362000c101b00 */
[----:B------:R-:W-:-:S02]  /*77d0*/  CS2R R16, SRZ ;  /* 0x0000000000107805 */ /* 0x000fc4000001ff00 */
[----:B------:R-:W-:Y:S01]  /*77e0*/  @!P0 IMAD.WIDE R36, R5, 0x2, R34 ;  /* 0x0000000205248825 */ /* 0x000fe200078e0222 */
[----:B------:R2:W5:Y:S03]  /*77f0*/  @!P1 LD.E.64 R26, [R38.64] ;  /* 0x00000006261a9980 */ /* 0x000566000c101b00 */
[--C-:B------:R-:W-:Y:S01]  /*7800*/  @!P2 IMAD.WIDE R34, R15, 0x2, R32.reuse ;  /* 0x000000020f22a825 */ /* 0x100fe200078e0220 */
[----:B------:R2:W5:Y:S03]  /*7810*/  @!P0 LD.E.64 R28, [R36.64] ;  /* 0x00000006241c8980 */ /* 0x000566000c101b00 */
[----:B------:R-:W-:Y:S02]  /*7820*/  @!P1 IMAD.WIDE R30, R14, 0x2, R32 ;  /* 0x000000020e1e9825 */ /* 0x000fe400078e0220 */
[----:B------:R-:W-:-:S02]  /*7830*/  CS2R R14, SRZ ;  /* 0x00000000000e7805 */ /* 0x000fc4000001ff00 */
[----:B------:R-:W-:-:S04]  /*7840*/  @!P0 IMAD.WIDE R32, R5, 0x2, R32 ;  /* 0x0000000205208825 */ /* 0x000fc800078e0220 */
[----:B------:R2:W5:Y:S04]  /*7850*/  @!P1 LD.E.64 R14, [R30.64] ;  /* 0x000000061e0e9980 */ /* 0x000568000c101b00 */
[----:B------:R2:W5:Y:S01]  /*7860*/  @!P0 LD.E.64 R16, [R32.64] ;  /* 0x0000000620108980 */ /* 0x000562000c101b00 */
[----:B-1----:R-:W-:-:S06]  /*7870*/  CS2R R12, SRZ ;  /* 0x00000000000c7805 */ /* 0x002fcc000001ff00 */
[----:B------:R2:W5:Y:S02]  /*7880*/  @!P2 LD.E.64 R12, [R34.64] ;  /* 0x00000006220ca980 */ /* 0x000564000c101b00 */
.L_x_96:
[----:B------:R-:W-:Y:S05]  /*7890*/  BSYNC B0 ;  /* 0x0000000000007941 */ /* 0x000fea0003800000 */
.L_x_95:
[----:B-----5:R-:W-:Y:S01]  /*78a0*/  IMAD.MOV.U32 R50, RZ, RZ, R22 ;  /* 0x000000ffff327224 */ /* 0x020fe200078e0016 */
[----:B------:R-:W-:Y:S01]  /*78b0*/  SHF.R.U64 R47, R22, 0x10, R23 ;  /* 0x00000010162f7819 */ /* 0x000fe20000001217 */
[--C-:B------:R-:W-:Y:S01]  /*78c0*/  IMAD.MOV.U32 R45, RZ, RZ, R25.reuse ;  /* 0x000000ffff2d7224 */ /* 0x100fe200078e0019 */
[--C-:B------:R-:W-:Y:S01]  /*78d0*/  SHF.R.U64 R43, R24, 0x10, R25.reuse ;  /* 0x00000010182b7819 */ /* 0x100fe20000001219 */
[----:B------:R-:W-:Y:S01]  /*78e0*/  IMAD.MOV.U32 R22, RZ, RZ, R6 ;  /* 0x000000ffff167224 */ /* 0x000fe200078e0006 */
[----:B--2---:R-:W-:Y:S01]  /*78f0*/  SHF.R.U32.HI R33, RZ, 0x10, R25 ;  /* 0x00000010ff217819 */ /* 0x004fe20000011619 */
[----:B------:R-:W-:Y:S01]  /*7900*/  IMAD.MOV.U32 R34, RZ, RZ, R27 ;  /* 0x000000ffff227224 */ /* 0x000fe200078e001b */
[----:B------:R-:W-:Y:S01]  /*7910*/  SHF.R.U64 R25, R6, 0x10, R7 ;  /* 0x0000001006197819 */ /* 0x000fe20000001207 */
[----:B------:R-:W-:Y:S01]  /*7920*/  IMAD.MOV.U32 R57, RZ, RZ, R19 ;  /* 0x000000ffff397224 */ /* 0x000fe200078e0013 */
[----:B------:R-:W-:Y:S01]  /*7930*/  SHF.R.S32.HI R6, RZ, 0x1f, R96 ;  /* 0x0000001fff067819 */ /* 0x000fe20000011460 */
[----:B------:R-:W-:Y:S01]  /*7940*/  IMAD.MOV.U32 R58, RZ, RZ, R18 ;  /* 0x000000ffff3a7224 */ /* 0x000fe200078e0012 */
[----:B------:R-:W-:Y:S01]  /*7950*/  SHF.R.U64 R32, R26, 0x10, R27 ;  /* 0x000000101a207819 */ /* 0x000fe2000000121b */
[----:B------:R-:W-:Y:S01]  /*7960*/  IMAD.MOV.U32 R55, RZ, RZ, R20 ;  /* 0x000000ffff377224 */ /* 0x000fe200078e0014 */
[----:B------:R-:W-:Y:S01]  /*7970*/  LEA.HI R6, R6, R96, RZ, 0x2 ;  /* 0x0000006006067211 */ /* 0x000fe200078f10ff */
[----:B------:R-:W-:Y:S01]  /*7980*/  IMAD.MOV.U32 R35, RZ, RZ, R26 ;  /* 0x000000ffff237224 */ /* 0x000fe200078e001a */
[--C-:B------:R-:W-:Y:S01]  /*7990*/  SHF.R.U64 R56, R18, 0x10, R19.reuse ;  /* 0x0000001012387819 */ /* 0x100fe20000001213 */
[----:B------:R-:W-:Y:S01]  /*79a0*/  IMAD.MOV.U32 R18, RZ, RZ, R8 ;  /* 0x000000ffff127224 */ /* 0x000fe200078e0008 */
[----:B------:R-:W-:Y:S01]  /*79b0*/  SHF.R.U32.HI R52, RZ, 0x10, R19 ;  /* 0x00000010ff347819 */ /* 0x000fe20000011613 */
[----:B------:R-:W-:Y:S01]  /*79c0*/  IMAD.MOV.U32 R30, RZ, RZ, R29 ;  /* 0x000000ffff1e7224 */ /* 0x000fe200078e001d */
[----:B------:R-:W-:Y:S01]  /*79d0*/  SHF.R.U32.HI R27, RZ, 0x10, R27 ;  /* 0x00000010ff1b7819 */ /* 0x000fe2000001161b */
[----:B------:R-:W-:Y:S01]  /*79e0*/  IMAD.MOV.U32 R53, RZ, RZ, R21 ;  /* 0x000000ffff357224 */ /* 0x000fe200078e0015 */
[--C-:B------:R-:W-:Y:S01]  /*79f0*/  SHF.R.U64 R19, R8, 0x10, R9.reuse ;  /* 0x0000001008137819 */ /* 0x100fe20000001209 */
[----:B------:R-:W-:Y:S01]  /*7a00*/  IMAD.MOV.U32 R8, RZ, RZ, R10 ;  /* 0x000000ffff087224 */ /* 0x000fe200078e000a */
[----:B------:R-:W-:Y:S01]  /*7a10*/  SHF.R.U32.HI R5, RZ, 0x10, R9 ;  /* 0x00000010ff057819 */ /* 0x000fe20000011609 */
[----:B------:R-:W-:Y:S01]  /*7a20*/  IMAD.MOV.U32 R49, RZ, RZ, R23 ;  /* 0x000000ffff317224 */ /* 0x000fe200078e0017 */
[----:B------:R-:W-:Y:S01]  /*7a30*/  LOP3.LUT R6, R6, 0xfffffffc, RZ, 0xc0, !PT ;  /* 0xfffffffc06067812 */ /* 0x000fe200078ec0ff */
[----:B------:R-:W-:Y:S01]  /*7a40*/  IMAD.MOV.U32 R46, RZ, RZ, R24 ;  /* 0x000000ffff2e7224 */ /* 0x000fe200078e0018 */
[----:B------:R-:W-:Y:S01]  /*7a50*/  SHF.R.U64 R51, R20, 0x10, R21 ;  /* 0x0000001014337819 */ /* 0x000fe20000001215 */
[----:B------:R-:W-:Y:S01]  /*7a60*/  IMAD.MOV.U32 R31, RZ, RZ, R28 ;  /* 0x000000ffff1f7224 */ /* 0x000fe200078e001c */
[----:B------:R-:W-:Y:S01]  /*7a70*/  PRMT R34, R27, 0x5410, R34 ;  /* 0x000054101b227816 */ /* 0x000fe20000000022 */
[----:B------:R-:W-:Y:S01]  /*7a80*/  IMAD.IADD R6, R96, 0x1, -R6 ;  /* 0x0000000160067824 */ /* 0x000fe200078e0a06 */
[----:B------:R-:W-:Y:S01]  /*7a90*/  SHF.R.U64 R26, R28, 0x10, R29 ;  /* 0x000000101c1a7819 */ /* 0x000fe2000000121d */
[----:B------:R-:W-:Y:S01]  /*7aa0*/  IMAD.MOV.U32 R24, RZ, RZ, R11 ;  /* 0x000000ffff187224 */ /* 0x000fe200078e000b */
[----:B------:R-:W-:Y:S01]  /*7ab0*/  SHF.R.U32.HI R20, RZ, 0x10, R29 ;  /* 0x00000010ff147819 */ /* 0x000fe2000001161d */
[----:B------:R-:W-:Y:S01]  /*7ac0*/  IMAD.MOV.U32 R28, RZ, RZ, R13 ;  /* 0x000000ffff1c7224 */ /* 0x000fe200078e000d */
[----:B------:R-:W-:Y:S01]  /*7ad0*/  PRMT R27, R19, 0x5410, R5 ;  /* 0x00005410131b7816 */ /* 0x000fe20000000005 */
[----:B------:R-:W-:Y:S01]  /*7ae0*/  IMAD.MOV.U32 R38, RZ, RZ, R14 ;  /* 0x000000ffff267224 */ /* 0x000fe200078e000e */
[----:B------:R-:W-:Y:S01]  /*7af0*/  SHF.R.U64 R29, R12, 0x10, R13 ;  /* 0x000000100c1d7819 */ /* 0x000fe2000000120d */
[----:B------:R-:W-:Y:S01]  /*7b00*/  IMAD.MOV.U32 R37, RZ, RZ, R15 ;  /* 0x000000ffff257224 */ /* 0x000fe200078e000f */
[----:B------:R-:W-:Y:S01]  /*7b10*/  LEA.HI R5, R60, R60, RZ, 0x1 ;  /* 0x0000003c3c057211 */ /* 0x000fe200078f08ff */
[----:B------:R-:W-:-:S04]  /*7b20*/  DEPBAR.LE SB0, 0x1 ;  /* 0x000080400000791a */ /* 0x000fc80000000000 */
[----:B------:R-:W-:Y:S01]  /*7b30*/  SHF.R.U32.HI R48, RZ, 0x10, R21 ;  /* 0x00000010ff307819 */ /* 0x000fe20000011615 */
[--C-:B------:R-:W-:Y:S01]  /*7b40*/  IMAD.MOV.U32 R21, RZ, RZ, R7.reuse ;  /* 0x000000ffff157224 */ /* 0x100fe200078e0007 */
[----:B------:R-:W-:Y:S01]  /*7b50*/  SHF.R.U32.HI R7, RZ, 0x10, R7 ;  /* 0x00000010ff077819 */ /* 0x000fe20000011607 */
[----:B------:R-:W-:Y:S01]  /*7b60*/  BSSY B1, `(.L_x_97) ;  /* 0x000012d000017945 */ /* 0x000fe20003800000 */
[----:B------:R-:W-:Y:S01]  /*7b70*/  PRMT R29, R29, 0x5410, R8 ;  /* 0x000054101d1d7816 */ /* 0x000fe20000000008 */
[----:B------:R-:W-:Y:S01]  /*7b80*/  IMAD.SHL.U32 R8, R6, 0x40, RZ ;  /* 0x0000004006087824 */ /* 0x000fe200078e00ff */
[----:B------:R-:W-:Y:S01]  /*7b90*/  LOP3.LUT R5, R5, 0x7fffffe, RZ, 0xc0, !PT ;  /* 0x07fffffe05057812 */ /* 0x000fe200078ec0ff */
[----:B------:R-:W-:Y:S01]  /*7ba0*/  IMAD.MOV.U32 R41, RZ, RZ, R16 ;  /* 0x000000ffff297224 */ /* 0x000fe200078e0010 */
[----:B------:R-:W-:Y:S01]  /*7bb0*/  SHF.R.U32.HI R44, RZ, 0x10, R23 ;  /* 0x00000010ff2c7819 */ /* 0x000fe20000011617 */
[----:B------:R-:W-:Y:S01]  /*7bc0*/  IMAD.MOV.U32 R23, RZ, RZ, R9 ;  /* 0x000000ffff177224 */ /* 0x000fe200078e0009 */
[----:B------:R-:W-:Y:S01]  /*7bd0*/  SHF.R.U64 R10, R10, 0x10, R11 ;  /* 0x000000100a0a7819 */ /* 0x000fe2000000120b */
[----:B------:R-:W-:Y:S01]  /*7be0*/  IMAD.MOV.U32 R39, RZ, RZ, R17 ;  /* 0x000000ffff277224 */ /* 0x000fe200078e0011 */
[----:B------:R-:W-:Y:S01]  /*7bf0*/  SHF.R.U32.HI R9, RZ, 0x10, R11 ;  /* 0x00000010ff097819 */ /* 0x000fe2000001160b */
[----:B------:R-:W-:Y:S01]  /*7c00*/  IMAD.MOV.U32 R11, RZ, RZ, R12 ;  /* 0x000000ffff0b7224 */ /* 0x000fe200078e000c */
[----:B------:R-:W-:Y:S01]  /*7c10*/  PRMT R25, R25, 0x5410, R7 ;  /* 0x0000541019197816 */ /* 0x000fe20000000007 */
[----:B------:R-:W-:Y:S01]  /*7c20*/  IMAD.IADD R7, R60, 0x1, -R5 ;  /* 0x000000013c077824 */ /* 0x000fe200078e0a05 */
[----:B------:R-:W-:Y:S01]  /*7c30*/  LOP3.LUT R5, R8, 0xc0, RZ, 0xc0, !PT ;  /* 0x000000c008057812 */ /* 0x000fe200078ec0ff */
[----:B------:R-:W-:Y:S01]  /*7c40*/  IMAD R12, R173, -0x80, R54 ;  /* 0xffffff80ad0c7824 */ /* 0x000fe200078e0236 */
[----:B------:R-:W-:Y:S01]  /*7c50*/  LOP3.LUT P1, RZ, R6, 0x2, RZ, 0xc0, !PT ;  /* 0x0000000206ff7812 */ /* 0x000fe2000782c0ff */
[----:B------:R-:W-:Y:S01]  /*7c60*/  IMAD R7, R63, 0x8, R7 ;  /* 0x000000083f077824 */ /* 0x000fe200078e0207 */
[----:B------:R-:W-:-:S02]  /*7c70*/  PRMT R28, R28, 0x5410, R23 ;  /* 0x000054101c1c7816 */ /* 0x000fc40000000017 */
[----:B------:R-:W-:Y:S02]  /*7c80*/  LOP3.LUT R6, R5, 0x8, R62, 0xf8, !PT ;  /* 0x0000000805067812 */ /* 0x000fe400078ef83e */
[----:B------:R-:W-:Y:S02]  /*7c90*/  SHF.R.U32.HI R5, RZ, 0x3, R5 ;  /* 0x00000003ff057819 */ /* 0x000fe40000011605 */
[----:B------:R-:W-:Y:S02]  /*7ca0*/  IMNMX R23, R12, 0x80, PT ;  /* 0x000000800c177817 */ /* 0x000fe40003800200 */
[----:B------:R-:W-:Y:S02]  /*7cb0*/  LOP3.LUT R5, R6, R5, RZ, 0x3c, !PT ;  /* 0x0000000506057212 */ /* 0x000fe400078e3cff */
[----:B------:R-:W-:Y:S02]  /*7cc0*/  ISETP.GE.AND P0, PT, R60, R23, PT ;  /* 0x000000173c00720c */ /* 0x000fe40003f06270 */
[----:B------:R-:W-:Y:S01]  /*7cd0*/  SHF.R.U64 R42, R14, 0x10, R15 ;  /* 0x000000100e2a7819 */ /* 0x000fe2000000120f */
[----:B------:R-:W-:Y:S01]  /*7ce0*/  IMAD.U32 R5, R7, 0x20, R5 ;  /* 0x0000002007057824 */ /* 0x000fe200078e0005 */
[----:B------:R-:W-:-:S02]  /*7cf0*/  SHF.R.U32.HI R36, RZ, 0x10, R13 ;  /* 0x00000010ff247819 */ /* 0x000fc4000001160d */
[----:B------:R-:W-:Y:S02]  /*7d00*/  SHF.R.U32.HI R14, RZ, 0x10, R15 ;  /* 0x00000010ff0e7819 */ /* 0x000fe4000001160f */
[----:B------:R-:W-:Y:S02]  /*7d10*/  PRMT R24, R24, 0x5410, R22 ;  /* 0x0000541018187816 */ /* 0x000fe40000000016 */
[C---:B------:R-:W-:Y:S02]  /*7d20*/  IADD3 R6, R5.reuse, 0x10, RZ ;  /* 0x0000001005067810 */ /* 0x040fe40007ffe0ff */
[--C-:B------:R-:W-:Y:S02]  /*7d30*/  SHF.R.U64 R15, R16, 0x10, R17.reuse ;  /* 0x00000010100f7819 */ /* 0x100fe40000001211 */
[----:B------:R-:W-:Y:S02]  /*7d40*/  SHF.R.U32.HI R13, RZ, 0x10, R17 ;  /* 0x00000010ff0d7819 */ /* 0x000fe40000011611 */
[----:B------:R-:W-:-:S02]  /*7d50*/  @P1 IADD3 R6, R5, -0x10, RZ ;  /* 0xfffffff005061810 */ /* 0x000fc40007ffe0ff */
[----:B------:R-:W-:Y:S02]  /*7d60*/  PRMT R38, R38, 0x5410, R30 ;  /* 0x0000541026267816 */ /* 0x000fe4000000001e */
[----:B------:R-:W-:Y:S02]  /*7d70*/  PRMT R35, R35, 0x5410, R26 ;  /* 0x0000541023237816 */ /* 0x000fe4000000001a */
[----:B------:R-:W-:Y:S02]  /*7d80*/  PRMT R36, R36, 0x5410, R31 ;  /* 0x0000541024247816 */ /* 0x000fe4000000001f */
[----:B------:R-:W-:Y:S02]  /*7d90*/  PRMT R26, R21, 0x5410, R18 ;  /* 0x00005410151a7816 */ /* 0x000fe40000000012 */
[----:B------:R-:W-:Y:S02]  /*7da0*/  PRMT R30, R9, 0x5410, R24 ;  /* 0x00005410091e7816 */ /* 0x000fe40000000018 */
[----:B------:R-:W-:-:S02]  /*7db0*/  PRMT R32, R15, 0x5410, R32 ;  /* 0x000054100f207816 */ /* 0x000fc40000000020 */
[----:B------:R-:W-:Y:S02]  /*7dc0*/  PRMT R37, R37, 0x5410, R20 ;  /* 0x0000541025257816 */ /* 0x000fe40000000014 */
[----:B------:R-:W-:Y:S02]  /*7dd0*/  PRMT R24, R10, 0x7610, R24 ;  /* 0x000076100a187816 */ /* 0x000fe40000000018 */
[----:B------:R-:W-:Y:S02]  /*7de0*/  PRMT R31, R11, 0x5410, R14 ;  /* 0x000054100b1f7816 */ /* 0x000fe4000000000e */
[----:B------:R-:W-:Y:S02]  /*7df0*/  PRMT R33, R33, 0x5410, R13 ;  /* 0x0000541021217816 */ /* 0x000fe4000000000d */
[----:B------:R-:W-:Y:S02]  /*7e00*/  LEA R21, R5, 0x6100, 0x1 ;  /* 0x0000610005157811 */ /* 0x000fe400078e08ff */
[----:B------:R-:W-:Y:S01]  /*7e10*/  LEA R22, R6, 0x6100, 0x1 ;  /* 0x0000610006167811 */ /* 0x000fe200078e08ff */
[----:B------:R-:W-:Y:S06]  /*7e20*/  BAR.SYNC.DEFER_BLOCKING 0x0 ;  /* 0x0000000000007b1d */ /* 0x000fec0000010000 */
[----:B------:R-:W-:Y:S05]  /*7e30*/  @P0 BRA `(.L_x_98) ;  /* 0x00000ff000000947 */ /* 0x000fea0003800000 */
[----:B------:R-:W-:Y:S01]  /*7e40*/  ISETP.GE.AND P0, PT, R40, c[0x0][0x27c], PT ;  /* 0x00009f0028007a0c */ /* 0x000fe20003f06270 */
[----:B------:R-:W-:-:S12]  /*7e50*/  BSSY B0, `(.L_x_99) ;  /* 0x0000028000007945 */ /* 0x000fd80003800000 */
[----:B------:R-:W-:Y:S05]  /*7e60*/  @P0 BRA `(.L_x_100) ;  /* 0x0000026000000947 */ /* 0x000fea0003800000 */
[----:B------:R-:W1:Y:S01]  /*7e70*/  LDS.128 R8, [R21] ;  /* 0x0000000015087984 */ /* 0x000e620000000c00 */
[----:B------:R-:W-:Y:S02]  /*7e80*/  HADD2.F32 R13, -RZ, R24.H1_H1 ;  /* 0x30000018ff0d7230 */ /* 0x000fe40000004100 */
[----:B------:R-:W-:Y:S02]  /*7e90*/  HADD2.F32 R5, -RZ, R25.H0_H0 ;  /* 0x20000019ff057230 */ /* 0x000fe40000004100 */
[----:B------:R-:W-:Y:S02]  /*7ea0*/  HADD2.F32 R7, -RZ, R58.H0_H0 ;  /* 0x2000003aff077230 */ /* 0x000fe40000004100 */
[----:B------:R-:W-:Y:S02]  /*7eb0*/  HADD2.F32 R6, -RZ, R56.H0_H0 ;  /* 0x20000038ff067230 */ /* 0x000fe40000004100 */
[--C-:B-1----:R-:W-:Y:S02]  /*7ec0*/  HADD2.F32 R14, -RZ, R8.reuse.H0_H0 ;  /* 0x20000008ff0e7230 */ /* 0x102fe40000004100 */
[----:B------:R-:W-:-:S02]  /*7ed0*/  HADD2.F32 R12, -RZ, R8.H1_H1 ;  /* 0x30000008ff0c7230 */ /* 0x000fc40000004100 */
[--C-:B------:R-:W-:Y:S02]  /*7ee0*/  HADD2.F32 R8, -RZ, R9.reuse.H0_H0 ;  /* 0x20000009ff087230 */ /* 0x100fe40000004100 */
[----:B------:R-:W-:Y:S02]  /*7ef0*/  HADD2.F32 R9, -RZ, R9.H1_H1 ;  /* 0x30000009ff097230 */ /* 0x000fe40000004100 */
[--C-:B------:R-:W-:Y:S02]  /*7f00*/  HADD2.F32 R18, -RZ, R11.reuse.H0_H0 ;  /* 0x2000000bff127230 */ /* 0x100fe40000004100 */
[----:B------:R-:W-:Y:S01]  /*7f10*/  HADD2.F32 R17, -RZ, R11.H1_H1 ;  /* 0x3000000bff117230 */ /* 0x000fe20000004100 */
[-C--:B------:R-:W-:Y:S01]  /*7f20*/  FMUL.FTZ R11, R12, R13.reuse ;  /* 0x0000000d0c0b7220 */ /* 0x080fe20000410000 */
[--C-:B------:R-:W-:Y:S01]  /*7f30*/  HADD2.F32 R16, -RZ, R10.reuse.H0_H0 ;  /* 0x2000000aff107230 */ /* 0x100fe20000004100 */
[----:B------:R-:W-:Y:S01]  /*7f40*/  FMUL.FTZ R13, R14, R13 ;  /* 0x0000000d0e0d7220 */ /* 0x000fe20000410000 */
[----:B------:R-:W-:Y:S01]  /*7f50*/  HADD2.F32 R15, -RZ, R10.H1_H1 ;  /* 0x3000000aff0f7230 */ /* 0x000fe20000004100 */
[----:B------:R-:W-:-:S02]  /*7f60*/  FMUL.FTZ R10, R9, R5 ;  /* 0x00000005090a7220 */ /* 0x000fc40000410000 */
[----:B------:R-:W-:Y:S02]  /*7f70*/  FMUL.FTZ R5, R8, R5 ;  /* 0x0000000508057220 */ /* 0x000fe40000410000 */
[-C--:B------:R-:W-:Y:S02]  /*7f80*/  FFMA.FTZ R20, R14, R7.reuse, -R11 ;  /* 0x000000070e147223 */ /* 0x080fe4000001080b */
[----:B------:R-:W-:Y:S01]  /*7f90*/  FFMA.FTZ R19, R12, R7, R13 ;  /* 0x000000070c137223 */ /* 0x000fe2000001000d */
[----:B------:R-:W-:Y:S01]  /*7fa0*/  HADD2.F32 R7, -RZ, R57.H0_H0 ;  /* 0x20000039ff077230 */ /* 0x000fe20000004100 */
[-C--:B------:R-:W-:Y:S01]  /*7fb0*/  FFMA.FTZ R14, R8, R6.reuse, -R10 ;  /* 0x00000006080e7223 */ /* 0x080fe2000001080a */
[----:B------:R-:W-:Y:S01]  /*7fc0*/  HADD2.F32 R8, -RZ, R26.H0_H0 ;  /* 0x2000001aff087230 */ /* 0x000fe20000004100 */
[----:B------:R-:W-:Y:S01]  /*7fd0*/  FFMA.FTZ R13, R9, R6, R5 ;  /* 0x00000006090d7223 */ /* 0x000fe20000010005 */
[----:B------:R-:W-:Y:S02]  /*7fe0*/  HADD2.F32 R5, -RZ, R25.H1_H1 ;  /* 0x30000019ff057230 */ /* 0x000fe40000004100 */
[----:B------:R-:W-:Y:S01]  /*7ff0*/  HADD2.F32 R6, -RZ, R52.H0_H0 ;  /* 0x20000034ff067230 */ /* 0x000fe20000004100 */
[----:B------:R-:W-:-:S02]  /*8000*/  FMUL.FTZ R10, R15, R8 ;  /* 0x000000080f0a7220 */ /* 0x000fc40000410000 */
[----:B------:R-:W-:Y:S02]  /*8010*/  FMUL.FTZ R9, R16, R8 ;  /* 0x0000000810097220 */ /* 0x000fe40000410000 */
[-C--:B------:R-:W-:Y:S02]  /*8020*/  FMUL.FTZ R8, R17, R5.reuse ;  /* 0x0000000511087220 */ /* 0x080fe40000410000 */
[----:B------:R-:W-:Y:S02]  /*8030*/  FMUL.FTZ R5, R18, R5 ;  /* 0x0000000512057220 */ /* 0x000fe40000410000 */
[-C--:B------:R-:W-:Y:S02]  /*8040*/  FFMA.FTZ R12, R16, R7.reuse, -R10 ;  /* 0x00000007100c7223 */ /* 0x080fe4000001080a */
[----:B------:R-:W-:Y:S01]  /*8050*/  FFMA.FTZ R10, R15, R7, R9 ;  /* 0x000000070f0a7223 */ /* 0x000fe20000010009 */
[----:B------:R-:W-:Y:S01]  /*8060*/  F2FP.PACK_AB R9, R13, R14 ;  /* 0x0000000e0d09723e */ /* 0x000fe200000000ff */
[----:B------:R-:W-:Y:S01]  /*8070*/  FFMA.FTZ R11, R18, R6, -R8 ;  /* 0x00000006120b7223 */ /* 0x000fe20000010808 */
[----:B------:R-:W-:Y:S01]  /*8080*/  F2FP.PACK_AB R8, R19, R20 ;  /* 0x000000141308723e */ /* 0x000fe200000000ff */
[----:B------:R-:W-:Y:S01]  /*8090*/  FFMA.FTZ R5, R17, R6, R5 ;  /* 0x0000000611057223 */ /* 0x000fe20000010005 */
[----:B------:R-:W-:-:S04]  /*80a0*/  F2FP.PACK_AB R10, R10, R12 ;  /* 0x0000000c0a0a723e */ /* 0x000fc800000000ff */
[----:B------:R-:W-:-:S05]  /*80b0*/  F2FP.PACK_AB R11, R5, R11 ;  /* 0x0000000b050b723e */ /* 0x000fca00000000ff */
[----:B------:R1:W-:Y:S02]  /*80c0*/  STS.128 [R21], R8 ;  /* 0x0000000815007388 */ /* 0x0003e40000000c00 */
.L_x_100:
[----:B------:R-:W-:Y:S05]  /*80d0*/  BSYNC B0 ;  /* 0x0000000000007941 */ /* 0x000fea0003800000 */
.L_x_99:
[----:B------:R-:W-:Y:S01]  /*80e0*/  IADD3 R5, R40, 0x8, RZ ;  /* 0x0000000828057810 */ /* 0x000fe20007ffe0ff */
[----:B------:R-:W-:Y:S03]  /*80f0*/  BSSY B0, `(.L_x_101) ;  /* 0x0000029000007945 */ /* 0x000fe60003800000 */
[----:B------:R-:W-:-:S13]  /*8100*/  ISETP.GE.AND P0, PT, R5, c[0x0][0x27c], PT ;  /* 0x00009f0005007a0c */ /* 0x000fda0003f06270 */
[----:B------:R-:W-:Y:S05]  /*8110*/  @P0 BRA `(.L_x_102) ;  /* 0x0000026000000947 */ /* 0x000fea0003800000 */
[----:B-1----:R-:W1:Y:S01]  /*8120*/  LDS.128 R8, [R22] ;  /* 0x0000000016087984 */ /* 0x002e620000000c00 */
        /* <DEDUP_REMOVED lines=20> */
[----:B------:R-:W-:Y:S01]  /*8270*/  HADD2.F32 R8, -RZ, R28.H1_H1 ;  /* 0x3000001cff087230 */ /* 0x000fe20000004100 */
        /* <DEDUP_REMOVED lines=16> */
.L_x_102:
[----:B------:R-:W-:Y:S05]  /*8380*/  BSYNC B0 ;  /* 0x0000000000007941 */ /* 0x000fea0003800000 */
.L_x_101:
[----:B------:R-:W-:Y:S01]  /*8390*/  IADD3 R5, R40, 0x10, RZ ;  /* 0x0000001028057810 */ /* 0x000fe20007ffe0ff */
[----:B------:R-:W-:Y:S03]  /*83a0*/  BSSY B0, `(.L_x_103) ;  /* 0x0000029000007945 */ /* 0x000fe60003800000 */
[----:B------:R-:W-:-:S13]  /*83b0*/  ISETP.GE.AND P0, PT, R5, c[0x0][0x27c], PT ;  /* 0x00009f0005007a0c */ /* 0x000fda0003f06270 */
[----:B------:R-:W-:Y:S05]  /*83c0*/  @P0 BRA `(.L_x_104) ;  /* 0x0000026000000947 */ /* 0x000fea0003800000 */
[----:B-1----:R-:W1:Y:S01]  /*83d0*/  LDS.128 R8, [R21+0x2000] ;  /* 0x0020000015087984 */ /* 0x002e620000000c00 */
        /* <DEDUP_REMOVED lines=20> */
[--C-:B------:R-:W-:Y:S01]  /*8520*/  HADD2.F32 R8, -RZ, R30.reuse.H1_H1 ;  /* 0x3000001eff087230 */ /* 0x100fe20000004100 */
[----:B------:R-:W-:Y:S01]  /*8530*/  FFMA.FTZ R13, R9, R6, R5 ;  /* 0x00000006090d7223 */ /* 0x000fe20000010005 */
[----:B------:R-:W-:Y:S02]  /*8540*/  HADD2.F32 R5, -RZ, R30.H0_H0 ;  /* 0x2000001eff057230 */ /* 0x000fe40000004100 */
        /* <DEDUP_REMOVED lines=13> */
[----:B------:R1:W-:Y:S02]  /*8620*/  STS.128 [R21+0x2000], R8 ;  /* 0x0020000815007388 */ /* 0x0003e40000000c00 */
.L_x_104:
[----:B------:R-:W-:Y:S05]  /*8630*/  BSYNC B0 ;  /* 0x0000000000007941 */ /* 0x000fea0003800000 */
.L_x_103:
[----:B------:R-:W-:Y:S01]  /*8640*/  IADD3 R5, R40, 0x18, RZ ;  /* 0x0000001828057810 */ /* 0x000fe20007ffe0ff */
[----:B------:R-:W-:Y:S03]  /*8650*/  BSSY B0, `(.L_x_105) ;  /* 0x0000029000007945 */ /* 0x000fe60003800000 */
[----:B------:R-:W-:-:S13]  /*8660*/  ISETP.GE.AND P0, PT, R5, c[0x0][0x27c], PT ;  /* 0x00009f0005007a0c */ /* 0x000fda0003f06270 */
[----:B------:R-:W-:Y:S05]  /*8670*/  @P0 BRA `(.L_x_106) ;  /* 0x0000026000000947 */ /* 0x000fea0003800000 */
[----:B-1----:R-:W1:Y:S01]  /*8680*/  LDS.128 R8, [R22+0x2000] ;  /* 0x0020000016087984 */ /* 0x002e620000000c00 */
[----:B------:R-:W-:Y:S02]  /*8690*/  HADD2.F32 R13, -RZ, R31.H0_H0 ;  /* 0x2000001fff0d7230 */ /* 0x000fe40000004100 */
        /* <DEDUP_REMOVED lines=36> */
.L_x_106:
[----:B------:R-:W-:Y:S05]  /*88e0*/  BSYNC B0 ;  /* 0x0000000000007941 */ /* 0x000fea0003800000 */
.L_x_105:
        /* <DEDUP_REMOVED lines=8> */
[----:B------:R-:W-:Y:S02]  /*8970*/  HADD2.F32 R6, -RZ, R32.H1_H1 ;  /* 0x30000020ff067230 */ /* 0x000fe40000004100 */
        /* <DEDUP_REMOVED lines=14> */
[--C-:B------:R-:W-:Y:S01]  /*8a60*/  HADD2.F32 R7, -RZ, R34.reuse.H1_H1 ;  /* 0x30000022ff077230 */ /* 0x100fe20000004100 */
        /* <DEDUP_REMOVED lines=18> */
.L_x_108:
[----:B------:R-:W-:Y:S05]  /*8b90*/  BSYNC B0 ;  /* 0x0000000000007941 */ /* 0x000fea0003800000 */
.L_x_107:
[----:B------:R-:W-:-:S04]  /*8ba0*/  IADD3 R5, R40, 0x28, RZ ;  /* 0x0000002828057810 */ /* 0x000fc80007ffe0ff */
[----:B------:R-:W-:-:S13]  /*8bb0*/  ISETP.GE.AND P0, PT, R5, c[0x0][0x27c], PT ;  /* 0x00009f0005007a0c */ /* 0x000fda0003f06270 */
[----:B------:R-:W-:Y:S05]  /*8bc0*/  @P0 BRA `(.L_x_98) ;  /* 0x0000026000000947 */ /* 0x000fea0003800000 */
[----:B-1----:R-:W1:Y:S01]  /*8bd0*/  LDS.128 R8, [R22+0x4000] ;  /* 0x0040000016087984 */ /* 0x002e620000000c00 */
[----:B------:R-:W-:Y:S02]  /*8be0*/  HADD2.F32 R13, -RZ, R41.H0_H0 ;  /* 0x20000029ff0d7230 */ /* 0x000fe40000004100 */
[----:B------:R-:W-:Y:S02]  /*8bf0*/  HADD2.F32 R5, -RZ, R32.H0_H0 ;  /* 0x20000020ff057230 */ /* 0x000fe40000004100 */
[----:B------:R-:W-:Y:S02]  /*8c00*/  HADD2.F32 R7, -RZ, R36.H1_H1 ;  /* 0x30000024ff077230 */ /* 0x000fe40000004100 */
        /* <DEDUP_REMOVED lines=15> */
[----:B------:R-:W-:Y:S01]  /*8d00*/  HADD2.F32 R7, -RZ, R38.H1_H1 ;  /* 0x30000026ff077230 */ /* 0x000fe20000004100 */
[-C--:B------:R-:W-:Y:S01]  /*8d10*/  FFMA.FTZ R14, R8, R6.reuse, -R10 ;  /* 0x00000006080e7223 */ /* 0x080fe2000001080a */
[----:B------:R-:W-:Y:S01]  /*8d20*/  HADD2.F32 R8, -RZ, R39.H0_H0 ;  /* 0x20000027ff087230 */ /* 0x000fe20000004100 */
[----:B------:R-:W-:Y:S01]  /*8d30*/  FFMA.FTZ R13, R9, R6, R5 ;  /* 0x00000006090d7223 */ /* 0x000fe20000010005 */
[----:B------:R-:W-:Y:S02]  /*8d40*/  HADD2.F32 R5, -RZ, R33.H1_H1 ;  /* 0x30000021ff057230 */ /* 0x000fe40000004100 */
[----:B------:R-:W-:Y:S01]  /*8d50*/  HADD2.F32 R6, -RZ, R37.H1_H1 ;  /* 0x30000025ff067230 */ /* 0x000fe20000004100 */
        /* <DEDUP_REMOVED lines=13> */
.L_x_98:
[----:B------:R-:W-:Y:S05]  /*8e30*/  BSYNC B1 ;  /* 0x0000000000017941 */ /* 0x000fea0003800000 */
.L_x_97:
[----:B------:R-:W-:-:S04]  /*8e40*/  IADD3 R5, R60, 0x40, RZ ;  /* 0x000000403c057810 */ /* 0x000fc80007ffe0ff */
[----:B------:R-:W-:-:S13]  /*8e50*/  ISETP.GE.AND P0, PT, R5, R23, PT ;  /* 0x000000170500720c */ /* 0x000fda0003f06270 */
[----:B------:R-:W-:Y:S05]  /*8e60*/  @P0 BRA `(.L_x_109) ;  /* 0x0000411000000947 */ /* 0x000fea0003800000 */
[----:B------:R-:W-:Y:S01]  /*8e70*/  ISETP.GE.AND P0, PT, R40, c[0x0][0x27c], PT ;  /* 0x00009f0028007a0c */ /* 0x000fe20003f06270 */
[----:B------:R-:W-:-:S12]  /*8e80*/  BSSY B0, `(.L_x_110) ;  /* 0x0000028000007945 */ /* 0x000fd80003800000 */
        /* <DEDUP_REMOVED lines=12> */
[C---:B------:R-:W-:Y:S01]  /*8f50*/  FMUL.FTZ R11, R13.reuse, R12 ;  /* 0x0000000c0d0b7220 */ /* 0x040fe20000410000 */
[--C-:B------:R-:W-:Y:S01]  /*8f60*/  HADD2.F32 R16, -RZ, R10.reuse.H0_H0 ;  /* 0x2000000aff107230 */ /* 0x100fe20000004100 */
[----:B------:R-:W-:Y:S01]  /*8f70*/  FMUL.FTZ R13, R13, R14 ;  /* 0x0000000e0d0d7220 */ /* 0x000fe20000410000 */
[----:B------:R-:W-:Y:S01]  /*8f80*/  HADD2.F32 R15, -RZ, R10.H1_H1 ;  /* 0x3000000aff0f7230 */ /* 0x000fe20000004100 */
[----:B------:R-:W-:-:S02]  /*8f90*/  FMUL.FTZ R10, R5, R9 ;  /* 0x00000009050a7220 */ /* 0x000fc40000410000 */
[----:B------:R-:W-:Y:S02]  /*8fa0*/  FMUL.FTZ R5, R5, R8 ;  /* 0x0000000805057220 */ /* 0x000fe40000410000 */
[C---:B------:R-:W-:Y:S02]  /*8fb0*/  FFMA.FTZ R20, R7.reuse, R14, -R11 ;  /* 0x0000000e07147223 */ /* 0x040fe4000001080b */
[----:B------:R-:W-:Y:S01]  /*8fc0*/  FFMA.FTZ R19, R7, R12, R13 ;  /* 0x0000000c07137223 */ /* 0x000fe2000001000d */
[----:B------:R-:W-:Y:S01]  /*8fd0*/  HADD2.F32 R7, -RZ, R57.H0_H0 ;  /* 0x20000039ff077230 */ /* 0x000fe20000004100 */
[C---:B------:R-:W-:Y:S01]  /*8fe0*/  FFMA.FTZ R14, R6.reuse, R8, -R10 ;  /* 0x00000008060e7223 */ /* 0x040fe2000001080a */
[----:B------:R-:W-:Y:S01]  /*8ff0*/  HADD2.F32 R8, -RZ, R26.H0_H0 ;  /* 0x2000001aff087230 */ /* 0x000fe20000004100 */
[----:B------:R-:W-:Y:S01]  /*9000*/  FFMA.FTZ R13, R6, R9, R5 ;  /* 0x00000009060d7223 */ /* 0x000fe20000010005 */
[----:B------:R-:W-:Y:S02]  /*9010*/  HADD2.F32 R5, -RZ, R25.H1_H1 ;  /* 0x30000019ff057230 */ /* 0x000fe40000004100 */
[----:B------:R-:W-:Y:S01]  /*9020*/  HADD2.F32 R6, -RZ, R52.H0_H0 ;  /* 0x20000034ff067230 */ /* 0x000fe20000004100 */
[----:B------:R-:W-:-:S02]  /*9030*/  FMUL.FTZ R10, R8, R15 ;  /* 0x0000000f080a7220 */ /* 0x000fc40000410000 */
[----:B------:R-:W-:Y:S02]  /*9040*/  FMUL.FTZ R9, R8, R16 ;  /* 0x0000001008097220 */ /* 0x000fe40000410000 */
[C---:B------:R-:W-:Y:S02]  /*9050*/  FMUL.FTZ R8, R5.reuse, R17 ;  /* 0x0000001105087220 */ /* 0x040fe40000410000 */
[----:B------:R-:W-:Y:S02]  /*9060*/  FMUL.FTZ R5, R5, R18 ;  /* 0x0000001205057220 */ /* 0x000fe40000410000 */
[C---:B------:R-:W-:Y:S02]  /*9070*/  FFMA.FTZ R12, R7.reuse, R16, -R10 ;  /* 0x00000010070c7223 */ /* 0x040fe4000001080a */
[----:B------:R-:W-:Y:S01]  /*9080*/  FFMA.FTZ R10, R7, R15, R9 ;  /* 0x0000000f070a7223 */ /* 0x000fe20000010009 */
[----:B------:R-:W-:Y:S01]  /*9090*/  F2FP.PACK_AB R9, R13, R14 ;  /* 0x0000000e0d09723e */ /* 0x000fe200000000ff */
[C---:B------:R-:W-:Y:S01]  /*90a0*/  FFMA.FTZ R11, R6.reuse, R18, -R8 ;  /* 0x00000012060b7223 */ /* 0x040fe20000010808 */
[----:B------:R-:W-:Y:S01]  /*90b0*/  F2FP.PACK_AB R8, R19, R20 ;  /* 0x000000141308723e */ /* 0x000fe200000000ff */
[----:B------:R-:W-:Y:S01]  /*90c0*/  FFMA.FTZ R5, R6, R17, R5 ;  /* 0x0000001106057223 */ /* 0x000fe20000010005 */
[----:B------:R-:W-:-:S04]  /*90d0*/  F2FP.PACK_AB R10, R10, R12 ;  /* 0x0000000c0a0a723e */ /* 0x000fc800000000ff */
[----:B------:R-:W-:-:S05]  /*90e0*/  F2FP.PACK_AB R11, R5, R11 ;  /* 0x0000000b050b723e */ /* 0x000fca00000000ff */
[----:B------:R1:W-:Y:S02]  /*90f0*/  STS.128 [R21+0x1000], R8 ;  /* 0x0010000815007388 */ /* 0x0003e40000000c00 */
.L_x_111:
[----:B------:R-:W-:Y:S05]  /*9100*/  BSYNC B0 ;  /* 0x0000000000007941 */ /* 0x000fea0003800000 */
.L_x_110:
        /* <DEDUP_REMOVED lines=25> */
[----:B------:R-:W-:Y:S01]  /*92a0*/  HADD2.F32 R8, -RZ, R28.H1_H1 ;  /* 0x3000001cff087230 */ /* 0x000fe20000004100 */
        /* <DEDUP_REMOVED lines=16> */
.L_x_113:
[----:B------:R-:W-:Y:S05]  /*93b0*/  BSYNC B0 ;  /* 0x0000000000007941 */ /* 0x000fea0003800000 */
.L_x_112:
        /* <DEDUP_REMOVED lines=25> */
[--C-:B------:R-:W-:Y:S01]  /*9550*/  HADD2.F32 R8, -RZ, R30.reuse.H1_H1 ;  /* 0x3000001eff087230 */ /* 0x100fe20000004100 */
[----:B------:R-:W-:Y:S01]  /*9560*/  FFMA.FTZ R13, R6, R9, R5 ;  /* 0x00000009060d7223 */ /* 0x000fe20000010005 */
[----:B------:R-:W-:Y:S02]  /*9570*/  HADD2.F32 R5, -RZ, R30.H0_H0 ;  /* 0x2000001eff057230 */ /* 0x000fe40000004100 */
        /* <DEDUP_REMOVED lines=14> */
.L_x_115:
[----:B------:R-:W-:Y:S05]  /*9660*/  BSYNC B0 ;  /* 0x0000000000007941 */ /* 0x000fea0003800000 */
.L_x_114:
        /* <DEDUP_REMOVED lines=42> */
.L_x_117:
[----:B------:R-:W-:Y:S05]  /*9910*/  BSYNC B0 ;  /* 0x0000000000007941 */ /* 0x000fea0003800000 */
.L_x_116:
        /* <DEDUP_REMOVED lines=23> */
[--C-:B------:R-:W-:Y:S01]  /*9a90*/  HADD2.F32 R7, -RZ, R34.reuse.H1_H1 ;  /* 0x30000022ff077230 */ /* 0x100fe20000004100 */
        /* <DEDUP_REMOVED lines=18> */
.L_x_119:
[----:B------:R-:W-:Y:S05]  /*9bc0*/  BSYNC B0 ;  /* 0x0000000000007941 */ /* 0x000fea0003800000 */
.L_x_118:
        /* <DEDUP_REMOVED lines=22> */
[----:B------:R-:W-:Y:S01]  /*9d30*/  HADD2.F32 R7, -RZ, R38.H1_H1 ;  /* 0x30000026ff077230 */ /* 0x000fe20000004100 */
[C---:B------:R-:W-:Y:S01]  /*9d40*/  FFMA.FTZ R14, R6.reuse, R8, -R10 ;  /* 0x00000008060e7223 */ /* 0x040fe2000001080a */
[----:B------:R-:W-:Y:S01]  /*9d50*/  HADD2.F32 R8, -RZ, R39.H0_H0 ;  /* 0x20000027ff087230 */ /* 0x000fe20000004100 */
[----:B------:R-:W-:Y:S01]  /*9d60*/  FFMA.FTZ R13, R6, R9, R5 ;  /* 0x00000009060d7223 */ /* 0x000fe20000010005 */
[----:B------:R-:W-:Y:S02]  /*9d70*/  HADD2.F32 R5, -RZ, R33.H1_H1 ;  /* 0x30000021ff057230 */ /* 0x000fe40000004100 */
[----:B------:R-:W-:Y:S01]  /*9d80*/  HADD2.F32 R6, -RZ, R37.H1_H1 ;  /* 0x30000025ff067230 */ /* 0x000fe20000004100 */
        /* <DEDUP_REMOVED lines=12> */
[----:B------:R1:W-:Y:S01]  /*9e50*/  STS.128 [R22+0x5000], R8 ;  /* 0x0050000816007388 */ /* 0x0003e20000000c00 */
[----:B------:R-:W-:Y:S05]  /*9e60*/  BRA `(.L_x_109) ;  /* 0x0000311000007947 */ /* 0x000fea0003800000 */
.L_x_94:
        /* <DEDUP_REMOVED lines=17> */
[C---:B------:R-:W-:Y:S01]  /*9f80*/  IADD3 R10, R62.reuse, 0x20, RZ ;  /* 0x000000203e0a7810 */ /* 0x040fe20007ffe0ff */
[----:B------:R-:W-:Y:S01]  /*9f90*/  CS2R R20, SRZ ;  /* 0x0000000000147805 */ /* 0x000fe2000001ff00 */
[----:B------:R-:W-:-:S02]  /*9fa0*/  ISETP.GE.AND P2, PT, R62, c[0x0][0x27c], PT ;  /* 0x00009f003e007a0c */ /* 0x000fc40003f46270 */
[----:B------:R-:W-:Y:S02]  /*9fb0*/  ISETP.GE.AND P1, PT, R9, c[0x0][0x27c], PT ;  /* 0x00009f0009007a0c */ /* 0x000fe40003f26270 */
[----:B------:R-:W-:-:S09]  /*9fc0*/  ISETP.GE.AND P0, PT, R10, c[0x0][0x27c], PT ;  /* 0x00009f000a007a0c */ /* 0x000fd20003f06270 */
[----:B------:R-:W-:Y:S02]  /*9fd0*/  @!P2 IMAD.WIDE R6, R62, 0x2, R34 ;  /* 0x000000023e06a825 */ /* 0x000fe400078e0222 */
[----:B------:R-:W-:Y:S02]  /*9fe0*/  @!P1 SHF.R.S32.HI R8, RZ, 0x1f, R9 ;  /* 0x0000001fff089819 */ /* 0x000fe40000011409 */
[----:B------:R-:W-:Y:S01]  /*9ff0*/  @!P0 SHF.R.S32.HI R5, RZ, 0x1f, R10 ;  /* 0x0000001fff058819 */ /* 0x000fe2000001140a */
[----:B------:R1:W5:Y:S01]  /*a000*/  @!P2 LD.E.128 R20, [R6.64] ;  /* 0x000000060614a980 */ /* 0x000362000c101d00 */
[----:B------:R-:W-:Y:S01]  /*a010*/  CS2R R26, SRZ ;  /* 0x00000000001a7805 */ /* 0x000fe2000001ff00 */
[----:B------:R-:W-:Y:S01]  /*a020*/  CS2R R24, SRZ ;  /* 0x0000000000187805 */ /* 0x000fe2000001ff00 */
[----:B------:R-:W-:Y:S01]  /*a030*/  @!P0 LEA.HI R5, R5, R10, RZ, 0x3 ;  /* 0x0000000a05058211 */ /* 0x000fe200078f18ff */
[----:B------:R-:W-:Y:S01]  /*a040*/  CS2R R14, SRZ ;  /* 0x00000000000e7805 */ /* 0x000fe2000001ff00 */
[----:B------:R-:W-:Y:S01]  /*a050*/  CS2R R10, SRZ ;  /* 0x00000000000a7805 */ /* 0x000fe2000001ff00 */
[----:B------:R-:W-:Y:S01]  /*a060*/  CS2R R12, SRZ ;  /* 0x00000000000c7805 */ /* 0x000fe2000001ff00 */
[----:B------:R-:W-:Y:S01]  /*a070*/  @!P0 LOP3.LUT R5, R5, 0xfffffff8, RZ, 0xc0, !PT ;  /* 0xfffffff805058812 */ /* 0x000fe200078ec0ff */
[----:B------:R-:W-:Y:S01]  /*a080*/  CS2R R30, SRZ ;  /* 0x00000000001e7805 */ /* 0x000fe2000001ff00 */
[----:B------:R-:W-:Y:S01]  /*a090*/  CS2R R28, SRZ ;  /* 0x00000000001c7805 */ /* 0x000fe2000001ff00 */
[----:B------:R-:W-:Y:S01]  /*a0a0*/  CS2R R18, SRZ ;  /* 0x0000000000127805 */ /* 0x000fe2000001ff00 */
[----:B------:R-:W-:Y:S01]  /*a0b0*/  CS2R R16, SRZ ;  /* 0x0000000000107805 */ /* 0x000fe2000001ff00 */
[----:B------:R-:W-:-:S05]  /*a0c0*/  @!P0 IMAD.WIDE R36, R5, 0x2, R34 ;  /* 0x0000000205248825 */ /* 0x000fca00078e0222 */
[----:B------:R2:W5:Y:S01]  /*a0d0*/  @!P0 LD.E.128 R28, [R36.64] ;  /* 0x00000006241c8980 */ /* 0x000562000c101d00 */
[----:B-1----:R-:W-:Y:S02]  /*a0e0*/  @!P1 LEA.HI R6, R8, R9, RZ, 0x3 ;  /* 0x0000000908069211 */ /* 0x002fe400078f18ff */
[----:B------:R-:W-:Y:S02]  /*a0f0*/  CS2R R8, SRZ ;  /* 0x0000000000087805 */ /* 0x000fe4000001ff00 */
[----:B------:R-:W-:-:S05]  /*a100*/  @!P1 LOP3.LUT R6, R6, 0xfffffff8, RZ, 0xc0, !PT ;  /* 0xfffffff806069812 */ /* 0x000fca00078ec0ff */
[----:B------:R-:W-:-:S04]  /*a110*/  @!P1 IMAD.WIDE R38, R6, 0x2, R34 ;  /* 0x0000000206269825 */ /* 0x000fc800078e0222 */
[--C-:B------:R-:W-:Y:S01]  /*a120*/  @!P1 IMAD.WIDE R34, R6, 0x2, R32.reuse ;  /* 0x0000000206229825 */ /* 0x100fe200078e0220 */
[----:B------:R2:W5:Y:S03]  /*a130*/  @!P1 LD.E.128 R24, [R38.64] ;  /* 0x0000000626189980 */ /* 0x000566000c101d00 */
[--C-:B------:R-:W-:Y:S01]  /*a140*/  @!P0 IMAD.WIDE R6, R5, 0x2, R32.reuse ;  /* 0x0000000205068825 */ /* 0x100fe200078e0220 */
[----:B------:R2:W5:Y:S03]  /*a150*/  @!P1 LD.E.128 R12, [R34.64] ;  /* 0x00000006220c9980 */ /* 0x000566000c101d00 */
[----:B------:R-:W-:Y:S01]  /*a160*/  @!P2 IMAD.WIDE R32, R62, 0x2, R32 ;  /* 0x000000023e20a825 */ /* 0x000fe200078e0220 */
[----:B------:R2:W5:Y:S04]  /*a170*/  @!P0 LD.E.128 R16, [R6.64] ;  /* 0x0000000606108980 */ /* 0x000568000c101d00 */
[----:B------:R2:W5:Y:S02]  /*a180*/  @!P2 LD.E.128 R8, [R32.64] ;  /* 0x000000062008a980 */ /* 0x000564000c101d00 */
.L_x_121:
[----:B------:R-:W-:Y:S05]  /*a190*/  BSYNC B0 ;  /* 0x0000000000007941 */ /* 0x000fea0003800000 */
.L_x_120:
[----:B-----5:R-:W-:Y:S01]  /*a1a0*/  IMAD.MOV.U32 R43, RZ, RZ, R28 ;  /* 0x000000ffff2b7224 */ /* 0x020fe200078e001c */
[----:B------:R-:W-:Y:S01]  /*a1b0*/  SHF.R.U64 R40, R28, 0x10, R29 ;  /* 0x000000101c287819 */ /* 0x000fe2000000121d */
[----:B--2---:R-:W-:Y:S01]  /*a1c0*/  IMAD R6, R173, -0x80, R54 ;  /* 0xffffff80ad067824 */ /* 0x004fe200078e0236 */
[--C-:B------:R-:W-:Y:S01]  /*a1d0*/  SHF.R.U64 R57, R20, 0x10, R21.reuse ;  /* 0x0000001014397819 */ /* 0x100fe20000001215 */
[----:B------:R-:W-:Y:S01]  /*a1e0*/  IMAD.MOV.U32 R59, RZ, RZ, R20 ;  /* 0x000000ffff3b7224 */ /* 0x000fe200078e0014 */
[----:B------:R-:W-:Y:S01]  /*a1f0*/  PRMT R68, R43, 0x5410, R40 ;  /* 0x000054102b447816 */ /* 0x000fe20000000028 */
[----:B------:R-:W-:Y:S01]  /*a200*/  IMAD.MOV.U32 R58, RZ, RZ, R21 ;  /* 0x000000ffff3a7224 */ /* 0x000fe200078e0015 */
[----:B------:R-:W-:Y:S01]  /*a210*/  IMNMX R43, R6, 0x80, PT ;  /* 0x00000080062b7817 */ /* 0x000fe20003800200 */
[----:B------:R-:W-:Y:S01]  /*a220*/  IMAD.MOV.U32 R55, RZ, RZ, R23 ;  /* 0x000000ffff377224 */ /* 0x000fe200078e0017 */
[----:B------:R-:W-:Y:S01]  /*a230*/  SHF.R.U32.HI R53, RZ, 0x10, R21 ;  /* 0x00000010ff357819 */ /* 0x000fe20000011615 */
[----:B------:R-:W-:Y:S01]  /*a240*/  IMAD.MOV.U32 R51, RZ, RZ, R24 ;  /* 0x000000ffff337224 */ /* 0x000fe200078e0018 */
[----:B------:R-:W-:Y:S01]  /*a250*/  ISETP.GE.AND P0, PT, R60, R43, PT ;  /* 0x0000002b3c00720c */ /* 0x000fe20003f06270 */
[----:B------:R-:W-:Y:S01]  /*a260*/  IMAD.MOV.U32 R47, RZ, RZ, R26 ;  /* 0x000000ffff2f7224 */ /* 0x000fe200078e001a */
[----:B------:R-:W-:Y:S01]  /*a270*/  SHF.R.U64 R52, R22, 0x10, R23 ;  /* 0x0000001016347819 */ /* 0x000fe20000001217 */
[----:B------:R-:W-:Y:S01]  /*a280*/  IMAD.MOV.U32 R42, RZ, RZ, R29 ;  /* 0x000000ffff2a7224 */ /* 0x000fe200078e001d */
[----:B------:R-:W-:Y:S01]  /*a290*/  SHF.R.U32.HI R49, RZ, 0x10, R23 ;  /* 0x00000010ff317819 */ /* 0x000fe20000011617 */
[----:B------:R-:W-:Y:S01]  /*a2a0*/  IMAD.MOV.U32 R38, RZ, RZ, R31 ;  /* 0x000000ffff267224 */ /* 0x000fe200078e001f */
[----:B------:R-:W-:Y:S01]  /*a2b0*/  SHF.R.U64 R48, R24, 0x10, R25 ;  /* 0x0000001018307819 */ /* 0x000fe20000001219 */
[----:B------:R-:W-:Y:S01]  /*a2c0*/  IMAD.MOV.U32 R56, RZ, RZ, R22 ;  /* 0x000000ffff387224 */ /* 0x000fe200078e0016 */
[----:B------:R-:W-:Y:S01]  /*a2d0*/  SHF.R.U64 R44, R26, 0x10, R27 ;  /* 0x000000101a2c7819 */ /* 0x000fe2000000121b */
[----:B------:R-:W-:Y:S01]  /*a2e0*/  IMAD.MOV.U32 R50, RZ, RZ, R25 ;  /* 0x000000ffff327224 */ /* 0x000fe200078e0019 */
[----:B------:R-:W-:Y:S01]  /*a2f0*/  SHF.R.U32.HI R37, RZ, 0x10, R29 ;  /* 0x00000010ff257819 */ /* 0x000fe2000001161d */
[----:B------:R-:W-:Y:S01]  /*a300*/  IMAD.MOV.U32 R46, RZ, RZ, R27 ;  /* 0x000000ffff2e7224 */ /* 0x000fe200078e001b */
[--C-:B------:R-:W-:Y:S01]  /*a310*/  SHF.R.U64 R36, R30, 0x10, R31.reuse ;  /* 0x000000101e247819 */ /* 0x100fe2000000121f */
[----:B------:R-:W-:Y:S01]  /*a320*/  IMAD.MOV.U32 R39, RZ, RZ, R30 ;  /* 0x000000ffff277224 */ /* 0x000fe200078e001e */
[----:B------:R-:W-:Y:S01]  /*a330*/  SHF.R.U32.HI R33, RZ, 0x10, R31 ;  /* 0x00000010ff217819 */ /* 0x000fe2000001161f */
        /* <DEDUP_REMOVED lines=9> */
[--C-:B------:R-:W-:Y:S01]  /*a3d0*/  SHF.R.U64 R28, R10, 0x10, R11.reuse ;  /* 0x000000100a1c7819 */ /* 0x100fe2000000120b */
[----:B------:R-:W-:Y:S01]  /*a3e0*/  IMAD.MOV.U32 R30, RZ, RZ, R11 ;  /* 0x000000ffff1e7224 */ /* 0x000fe200078e000b */
[--C-:B------:R-:W-:Y:S01]  /*a3f0*/  SHF.R.U64 R24, R12, 0x10, R13.reuse ;  /* 0x000000100c187819 */ /* 0x100fe2000000120d */
[----:B------:R-:W-:Y:S01]  /*a400*/  IMAD.MOV.U32 R27, RZ, RZ, R12 ;  /* 0x000000ffff1b7224 */ /* 0x000fe200078e000c */
[----:B------:R-:W-:Y:S01]  /*a410*/  SHF.R.U32.HI R21, RZ, 0x10, R13 ;  /* 0x00000010ff157819 */ /* 0x000fe2000001160d */
[--C-:B------:R-:W-:Y:S01]  /*a420*/  IMAD.MOV.U32 R22, RZ, RZ, R15.reuse ;  /* 0x000000ffff167224 */ /* 0x100fe200078e000f */
[----:B------:R-:W-:Y:S01]  /*a430*/  SHF.R.U64 R20, R14, 0x10, R15 ;  /* 0x000000100e147819 */ /* 0x000fe2000000120f */
[----:B------:R-:W-:Y:S01]  /*a440*/  IMAD.MOV.U32 R14, RZ, RZ, R16 ;  /* 0x000000ffff0e7224 */ /* 0x000fe200078e0010 */
[----:B------:R-:W-:Y:S01]  /*a450*/  SHF.R.U32.HI R25, RZ, 0x10, R11 ;  /* 0x00000010ff197819 */ /* 0x000fe2000001160b */
[----:B------:R-:W-:Y:S01]  /*a460*/  IMAD.MOV.U32 R13, RZ, RZ, R17 ;  /* 0x000000ffff0d7224 */ /* 0x000fe200078e0011 */
[----:B------:R-:W-:Y:S01]  /*a470*/  SHF.R.U32.HI R12, RZ, 0x10, R15 ;  /* 0x00000010ff0c7819 */ /* 0x000fe2000001160f */
[----:B------:R-:W-:Y:S01]  /*a480*/  IMAD.MOV.U32 R10, RZ, RZ, R18 ;  /* 0x000000ffff0a7224 */ /* 0x000fe200078e0012 */
[----:B------:R-:W-:Y:S01]  /*a490*/  SHF.R.U64 R11, R16, 0x10, R17 ;  /* 0x00000010100b7819 */ /* 0x000fe20000001211 */
[----:B------:R-:W-:Y:S01]  /*a4a0*/  IMAD.MOV.U32 R9, RZ, RZ, R19 ;  /* 0x000000ffff097224 */ /* 0x000fe200078e0013 */
[----:B------:R-:W-:Y:S01]  /*a4b0*/  SHF.R.U32.HI R8, RZ, 0x10, R17 ;  /* 0x00000010ff087819 */ /* 0x000fe20000011611 */
[----:B------:R-:W-:-:S04]  /*a4c0*/  DEPBAR.LE SB0, 0x1 ;  /* 0x000080400000791a */ /* 0x000fc80000000000 */
[--C-:B------:R-:W-:Y:S01]  /*a4d0*/  SHF.R.U64 R7, R18, 0x10, R19.reuse ;  /* 0x0000001012077819 */ /* 0x100fe20000001213 */
[----:B------:R-:W-:Y:S01]  /*a4e0*/  BSSY B1, `(.L_x_122) ;  /* 0x000015c000017945 */ /* 0x000fe20003800000 */
[----:B------:R-:W-:Y:S02]  /*a4f0*/  SHF.R.U32.HI R5, RZ, 0x10, R19 ;  /* 0x00000010ff057819 */ /* 0x000fe40000011613 */
        /* <DEDUP_REMOVED lines=22> */
[----:B------:R-:W-:Y:S01]  /*a660*/  PRMT R67, R5, 0x5410, R9 ;  /* 0x0000541005437816 */ /* 0x000fe20000000009 */
[----:B------:R-:W-:Y:S06]  /*a670*/  BAR.SYNC.DEFER_BLOCKING 0x0 ;  /* 0x0000000000007b1d */ /* 0x000fec0000010000 */
[----:B------:R-:W-:Y:S05]  /*a680*/  @P0 BRA `(.L_x_123) ;  /* 0x0000141000000947 */ /* 0x000fea0003800000 */
[----:B------:R-:W-:Y:S01]  /*a690*/  ISETP.GE.AND P0, PT, R62, c[0x0][0x27c], PT ;  /* 0x00009f003e007a0c */ /* 0x000fe20003f06270 */
[----:B------:R-:W-:-:S12]  /*a6a0*/  BSSY B0, `(.L_x_124) ;  /* 0x0000065000007945 */ /* 0x000fd80003800000 */
[----:B------:R-:W-:Y:S05]  /*a6b0*/  @P0 BRA `(.L_x_125) ;  /* 0x0000063000000947 */ /* 0x000fea0003800000 */
[----:B------:R-:W-:Y:S01]  /*a6c0*/  MOV R7, c[0x0][0x27c] ;  /* 0x00009f0000077a02 */ /* 0x000fe20000000f00 */
[----:B------:R-:W-:Y:S01]  /*a6d0*/  HADD2.F32 R18, -RZ, R59.H0_H0 ;  /* 0x2000003bff127230 */ /* 0x000fe20000004100 */
[----:B------:R-:W-:Y:S01]  /*a6e0*/  LEA.HI R6, R60, R60, RZ, 0x1 ;  /* 0x0000003c3c067211 */ /* 0x000fe200078f08ff */
[----:B------:R-:W-:Y:S01]  /*a6f0*/  HADD2.F32 R17, -RZ, R58.H0_H0 ;  /* 0x2000003aff117230 */ /* 0x000fe20000004100 */
[----:B------:R-:W-:Y:S02]  /*a700*/  LEA.HI R7, R7, R61, RZ, 0x1d ;  /* 0x0000003d07077211 */ /* 0x000fe400078fe8ff */
[----:B------:R-:W-:Y:S02]  /*a710*/  SHF.L.U32 R5, R96, 0x6, RZ ;  /* 0x0000000660057819 */ /* 0x000fe400000006ff */
[----:B------:R-:W-:Y:S02]  /*a720*/  SHF.R.S32.HI R9, RZ, 0x1f, R7 ;  /* 0x0000001fff097819 */ /* 0x000fe40000011407 */
[----:B------:R-:W-:-:S02]  /*a730*/  LOP3.LUT R6, R6, 0x7fffffe, RZ, 0xc0, !PT ;  /* 0x07fffffe06067812 */ /* 0x000fc400078ec0ff */
[----:B------:R-:W-:Y:S02]  /*a740*/  LOP3.LUT R5, R5, 0xc0, RZ, 0xc0, !PT ;  /* 0x000000c005057812 */ /* 0x000fe400078ec0ff */
[----:B------:R-:W-:Y:S02]  /*a750*/  LEA.HI R9, R9, R7, RZ, 0x2 ;  /* 0x0000000709097211 */ /* 0x000fe400078f10ff */
[----:B------:R-:W-:Y:S02]  /*a760*/  SHF.L.U32 R7, R7, 0x3, RZ ;  /* 0x0000000307077819 */ /* 0x000fe400000006ff */
[----:B------:R-:W-:Y:S02]  /*a770*/  IADD3 R6, R60, -R6, RZ ;  /* 0x800000063c067210 */ /* 0x000fe40007ffe0ff */
[----:B------:R-:W-:Y:S02]  /*a780*/  LOP3.LUT R8, R5, 0x18, R62, 0xf8, !PT ;  /* 0x0000001805087812 */ /* 0x000fe400078ef83e */
[----:B------:R-:W-:-:S02]  /*a790*/  SHF.R.U32.HI R10, RZ, 0x3, R5 ;  /* 0x00000003ff0a7819 */ /* 0x000fc40000011605 */
[----:B------:R-:W-:Y:S02]  /*a7a0*/  LOP3.LUT R5, R5, 0x18, R7, 0xf8, !PT ;  /* 0x0000001805057812 */ /* 0x000fe400078ef807 */
[----:B------:R-:W-:Y:S02]  /*a7b0*/  LEA R6, R63, R6, 0x3 ;  /* 0x000000063f067211 */ /* 0x000fe400078e18ff */
[----:B------:R-:W-:Y:S02]  /*a7c0*/  SHF.L.U32 R7, R9, 0xa, RZ ;  /* 0x0000000a09077819 */ /* 0x000fe400000006ff */
[-C--:B------:R-:W-:Y:S02]  /*a7d0*/  LOP3.LUT R8, R8, R10.reuse, RZ, 0x3c, !PT ;  /* 0x0000000a08087212 */ /* 0x080fe400078e3cff */
[----:B------:R-:W-:Y:S02]  /*a7e0*/  SHF.L.U32 R6, R6, 0x5, RZ ;  /* 0x0000000506067819 */ /* 0x000fe400000006ff */
[----:B------:R-:W-:-:S02]  /*a7f0*/  LOP3.LUT R5, R5, R10, RZ, 0x3c, !PT ;  /* 0x0000000a05057212 */ /* 0x000fc400078e3cff */
[----:B------:R-:W-:Y:S02]  /*a800*/  LOP3.LUT R7, R7, 0x7ffff000, RZ, 0xc0, !PT ;  /* 0x7ffff00007077812 */ /* 0x000fe400078ec0ff */
[----:B------:R-:W-:Y:S02]  /*a810*/  IADD3 R8, R6, R8, RZ ;  /* 0x0000000806087210 */ /* 0x000fe40007ffe0ff */
[----:B------:R-:W-:Y:S01]  /*a820*/  IADD3 R5, R5, R7, R6 ;  /* 0x0000000705057210 */ /* 0x000fe20007ffe006 */
[--C-:B------:R-:W-:Y:S01]  /*a830*/  HADD2.F32 R6, -RZ, R44.reuse.H0_H0 ;  /* 0x2000002cff067230 */ /* 0x100fe20000004100 */
[----:B------:R-:W-:Y:S02]  /*a840*/  SHF.L.U32 R38, R8, 0x1, RZ ;  /* 0x0000000108267819 */ /* 0x000fe400000006ff */
[----:B------:R-:W-:Y:S01]  /*a850*/  SHF.L.U32 R36, R5, 0x1, RZ ;  /* 0x0000000105247819 */ /* 0x000fe200000006ff */
[----:B------:R-:W-:Y:S02]  /*a860*/  HADD2.F32 R5, -RZ, R44.H1_H1 ;  /* 0x3000002cff057230 */ /* 0x000fe40000004100 */
[----:B------:R-:W1:Y:S04]  /*a870*/  LDS.128 R8, [R38+0x6100] ;  /* 0x0061000026087984 */ /* 0x000e680000000c00 */
[----:B------:R-:W2:Y:S01]  /*a880*/  LDS.128 R12, [R36+0x6100] ;  /* 0x00610000240c7984 */ /* 0x000ea20000000c00 */
[----:B-1----:R-:W-:-:S02]  /*a890*/  HADD2.F32 R24, -RZ, R8.H0_H0 ;  /* 0x20000008ff187230 */ /* 0x002fc40000004100 */
[----:B------:R-:W-:Y:S02]  /*a8a0*/  HADD2.F32 R23, -RZ, R8.H1_H1 ;  /* 0x30000008ff177230 */ /* 0x000fe40000004100 */
[--C-:B--2---:R-:W-:Y:S02]  /*a8b0*/  HADD2.F32 R7, -RZ, R12.reuse.H0_H0 ;  /* 0x2000000cff077230 */ /* 0x104fe40000004100 */
[--C-:B------:R-:W-:Y:S02]  /*a8c0*/  HADD2.F32 R26, -RZ, R9.reuse.H0_H0 ;  /* 0x20000009ff1a7230 */ /* 0x100fe40000004100 */
[----:B------:R-:W-:Y:S01]  /*a8d0*/  HADD2.F32 R25, -RZ, R9.H1_H1 ;  /* 0x30000009ff197230 */ /* 0x000fe20000004100 */
[CC--:B------:R-:W-:Y:S01]  /*a8e0*/  FMUL.FTZ R9, R24.reuse, R6.reuse ;  /* 0x0000000618097220 */ /* 0x0c0fe20000410000 */
[--C-:B------:R-:W-:Y:S01]  /*a8f0*/  HADD2.F32 R20, -RZ, R15.reuse.H0_H0 ;  /* 0x2000000fff147230 */ /* 0x100fe20000004100 */
[----:B------:R-:W-:Y:S01]  /*a900*/  FMUL.FTZ R39, R7, R6 ;  /* 0x0000000607277220 */ /* 0x000fe20000410000 */
[----:B------:R-:W-:Y:S01]  /*a910*/  HADD2.F32 R19, -RZ, R15.H1_H1 ;  /* 0x3000000fff137230 */ /* 0x000fe20000004100 */
[-C--:B------:R-:W-:Y:S01]  /*a920*/  FMUL.FTZ R6, R23, R5.reuse ;  /* 0x0000000517067220 */ /* 0x080fe20000410000 */
[----:B------:R-:W-:Y:S01]  /*a930*/  HADD2.F32 R12, -RZ, R12.H1_H1 ;  /* 0x3000000cff0c7230 */ /* 0x000fe20000004100 */
[-C--:B------:R-:W-:Y:S01]  /*a940*/  FFMA.FTZ R42, R7, R18.reuse, R9 ;  /* 0x00000012072a7223 */ /* 0x080fe20000010009 */
[----:B------:R-:W-:Y:S01]  /*a950*/  HADD2.F32 R15, -RZ, R57.H0_H0 ;  /* 0x20000039ff0f7230 */ /* 0x000fe20000004100 */
[----:B------:R-:W-:Y:S01]  /*a960*/  FFMA.FTZ R18, R24, R18, -R39 ;  /* 0x0000001218127223 */ /* 0x000fe20000010827 */
[----:B------:R-:W-:Y:S01]  /*a970*/  HADD2.F32 R8, -RZ, R45.H0_H0 ;  /* 0x2000002dff087230 */ /* 0x000fe20000004100 */
[C---:B------:R-:W-:Y:S01]  /*a980*/  FMUL.FTZ R37, R12.reuse, R5 ;  /* 0x000000050c257220 */ /* 0x040fe20000410000 */
[--C-:B------:R-:W-:Y:S01]  /*a990*/  HADD2.F32 R28, -RZ, R10.reuse.H0_H0 ;  /* 0x2000000aff1c7230 */ /* 0x100fe20000004100 */
[-C--:B------:R-:W-:Y:S01]  /*a9a0*/  FFMA.FTZ R41, R12, R15.reuse, R6 ;  /* 0x0000000f0c297223 */ /* 0x080fe20000010006 */
[----:B------:R-:W-:Y:S01]  /*a9b0*/  HADD2.F32 R27, -RZ, R10.H1_H1 ;  /* 0x3000000aff1b7230 */ /* 0x000fe20000004100 */
[----:B------:R-:W-:Y:S01]  /*a9c0*/  FMUL.FTZ R7, R26, R8 ;  /* 0x000000081a077220 */ /* 0x000fe20000410000 */
[----:B------:R-:W-:Y:S01]  /*a9d0*/  HADD2.F32 R10, -RZ, R13.H0_H0 ;  /* 0x2000000dff0a7230 */ /* 0x000fe20000004100 */
[----:B------:R-:W-:Y:S01]  /*a9e0*/  FFMA.FTZ R15, R23, R15, -R37 ;  /* 0x0000000f170f7223 */ /* 0x000fe20000010825 */
[----:B------:R-:W-:-:S02]  /*a9f0*/  HADD2.F32 R6, -RZ, R45.H1_H1 ;  /* 0x3000002dff067230 */ /* 0x000fc40000004100 */
[----:B------:R-:W-:Y:S01]  /*aa00*/  HADD2.F32 R5, -RZ, R46.H0_H0 ;  /* 0x2000002eff057230 */ /* 0x000fe20000004100 */
[C---:B------:R-:W-:Y:S01]  /*aa10*/  FMUL.FTZ R34, R10.reuse, R8 ;  /* 0x000000080a227220 */ /* 0x040fe20000410000 */
[--C-:B------:R-:W-:Y:S01]  /*aa20*/  HADD2.F32 R30, -RZ, R11.reuse.H0_H0 ;  /* 0x2000000bff1e7230 */ /* 0x100fe20000004100 */
[----:B------:R-:W-:Y:S01]  /*aa30*/  FFMA.FTZ R40, R10, R17, R7 ;  /* 0x000000110a287223 */ /* 0x000fe20000010007 */
[----:B------:R-:W-:Y:S01]  /*aa40*/  HADD2.F32 R29, -RZ, R11.H1_H1 ;  /* 0x3000000bff1d7230 */ /* 0x000fe20000004100 */
[-C--:B------:R-:W-:Y:S01]  /*aa50*/  FMUL.FTZ R9, R25, R6.reuse ;  /* 0x0000000619097220 */ /* 0x080fe20000410000 */
[----:B------:R-:W-:Y:S01]  /*aa60*/  HADD2.F32 R16, -RZ, R13.H1_H1 ;  /* 0x3000000dff107230 */ /* 0x000fe20000004100 */
[-C--:B------:R-:W-:Y:S01]  /*aa70*/  FMUL.FTZ R8, R28, R5.reuse ;  /* 0x000000051c087220 */ /* 0x080fe20000410000 */
[----:B------:R-:W-:Y:S02]  /*aa80*/  HADD2.F32 R12, -RZ, R53.H0_H0 ;  /* 0x20000035ff0c7230 */ /* 0x000fe40000004100 */
[----:B------:R-:W-:Y:S01]  /*aa90*/  HADD2.F32 R13, -RZ, R14.H0_H0 ;  /* 0x2000000eff0d7230 */ /* 0x000fe20000004100 */
[C---:B------:R-:W-:Y:S01]  /*aaa0*/  FMUL.FTZ R32, R16.reuse, R6 ;  /* 0x0000000610207220 */ /* 0x040fe20000410000 */
[----:B------:R-:W-:Y:S01]  /*aab0*/  HADD2.F32 R11, -RZ, R56.H0_H0 ;  /* 0x20000038ff0b7230 */ /* 0x000fe20000004100 */
[----:B------:R-:W-:Y:S01]  /*aac0*/  FFMA.FTZ R35, R16, R12, R9 ;  /* 0x0000000c10237223 */ /* 0x000fe20000010009 */
[----:B------:R-:W-:Y:S01]  /*aad0*/  HADD2.F32 R7, -RZ, R46.H1_H1 ;  /* 0x3000002eff077230 */ /* 0x000fe20000004100 */
[C---:B------:R-:W-:Y:S01]  /*aae0*/  FMUL.FTZ R22, R13.reuse, R5 ;  /* 0x000000050d167220 */ /* 0x040fe20000410000 */
[----:B------:R-:W-:Y:S01]  /*aaf0*/  HADD2.F32 R14, -RZ, R14.H1_H1 ;  /* 0x3000000eff0e7230 */ /* 0x000fe20000004100 */
[----:B------:R-:W-:Y:S01]  /*ab00*/  FFMA.FTZ R33, R13, R11, R8 ;  /* 0x0000000b0d217223 */ /* 0x000fe20000010008 */
[----:B------:R-:W-:Y:S01]  /*ab10*/  HADD2.F32 R9, -RZ, R52.H0_H0 ;  /* 0x20000034ff097230 */ /* 0x000fe20000004100 */
[-C--:B------:R-:W-:Y:S01]  /*ab20*/  FMUL.FTZ R8, R27, R7.reuse ;  /* 0x000000071b087220 */ /* 0x080fe20000410000 */
[--C-:B------:R-:W-:Y:S01]  /*ab30*/  HADD2.F32 R6, -RZ, R47.reuse.H1_H1 ;  /* 0x3000002fff067230 */ /* 0x100fe20000004100 */
[C---:B------:R-:W-:Y:S01]  /*ab40*/  FMUL.FTZ R21, R14.reuse, R7 ;  /* 0x000000070e157220 */ /* 0x040fe20000410000 */
[----:B------:R-:W-:Y:S01]  /*ab50*/  HADD2.F32 R5, -RZ, R47.H0_H0 ;  /* 0x2000002fff057230 */ /* 0x000fe20000004100 */
[----:B------:R-:W-:Y:S01]  /*ab60*/  FFMA.FTZ R31, R14, R9, R8 ;  /* 0x000000090e1f7223 */ /* 0x000fe20000010008 */
[----:B------:R-:W-:Y:S01]  /*ab70*/  HADD2.F32 R7, -RZ, R49.H0_H0 ;  /* 0x20000031ff077230 */ /* 0x000fe20000004100 */
[----:B------:R-:W-:Y:S01]  /*ab80*/  FMUL.FTZ R10, R30, R6 ;  /* 0x000000061e0a7220 */ /* 0x000fe20000410000 */
[----:B------:R-:W-:Y:S01]  /*ab90*/  HADD2.F32 R8, -RZ, R55.H0_H0 ;  /* 0x20000037ff087230 */ /* 0x000fe20000004100 */
[----:B------:R-:W-:-:S02]  /*aba0*/  FMUL.FTZ R13, R29, R5 ;  /* 0x000000051d0d7220 */ /* 0x000fc40000410000 */
[----:B------:R-:W-:Y:S02]  /*abb0*/  FMUL.FTZ R6, R20, R6 ;  /* 0x0000000614067220 */ /* 0x000fe40000410000 */
[C---:B------:R-:W-:Y:S02]  /*abc0*/  FMUL.FTZ R5, R19.reuse, R5 ;  /* 0x0000000513057220 */ /* 0x040fe40000410000 */
[----:B------:R-:W-:Y:S02]  /*abd0*/  FFMA.FTZ R19, R19, R7, R13 ;  /* 0x0000000713137223 */ /* 0x000fe4000001000d */
[----:B------:R-:W-:Y:S02]  /*abe0*/  FFMA.FTZ R16, R26, R17, -R34 ;  /* 0x000000111a107223 */ /* 0x000fe40000010822 */
[----:B------:R-:W-:Y:S01]  /*abf0*/  FFMA.FTZ R13, R25, R12, -R32 ;  /* 0x0000000c190d7223 */ /* 0x000fe20000010820 */
[----:B------:R-:W-:Y:S01]  /*ac00*/  F2FP.PACK_AB R12, R15, R18 ;  /* 0x000000120f0c723e */ /* 0x000fe200000000ff */
[----:B------:R-:W-:-:S02]  /*ac10*/  FFMA.FTZ R11, R28, R11, -R22 ;  /* 0x0000000b1c0b7223 */ /* 0x000fc40000010816 */
[----:B------:R-:W-:Y:S01]  /*ac20*/  FFMA.FTZ R14, R27, R9, -R21 ;  /* 0x000000091b0e7223 */ /* 0x000fe20000010815 */
[----:B------:R-:W-:Y:S01]  /*ac30*/  F2FP.PACK_AB R13, R13, R16 ;  /* 0x000000100d0d723e */ /* 0x000fe200000000ff */
[----:B------:R-:W-:Y:S01]  /*ac40*/  FFMA.FTZ R6, R30, R8, -R6 ;  /* 0x000000081e067223 */ /* 0x000fe20000010806 */
[----:B------:R-:W-:Y:S01]  /*ac50*/  F2FP.PACK_AB R9, R35, R40 ;  /* 0x000000282309723e */ /* 0x000fe200000000ff */
[----:B------:R-:W-:Y:S01]  /*ac60*/  FFMA.FTZ R5, R29, R7, -R5 ;  /* 0x000000071d057223 */ /* 0x000fe20000010805 */
[----:B------:R-:W-:Y:S01]  /*ac70*/  F2FP.PACK_AB R14, R14, R11 ;  /* 0x0000000b0e0e723e */ /* 0x000fe200000000ff */
[----:B------:R-:W-:Y:S01]  /*ac80*/  FFMA.FTZ R20, R20, R8, R10 ;  /* 0x0000000814147223 */ /* 0x000fe2000001000a */
[----:B------:R-:W-:Y:S02]  /*ac90*/  F2FP.PACK_AB R8, R41, R42 ;  /* 0x0000002a2908723e */ /* 0x000fe400000000ff */
[----:B------:R-:W-:Y:S02]  /*aca0*/  F2FP.PACK_AB R15, R5, R6 ;  /* 0x00000006050f723e */ /* 0x000fe400000000ff */
[----:B------:R-:W-:-:S02]  /*acb0*/  F2FP.PACK_AB R10, R31, R33 ;  /* 0x000000211f0a723e */ /* 0x000fc400000000ff */
[----:B------:R-:W-:Y:S01]  /*acc0*/  F2FP.PACK_AB R11, R19, R20 ;  /* 0x00000014130b723e */ /* 0x000fe200000000ff */
[----:B------:R1:W-:Y:S04]  /*acd0*/  STS.128 [R38+0x6100], R12 ;  /* 0x0061000c26007388 */ /* 0x0003e80000000c00 */
[----:B------:R1:W-:Y:S02]  /*ace0*/  STS.128 [R36+0x6100], R8 ;  /* 0x0061000824007388 */ /* 0x0003e40000000c00 */
.L_x_125:
[----:B------:R-:W-:Y:S05]  /*acf0*/  BSYNC B0 ;  /* 0x0000000000007941 */ /* 0x000fea0003800000 */
.L_x_124:
[----:B------:R-:W-:Y:S01]  /*ad00*/  IADD3 R5, R62, 0x10, RZ ;  /* 0x000000103e057810 */ /* 0x000fe20007ffe0ff */
[----:B------:R-:W-:Y:S03]  /*ad10*/  BSSY B0, `(.L_x_126) ;  /* 0x000006c000007945 */ /* 0x000fe60003800000 */
[----:B------:R-:W-:-:S13]  /*ad20*/  ISETP.GE.AND P0, PT, R5, c[0x0][0x27c], PT ;  /* 0x00009f0005007a0c */ /* 0x000fda0003f06270 */
[----:B------:R-:W-:Y:S05]  /*ad30*/  @P0 BRA `(.L_x_127) ;  /* 0x0000069000000947 */ /* 0x000fea0003800000 */
[----:B-1----:R-:W-:Y:S01]  /*ad40*/  SHF.R.S32.HI R9, RZ, 0x1f, R5 ;  /* 0x0000001fff097819 */ /* 0x002fe20000011405 */
[--C-:B------:R-:W-:Y:S01]  /*ad50*/  HADD2.F32 R17, -RZ, R54.reuse.H0_H0 ;  /* 0x20000036ff117230 */ /* 0x100fe20000004100 */
[----:B------:R-:W-:Y:S01]  /*ad60*/  LEA.HI R8, R60, R60, RZ, 0x1 ;  /* 0x0000003c3c087211 */ /* 0x000fe200078f08ff */
[----:B------:R-:W-:Y:S01]  /*ad70*/  HADD2.F32 R19, -RZ, R53.H1_H1 ;  /* 0x30000035ff137230 */ /* 0x000fe20000004100 */
[CC--:B------:R-:W-:Y:S01]  /*ad80*/  LEA.HI R7, R9.reuse, R5.reuse, RZ, 0x3 ;  /* 0x0000000509077211 */ /* 0x0c0fe200078f18ff */
[----:B------:R-:W-:Y:S01]  /*ad90*/  HADD2.F32 R18, -RZ, R54.H1_H1 ;  /* 0x30000036ff127230 */ /* 0x000fe20000004100 */
[----:B------:R-:W-:Y:S02]  /*ada0*/  SHF.L.U32 R10, R96, 0x6, RZ ;  /* 0x00000006600a7819 */ /* 0x000fe400000006ff */
[----:B------:R-:W-:Y:S02]  /*adb0*/  LOP3.LUT R8, R8, 0x7fffffe, RZ, 0xc0, !PT ;  /* 0x07fffffe08087812 */ /* 0x000fe400078ec0ff */
[----:B------:R-:W-:-:S02]  /*adc0*/  LEA.HI R9, R9, R5, RZ, 0x5 ;  /* 0x0000000509097211 */ /* 0x000fc400078f28ff */
[----:B------:R-:W-:Y:S02]  /*add0*/  MOV R11, c[0x0][0x27c] ;  /* 0x00009f00000b7a02 */ /* 0x000fe40000000f00 */
[----:B------:R-:W-:Y:S02]  /*ade0*/  SHF.R.S32.HI R6, RZ, 0x3, R7 ;  /* 0x00000003ff067819 */ /* 0x000fe40000011407 */
[----:B------:R-:W-:Y:S02]  /*adf0*/  LOP3.LUT R5, R10, 0xc0, RZ, 0xc0, !PT ;  /* 0x000000c00a057812 */ /* 0x000fe400078ec0ff */
[----:B------:R-:W-:Y:S02]  /*ae00*/  IADD3 R8, R60, -R8, RZ ;  /* 0x800000083c087210 */ /* 0x000fe40007ffe0ff */
[----:B------:R-:W-:Y:S02]  /*ae10*/  LEA.HI R6, R11, R6, RZ, 0x1d ;  /* 0x000000060b067211 */ /* 0x000fe400078fe8ff */
[----:B------:R-:W-:-:S02]  /*ae20*/  SHF.L.U32 R9, R9, 0x7, RZ ;  /* 0x0000000709097819 */ /* 0x000fc400000006ff */
[----:B------:R-:W-:Y:S01]  /*ae30*/  LOP3.LUT R10, R5, 0x18, R7, 0xf8, !PT ;  /* 0x00000018050a7812 */ /* 0x000fe200078ef807 */
[----:B------:R-:W-:Y:S01]  /*ae40*/  IMAD R7, R63, 0x8, R8 ;  /* 0x000000083f077824 */ /* 0x000fe200078e0208 */
[----:B------:R-:W-:Y:S02]  /*ae50*/  SHF.R.U32.HI R12, RZ, 0x3, R5 ;  /* 0x00000003ff0c7819 */ /* 0x000fe40000011605 */
[----:B------:R-:W-:Y:S02]  /*ae60*/  LOP3.LUT R11, R9, 0x7ffff000, RZ, 0xc0, !PT ;  /* 0x7ffff000090b7812 */ /* 0x000fe400078ec0ff */
[----:B------:R-:W-:Y:S02]  /*ae70*/  SHF.R.S32.HI R8, RZ, 0x1f, R6 ;  /* 0x0000001fff087819 */ /* 0x000fe40000011406 */
[----:B------:R-:W-:Y:S02]  /*ae80*/  LOP3.LUT R9, R10, R12, RZ, 0x3c, !PT ;  /* 0x0000000c0a097212 */ /* 0x000fe400078e3cff */
[----:B------:R-:W-:-:S02]  /*ae90*/  SHF.L.U32 R10, R7, 0x5, RZ ;  /* 0x00000005070a7819 */ /* 0x000fc400000006ff */
[----:B------:R-:W-:Y:S02]  /*aea0*/  SHF.L.U32 R7, R6, 0x3, RZ ;  /* 0x0000000306077819 */ /* 0x000fe400000006ff */
[----:B------:R-:W-:Y:S02]  /*aeb0*/  LEA.HI R6, R8, R6, RZ, 0x2 ;  /* 0x0000000608067211 */ /* 0x000fe400078f10ff */
[----:B------:R-:W-:Y:S02]  /*aec0*/  LOP3.LUT R7, R5, 0x18, R7, 0xf8, !PT ;  /* 0x0000001805077812 */ /* 0x000fe400078ef807 */
[----:B------:R-:W-:Y:S01]  /*aed0*/  IADD3 R8, R9, R11, R10 ;  /* 0x0000000b09087210 */ /* 0x000fe20007ffe00a */
[----:B------:R-:W-:Y:S01]  /*aee0*/  IMAD.SHL.U32 R5, R6, 0x400, RZ ;  /* 0x0000040006057824 */ /* 0x000fe200078e00ff */
[----:B------:R-:W-:Y:S01]  /*aef0*/  LOP3.LUT R7, R7, R12, RZ, 0x3c, !PT ;  /* 0x0000000c07077212 */ /* 0x000fe200078e3cff */
[----:B------:R-:W-:Y:S01]  /*af00*/  HADD2.F32 R6, -RZ, R48.H0_H0 ;  /* 0x20000030ff067230 */ /* 0x000fe20000004100 */
[----:B------:R-:W-:-:S02]  /*af10*/  SHF.L.U32 R40, R8, 0x1, RZ ;  /* 0x0000000108287819 */ /* 0x000fc400000006ff */
[----:B------:R-:W-:-:S03]  /*af20*/  LOP3.LUT R5, R5, 0x7ffff000, RZ, 0xc0, !PT ;  /* 0x7ffff00005057812 */ /* 0x000fc600078ec0ff */
[----:B------:R-:W1:Y:S01]  /*af30*/  LDS.128 R12, [R40+0x6100] ;  /* 0x00610000280c7984 */ /* 0x000e620000000c00 */
[----:B------:R-:W-:Y:S01]  /*af40*/  IADD3 R5, R7, R5, R10 ;  /* 0x0000000507057210 */ /* 0x000fe20007ffe00a */
[----:B------:R-:W-:-:S03]  /*af50*/  HADD2.F32 R7, -RZ, R49.H1_H1 ;  /* 0x30000031ff077230 */ /* 0x000fc60000004100 */
[----:B------:R-:W-:Y:S01]  /*af60*/  SHF.L.U32 R36, R5, 0x1, RZ ;  /* 0x0000000105247819 */ /* 0x000fe200000006ff */
[----:B------:R-:W-:-:S04]  /*af70*/  HADD2.F32 R5, -RZ, R48.H1_H1 ;  /* 0x30000030ff057230 */ /* 0x000fc80000004100 */
[----:B------:R-:W2:Y:S01]  /*af80*/  LDS.128 R8, [R36+0x6100] ;  /* 0x0061000024087984 */ /* 0x000ea20000000c00 */
[--C-:B-1----:R-:W-:Y:S02]  /*af90*/  HADD2.F32 R24, -RZ, R12.reuse.H0_H0 ;  /* 0x2000000cff187230 */ /* 0x102fe40000004100 */
[----:B------:R-:W-:Y:S02]  /*afa0*/  HADD2.F32 R23, -RZ, R12.H1_H1 ;  /* 0x3000000cff177230 */ /* 0x000fe40000004100 */
[--C-:B------:R-:W-:Y:S02]  /*afb0*/  HADD2.F32 R26, -RZ, R13.reuse.H0_H0 ;  /* 0x2000000dff1a7230 */ /* 0x100fe40000004100 */
[----:B------:R-:W-:Y:S02]  /*afc0*/  HADD2.F32 R25, -RZ, R13.H1_H1 ;  /* 0x3000000dff197230 */ /* 0x000fe40000004100 */
[----:B------:R-:W-:Y:S02]  /*afd0*/  HADD2.F32 R28, -RZ, R14.H0_H0 ;  /* 0x2000000eff1c7230 */ /* 0x000fe40000004100 */
[----:B--2---:R-:W-:-:S02]  /*afe0*/  HADD2.F32 R12, -RZ, R8.H0_H0 ;  /* 0x20000008ff0c7230 */ /* 0x004fc40000004100 */
[----:B------:R-:W-:Y:S01]  /*aff0*/  HADD2.F32 R13, -RZ, R8.H1_H1 ;  /* 0x30000008ff0d7230 */ /* 0x000fe20000004100 */
[-C--:B------:R-:W-:Y:S01]  /*b000*/  FMUL.FTZ R8, R24, R6.reuse ;  /* 0x0000000618087220 */ /* 0x080fe20000410000 */
[----:B------:R-:W-:Y:S01]  /*b010*/  HADD2.F32 R27, -RZ, R14.H1_H1 ;  /* 0x3000000eff1b7230 */ /* 0x000fe20000004100 */
[C---:B------:R-:W-:Y:S01]  /*b020*/  FMUL.FTZ R38, R12.reuse, R6 ;  /* 0x000000060c267220 */ /* 0x040fe20000410000 */
[----:B------:R-:W-:Y:S01]  /*b030*/  HADD2.F32 R14, -RZ, R9.H0_H0 ;  /* 0x20000009ff0e7230 */ /* 0x000fe20000004100 */
[----:B------:R-:W-:Y:S01]  /*b040*/  FMUL.FTZ R6, R23, R5 ;  /* 0x0000000517067220 */ /* 0x000fe20000410000 */
[--C-:B------:R-:W-:Y:S01]  /*b050*/  HADD2.F32 R30, -RZ, R15.reuse.H0_H0 ;  /* 0x2000000fff1e7230 */ /* 0x100fe20000004100 */
[----:B------:R-:W-:Y:S01]  /*b060*/  FFMA.FTZ R42, R12, R19, R8 ;  /* 0x000000130c2a7223 */ /* 0x000fe20000010008 */
[----:B------:R-:W-:Y:S01]  /*b070*/  HADD2.F32 R29, -RZ, R15.H1_H1 ;  /* 0x3000000fff1d7230 */ /* 0x000fe20000004100 */
[C---:B------:R-:W-:Y:S01]  /*b080*/  FFMA.FTZ R41, R13.reuse, R17, R6 ;  /* 0x000000110d297223 */ /* 0x040fe20000010006 */
[--C-:B------:R-:W-:Y:S01]  /*b090*/  HADD2.F32 R6, -RZ, R50.reuse.H0_H0 ;  /* 0x20000032ff067230 */ /* 0x100fe20000004100 */
[----:B------:R-:W-:Y:S01]  /*b0a0*/  FMUL.FTZ R37, R13, R5 ;  /* 0x000000050d257220 */ /* 0x000fe20000410000 */
[----:B------:R-:W-:Y:S01]  /*b0b0*/  HADD2.F32 R5, -RZ, R50.H1_H1 ;  /* 0x30000032ff057230 */ /* 0x000fe20000004100 */
[-C--:B------:R-:W-:Y:S01]  /*b0c0*/  FMUL.FTZ R8, R26, R7.reuse ;  /* 0x000000071a087220 */ /* 0x080fe20000410000 */
[----:B------:R-:W-:Y:S01]  /*b0d0*/  HADD2.F32 R16, -RZ, R9.H1_H1 ;  /* 0x30000009ff107230 */ /* 0x000fe20000004100 */
[C---:B------:R-:W-:Y:S01]  /*b0e0*/  FMUL.FTZ R34, R14.reuse, R7 ;  /* 0x000000070e227220 */ /* 0x040fe20000410000 */
[--C-:B------:R-:W-:Y:S01]  /*b0f0*/  HADD2.F32 R21, -RZ, R11.reuse.H0_H0 ;  /* 0x2000000bff157230 */ /* 0x100fe20000004100 */
[----:B------:R-:W-:Y:S01]  /*b100*/  FFMA.FTZ R39, R14, R18, R8 ;  /* 0x000000120e277223 */ /* 0x000fe20000010008 */
[----:B------:R-:W-:Y:S01]  /*b110*/  HADD2.F32 R20, -RZ, R11.H1_H1 ;  /* 0x3000000bff147230 */ /* 0x000fe20000004100 */
[-C--:B------:R-:W-:Y:S01]  /*b120*/  FMUL.FTZ R9, R25, R6.reuse ;  /* 0x0000000619097220 */ /* 0x080fe20000410000 */
[----:B------:R-:W-:Y:S01]  /*b130*/  HADD2.F32 R12, -RZ, R55.H1_H1 ;  /* 0x30000037ff0c7230 */ /* 0x000fe20000004100 */
[-C--:B------:R-:W-:Y:S01]  /*b140*/  FMUL.FTZ R8, R28, R5.reuse ;  /* 0x000000051c087220 */ /* 0x080fe20000410000 */
[----:B------:R-:W-:Y:S01]  /*b150*/  HADD2.F32 R15, -RZ, R10.H0_H0 ;  /* 0x2000000aff0f7230 */ /* 0x000fe20000004100 */
[C---:B------:R-:W-:Y:S01]  /*b160*/  FMUL.FTZ R32, R16.reuse, R6 ;  /* 0x0000000610207220 */ /* 0x040fe20000410000 */
[----:B------:R-:W-:Y:S01]  /*b170*/  HADD2.F32 R11, -RZ, R56.H1_H1 ;  /* 0x30000038ff0b7230 */ /* 0x000fe20000004100 */
[----:B------:R-:W-:Y:S01]  /*b180*/  FFMA.FTZ R35, R16, R12, R9 ;  /* 0x0000000c10237223 */ /* 0x000fe20000010009 */
[----:B------:R-:W-:Y:S01]  /*b190*/  HADD2.F32 R7, -RZ, R51.H0_H0 ;  /* 0x20000033ff077230 */ /* 0x000fe20000004100 */
[C---:B------:R-:W-:Y:S01]  /*b1a0*/  FMUL.FTZ R22, R15.reuse, R5 ;  /* 0x000000050f167220 */ /* 0x040fe20000410000 */
[----:B------:R-:W-:Y:S01]  /*b1b0*/  HADD2.F32 R10, -RZ, R10.H1_H1 ;  /* 0x3000000aff0a7230 */ /* 0x000fe20000004100 */
[----:B------:R-:W-:Y:S01]  /*b1c0*/  FFMA.FTZ R33, R15, R11, R8 ;  /* 0x0000000b0f217223 */ /* 0x000fe20000010008 */
[----:B------:R-:W-:Y:S01]  /*b1d0*/  HADD2.F32 R9, -RZ, R57.H1_H1 ;  /* 0x30000039ff097230 */ /* 0x000fe20000004100 */
[-C--:B------:R-:W-:Y:S01]  /*b1e0*/  FMUL.FTZ R8, R27, R7.reuse ;  /* 0x000000071b087220 */ /* 0x080fe20000410000 */
[----:B------:R-:W-:Y:S01]  /*b1f0*/  HADD2.F32 R6, -RZ, R52.H1_H1 ;  /* 0x30000034ff067230 */ /* 0x000fe20000004100 */
[C---:B------:R-:W-:Y:S01]  /*b200*/  FMUL.FTZ R14, R10.reuse, R7 ;  /* 0x000000070a0e7220 */ /* 0x040fe20000410000 */
[----:B------:R-:W-:Y:S01]  /*b210*/  HADD2.F32 R5, -RZ, R51.H1_H1 ;  /* 0x30000033ff057230 */ /* 0x000fe20000004100 */
[----:B------:R-:W-:Y:S01]  /*b220*/  FFMA.FTZ R31, R10, R9, R8 ;  /* 0x000000090a1f7223 */ /* 0x000fe20000010008 */
[----:B------:R-:W-:Y:S01]  /*b230*/  HADD2.F32 R7, -RZ, R58.H1_H1 ;  /* 0x3000003aff077230 */ /* 0x000fe20000004100 */
[----:B------:R-:W-:Y:S01]  /*b240*/  FMUL.FTZ R10, R30, R6 ;  /* 0x000000061e0a7220 */ /* 0x000fe20000410000 */
[----:B------:R-:W-:Y:S01]  /*b250*/  HADD2.F32 R8, -RZ, R59.H1_H1 ;  /* 0x3000003bff087230 */ /* 0x000fe20000004100 */
[----:B------:R-:W-:-:S02]  /*b260*/  FMUL.FTZ R13, R29, R5 ;  /* 0x000000051d0d7220 */ /* 0x000fc40000410000 */
[----:B------:R-:W-:Y:S02]  /*b270*/  FMUL.FTZ R6, R21, R6 ;  /* 0x0000000615067220 */ /* 0x000fe40000410000 */
[C---:B------:R-:W-:Y:S02]  /*b280*/  FMUL.FTZ R5, R20.reuse, R5 ;  /* 0x0000000514057220 */ /* 0x040fe40000410000 */
[----:B------:R-:W-:Y:S02]  /*b290*/  FFMA.FTZ R20, R20, R7, R13 ;  /* 0x0000000714147223 */ /* 0x000fe4000001000d */
[----:B------:R-:W-:Y:S02]  /*b2a0*/  FFMA.FTZ R19, R24, R19, -R38 ;  /* 0x0000001318137223 */ /* 0x000fe40000010826 */
[----:B------:R-:W-:Y:S02]  /*b2b0*/  FFMA.FTZ R15, R23, R17, -R37 ;  /* 0x00000011170f7223 */ /* 0x000fe40000010825 */
[----:B------:R-:W-:-:S02]  /*b2c0*/  FFMA.FTZ R16, R26, R18, -R34 ;  /* 0x000000121a107223 */ /* 0x000fc40000010822 */
[----:B------:R-:W-:Y:S01]  /*b2d0*/  FFMA.FTZ R13, R25, R12, -R32 ;  /* 0x0000000c190d7223 */ /* 0x000fe20000010820 */
[----:B------:R-:W-:Y:S01]  /*b2e0*/  F2FP.PACK_AB R12, R15, R19 ;  /* 0x000000130f0c723e */ /* 0x000fe200000000ff */
[----:B------:R-:W-:Y:S02]  /*b2f0*/  FFMA.FTZ R11, R28, R11, -R22 ;  /* 0x0000000b1c0b7223 */ /* 0x000fe40000010816 */
[----:B------:R-:W-:Y:S01]  /*b300*/  FFMA.FTZ R14, R27, R9, -R14 ;  /* 0x000000091b0e7223 */ /* 0x000fe2000001080e */
[----:B------:R-:W-:Y:S01]  /*b310*/  F2FP.PACK_AB R13, R13, R16 ;  /* 0x000000100d0d723e */ /* 0x000fe200000000ff */
[-C--:B------:R-:W-:Y:S01]  /*b320*/  FFMA.FTZ R6, R30, R8.reuse, -R6 ;  /* 0x000000081e067223 */ /* 0x080fe20000010806 */
[----:B------:R-:W-:Y:S01]  /*b330*/  F2FP.PACK_AB R9, R35, R39 ;  /* 0x000000272309723e */ /* 0x000fe200000000ff */
[----:B------:R-:W-:Y:S01]  /*b340*/  FFMA.FTZ R5, R29, R7, -R5 ;  /* 0x000000071d057223 */ /* 0x000fe20000010805 */
[----:B------:R-:W-:Y:S01]  /*b350*/  F2FP.PACK_AB R14, R14, R11 ;  /* 0x0000000b0e0e723e */ /* 0x000fe200000000ff */
[----:B------:R-:W-:Y:S01]  /*b360*/  FFMA.FTZ R21, R21, R8, R10 ;  /* 0x0000000815157223 */ /* 0x000fe2000001000a */
[----:B------:R-:W-:-:S02]  /*b370*/  F2FP.PACK_AB R8, R41, R42 ;  /* 0x0000002a2908723e */ /* 0x000fc400000000ff */
[----:B------:R-:W-:Y:S02]  /*b380*/  F2FP.PACK_AB R15, R5, R6 ;  /* 0x00000006050f723e */ /* 0x000fe400000000ff */
[----:B------:R-:W-:Y:S02]  /*b390*/  F2FP.PACK_AB R10, R31, R33 ;  /* 0x000000211f0a723e */ /* 0x000fe400000000ff */
[----:B------:R-:W-:Y:S01]  /*b3a0*/  F2FP.PACK_AB R11, R20, R21 ;  /* 0x00000015140b723e */ /* 0x000fe200000000ff */
[----:B------:R1:W-:Y:S04]  /*b3b0*/  STS.128 [R40+0x6100], R12 ;  /* 0x0061000c28007388 */ /* 0x0003e80000000c00 */
[----:B------:R1:W-:Y:S02]  /*b3c0*/  STS.128 [R36+0x6100], R8 ;  /* 0x0061000824007388 */ /* 0x0003e40000000c00 */
.L_x_127:
[----:B------:R-:W-:Y:S05]  /*b3d0*/  BSYNC B0 ;  /* 0x0000000000007941 */ /* 0x000fea0003800000 */
.L_x_126:
[----:B------:R-:W-:-:S04]  /*b3e0*/  IADD3 R5, R62, 0x20, RZ ;  /* 0x000000203e057810 */ /* 0x000fc80007ffe0ff */
[----:B------:R-:W-:-:S13]  /*b3f0*/  ISETP.GE.AND P0, PT, R5, c[0x0][0x27c], PT ;  /* 0x00009f0005007a0c */ /* 0x000fda0003f06270 */
[----:B------:R-:W-:Y:S05]  /*b400*/  @P0 BRA `(.L_x_123) ;  /* 0x0000069000000947 */ /* 0x000fea0003800000 */
[----:B-1----:R-:W-:Y:S01]  /*b410*/  SHF.R.S32.HI R9, RZ, 0x1f, R5 ;  /* 0x0000001fff097819 */ /* 0x002fe20000011405 */
[--C-:B------:R-:W-:Y:S01]  /*b420*/  HADD2.F32 R17, -RZ, R68.reuse.H1_H1 ;  /* 0x30000044ff117230 */ /* 0x100fe20000004100 */
[----:B------:R-:W-:Y:S01]  /*b430*/  LEA.HI R8, R60, R60, RZ, 0x1 ;  /* 0x0000003c3c087211 */ /* 0x000fe200078f08ff */
[----:B------:R-:W-:Y:S01]  /*b440*/  HADD2.F32 R19, -RZ, R68.H0_H0 ;  /* 0x20000044ff137230 */ /* 0x000fe20000004100 */
[CC--:B------:R-:W-:Y:S01]  /*b450*/  LEA.HI R7, R9.reuse, R5.reuse, RZ, 0x3 ;  /* 0x0000000509077211 */ /* 0x0c0fe200078f18ff */
[----:B------:R-:W-:Y:S01]  /*b460*/  HADD2.F32 R18, -RZ, R69.H0_H0 ;  /* 0x20000045ff127230 */ /* 0x000fe20000004100 */
        /* <DEDUP_REMOVED lines=27> */
[----:B------:R-:W-:-:S03]  /*b620*/  HADD2.F32 R7, -RZ, R65.H0_H0 ;  /* 0x20000041ff077230 */ /* 0x000fc60000004100 */
        /* <DEDUP_REMOVED lines=19> */
[----:B------:R-:W-:Y:S01]  /*b760*/  HADD2.F32 R6, -RZ, R65.H1_H1 ;  /* 0x30000041ff067230 */ /* 0x000fe20000004100 */
[----:B------:R-:W-:Y:S01]  /*b770*/  FMUL.FTZ R37, R13, R5 ;  /* 0x000000050d257220 */ /* 0x000fe20000410000 */
[----:B------:R-:W-:Y:S01]  /*b780*/  HADD2.F32 R5, -RZ, R66.H0_H0 ;  /* 0x20000042ff057230 */ /* 0x000fe20000004100 */
        /* <DEDUP_REMOVED lines=17> */
[----:B------:R-:W-:Y:S01]  /*b8a0*/  HADD2.F32 R9, -RZ, R70.H1_H1 ;  /* 0x30000046ff097230 */ /* 0x000fe20000004100 */
[-C--:B------:R-:W-:Y:S01]  /*b8b0*/  FMUL.FTZ R8, R27, R7.reuse ;  /* 0x000000071b087220 */ /* 0x080fe20000410000 */
[--C-:B------:R-:W-:Y:S01]  /*b8c0*/  HADD2.F32 R6, -RZ, R67.reuse.H1_H1 ;  /* 0x30000043ff067230 */ /* 0x100fe20000004100 */
[C---:B------:R-:W-:Y:S01]  /*b8d0*/  FMUL.FTZ R14, R10.reuse, R7 ;  /* 0x000000070a0e7220 */ /* 0x040fe20000410000 */
[----:B------:R-:W-:Y:S01]  /*b8e0*/  HADD2.F32 R5, -RZ, R67.H0_H0 ;  /* 0x20000043ff057230 */ /* 0x000fe20000004100 */
[----:B------:R-:W-:Y:S01]  /*b8f0*/  FFMA.FTZ R31, R10, R9, R8 ;  /* 0x000000090a1f7223 */ /* 0x000fe20000010008 */
[--C-:B------:R-:W-:Y:S01]  /*b900*/  HADD2.F32 R7, -RZ, R71.reuse.H0_H0 ;  /* 0x20000047ff077230 */ /* 0x100fe20000004100 */
        /* <DEDUP_REMOVED lines=25> */
.L_x_123:
[----:B------:R-:W-:Y:S05]  /*baa0*/  BSYNC B1 ;  /* 0x0000000000017941 */ /* 0x000fea0003800000 */
.L_x_122:
[----:B------:R-:W-:-:S04]  /*bab0*/  IADD3 R17, R60, 0x40, RZ ;  /* 0x000000403c117810 */ /* 0x000fc80007ffe0ff */
[----:B------:R-:W-:-:S13]  /*bac0*/  ISETP.GE.AND P0, PT, R17, R43, PT ;  /* 0x0000002b1100720c */ /* 0x000fda0003f06270 */
[----:B------:R-:W-:Y:S05]  /*bad0*/  @P0 BRA `(.L_x_109) ;  /* 0x000014a000000947 */ /* 0x000fea0003800000 */
[----:B------:R-:W-:Y:S01]  /*bae0*/  ISETP.GE.AND P0, PT, R62, c[0x0][0x27c], PT ;  /* 0x00009f003e007a0c */ /* 0x000fe20003f06270 */
[----:B------:R-:W-:-:S12]  /*baf0*/  BSSY B0, `(.L_x_128) ;  /* 0x0000068000007945 */ /* 0x000fd80003800000 */
[----:B------:R-:W-:Y:S05]  /*bb00*/  @P0 BRA `(.L_x_129) ;  /* 0x0000066000000947 */ /* 0x000fea0003800000 */
[----:B------:R-:W-:Y:S01]  /*bb10*/  SHF.R.S32.HI R5, RZ, 0x1f, R17 ;  /* 0x0000001fff057819 */ /* 0x000fe20000011411 */
[----:B------:R-:W-:Y:S01]  /*bb20*/  HADD2.F32 R18, -RZ, R57.H0_H0 ;  /* 0x20000039ff127230 */ /* 0x000fe20000004100 */
[----:B-1----:R-:W-:Y:S01]  /*bb30*/  MOV R9, c[0x0][0x27c] ;  /* 0x00009f0000097a02 */ /* 0x002fe20000000f00 */
[----:B------:R-:W-:Y:S01]  /*bb40*/  HADD2.F32 R19, -RZ, R59.H0_H0 ;  /* 0x2000003bff137230 */ /* 0x000fe20000004100 */
[-C--:B------:R-:W-:Y:S02]  /*bb50*/  LEA.HI R8, R17, R17.reuse, RZ, 0x1 ;  /* 0x0000001111087211 */ /* 0x080fe400078f08ff */
[----:B------:R-:W-:Y:S02]  /*bb60*/  LEA.HI R5, R5, R17, RZ, 0x3 ;  /* 0x0000001105057211 */ /* 0x000fe400078f18ff */
[----:B------:R-:W-:Y:S02]  /*bb70*/  LEA.HI R9, R9, R61, RZ, 0x1d ;  /* 0x0000003d09097211 */ /* 0x000fe400078fe8ff */
[----:B------:R-:W-:-:S02]  /*bb80*/  SHF.L.U32 R7, R8, 0x5, RZ ;  /* 0x0000000508077819 */ /* 0x000fc400000006ff */
[----:B------:R-:W-:Y:S02]  /*bb90*/  LOP3.LUT R8, R8, 0x7fffffe, RZ, 0xc0, !PT ;  /* 0x07fffffe08087812 */ /* 0x000fe400078ec0ff */
[----:B------:R-:W-:Y:S02]  /*bba0*/  SHF.L.U32 R6, R5, 0x5, RZ ;  /* 0x0000000505067819 */ /* 0x000fe400000006ff */
[----:B------:R-:W-:Y:S02]  /*bbb0*/  SHF.R.S32.HI R10, RZ, 0x1f, R9 ;  /* 0x0000001fff0a7819 */ /* 0x000fe40000011409 */
[----:B------:R-:W-:Y:S02]  /*bbc0*/  LOP3.LUT R5, R7, 0xc0, RZ, 0xc0, !PT ;  /* 0x000000c007057812 */ /* 0x000fe400078ec0ff */
[----:B------:R-:W-:Y:S02]  /*bbd0*/  IADD3 R7, R17, -R8, RZ ;  /* 0x8000000811077210 */ /* 0x000fe40007ffe0ff */
[----:B------:R-:W-:-:S02]  /*bbe0*/  LOP3.LUT R6, R6, 0xffffff00, RZ, 0xc0, !PT ;  /* 0xffffff0006067812 */ /* 0x000fc400078ec0ff */
[----:B------:R-:W-:Y:S02]  /*bbf0*/  LEA.HI R10, R10, R9, RZ, 0x2 ;  /* 0x000000090a0a7211 */ /* 0x000fe400078f10ff */
[----:B------:R-:W-:Y:S02]  /*bc00*/  SHF.L.U32 R9, R9, 0x3, RZ ;  /* 0x0000000309097819 */ /* 0x000fe400000006ff */
[----:B------:R-:W-:Y:S02]  /*bc10*/  LEA R6, R7, R6, 0x5 ;  /* 0x0000000607067211 */ /* 0x000fe400078e28ff */
[C---:B------:R-:W-:Y:S02]  /*bc20*/  LOP3.LUT R8, R5.reuse, 0x18, R62, 0xf8, !PT ;  /* 0x0000001805087812 */ /* 0x040fe400078ef83e */
[----:B------:R-:W-:Y:S02]  /*bc30*/  SHF.R.U32.HI R11, RZ, 0x3, R5 ;  /* 0x00000003ff0b7819 */ /* 0x000fe40000011605 */
[----:B------:R-:W-:-:S02]  /*bc40*/  LOP3.LUT R7, R5, 0x18, R9, 0xf8, !PT ;  /* 0x0000001805077812 */ /* 0x000fc400078ef809 */
[----:B------:R-:W-:Y:S02]  /*bc50*/  SHF.L.U32 R5, R10, 0xa, RZ ;  /* 0x0000000a0a057819 */ /* 0x000fe400000006ff */
[-C--:B------:R-:W-:Y:S02]  /*bc60*/  LOP3.LUT R8, R8, R11.reuse, RZ, 0x3c, !PT ;  /* 0x0000000b08087212 */ /* 0x080fe400078e3cff */
[----:B------:R-:W-:Y:S02]  /*bc70*/  LOP3.LUT R7, R7, R11, RZ, 0x3c, !PT ;  /* 0x0000000b07077212 */ /* 0x000fe400078e3cff */
[----:B------:R-:W-:Y:S02]  /*bc80*/  LOP3.LUT R5, R5, 0x7ffff000, RZ, 0xc0, !PT ;  /* 0x7ffff00005057812 */ /* 0x000fe400078ec0ff */
[----:B------:R-:W-:Y:S02]  /*bc90*/  IADD3 R8, R6, R8, RZ ;  /* 0x0000000806087210 */ /* 0x000fe40007ffe0ff */
[----:B------:R-:W-:Y:S01]  /*bca0*/  IADD3 R5, R7, R5, R6 ;  /* 0x0000000507057210 */ /* 0x000fe20007ffe006 */
[----:B------:R-:W-:Y:S01]  /*bcb0*/  HADD2.F32 R6, -RZ, R44.H0_H0 ;  /* 0x2000002cff067230 */ /* 0x000fe20000004100 */
[----:B------:R-:W-:-:S02]  /*bcc0*/  SHF.L.U32 R38, R8, 0x1, RZ ;  /* 0x0000000108267819 */ /* 0x000fc400000006ff */
[----:B------:R-:W-:Y:S01]  /*bcd0*/  SHF.L.U32 R35, R5, 0x1, RZ ;  /* 0x0000000105237819 */ /* 0x000fe200000006ff */
[----:B------:R-:W-:Y:S02]  /*bce0*/  HADD2.F32 R5, -RZ, R44.H1_H1 ;  /* 0x3000002cff057230 */ /* 0x000fe40000004100 */
[----:B------:R-:W1:Y:S04]  /*bcf0*/  LDS.128 R8, [R38+0x6100] ;  /* 0x0061000026087984 */ /* 0x000e680000000c00 */
[----:B------:R-:W2:Y:S01]  /*bd00*/  LDS.128 R12, [R35+0x6100] ;  /* 0x00610000230c7984 */ /* 0x000ea20000000c00 */
[--C-:B-1----:R-:W-:Y:S02]  /*bd10*/  HADD2.F32 R23, -RZ, R8.reuse.H0_H0 ;  /* 0x20000008ff177230 */ /* 0x102fe40000004100 */
[----:B------:R-:W-:-:S02]  /*bd20*/  HADD2.F32 R22, -RZ, R8.H1_H1 ;  /* 0x30000008ff167230 */ /* 0x000fc40000004100 */
[--C-:B--2---:R-:W-:Y:S02]  /*bd30*/  HADD2.F32 R7, -RZ, R12.reuse.H0_H0 ;  /* 0x2000000cff077230 */ /* 0x104fe40000004100 */
[--C-:B------:R-:W-:Y:S02]  /*bd40*/  HADD2.F32 R25, -RZ, R9.reuse.H0_H0 ;  /* 0x20000009ff197230 */ /* 0x100fe40000004100 */
[----:B------:R-:W-:Y:S01]  /*bd50*/  HADD2.F32 R24, -RZ, R9.H1_H1 ;  /* 0x30000009ff187230 */ /* 0x000fe20000004100 */
[C---:B------:R-:W-:Y:S01]  /*bd60*/  FMUL.FTZ R9, R6.reuse, R23 ;  /* 0x0000001706097220 */ /* 0x040fe20000410000 */
[----:B------:R-:W-:Y:S01]  /*bd70*/  HADD2.F32 R12, -RZ, R12.H1_H1 ;  /* 0x3000000cff0c7230 */ /* 0x000fe20000004100 */
[-C--:B------:R-:W-:Y:S01]  /*bd80*/  FMUL.FTZ R39, R6, R7.reuse ;  /* 0x0000000706277220 */ /* 0x080fe20000410000 */
[----:B------:R-:W-:Y:S01]  /*bd90*/  HADD2.F32 R8, -RZ, R45.H0_H0 ;  /* 0x2000002dff087230 */ /* 0x000fe20000004100 */
[----:B------:R-:W-:Y:S01]  /*bda0*/  FMUL.FTZ R6, R5, R22 ;  /* 0x0000001605067220 */ /* 0x000fe20000410000 */
[--C-:B------:R-:W-:Y:S01]  /*bdb0*/  HADD2.F32 R27, -RZ, R10.reuse.H0_H0 ;  /* 0x2000000aff1b7230 */ /* 0x100fe20000004100 */
[----:B------:R-:W-:Y:S01]  /*bdc0*/  FFMA.FTZ R42, R19, R7, R9 ;  /* 0x00000007132a7223 */ /* 0x000fe20000010009 */
[----:B------:R-:W-:Y:S01]  /*bdd0*/  HADD2.F32 R26, -RZ, R10.H1_H1 ;  /* 0x3000000aff1a7230 */ /* 0x000fe20000004100 */
[-C--:B------:R-:W-:Y:S01]  /*bde0*/  FFMA.FTZ R41, R18, R12.reuse, R6 ;  /* 0x0000000c12297223 */ /* 0x080fe20000010006 */
[--C-:B------:R-:W-:Y:S01]  /*bdf0*/  HADD2.F32 R21, -RZ, R15.reuse.H0_H0 ;  /* 0x2000000fff157230 */ /* 0x100fe20000004100 */
[----:B------:R-:W-:Y:S01]  /*be00*/  FMUL.FTZ R37, R5, R12 ;  /* 0x0000000c05257220 */ /* 0x000fe20000410000 */
[----:B------:R-:W-:Y:S01]  /*be10*/  HADD2.F32 R20, -RZ, R15.H1_H1 ;  /* 0x3000000fff147230 */ /* 0x000fe20000004100 */
[----:B------:R-:W-:Y:S01]  /*be20*/  FMUL.FTZ R7, R8, R25 ;  /* 0x0000001908077220 */ /* 0x000fe20000410000 */
[----:B------:R-:W-:Y:S01]  /*be30*/  HADD2.F32 R10, -RZ, R13.H0_H0 ;  /* 0x2000000dff0a7230 */ /* 0x000fe20000004100 */
[----:B------:R-:W-:Y:S01]  /*be40*/  FFMA.FTZ R19, R19, R23, -R39 ;  /* 0x0000001713137223 */ /* 0x000fe20000010827 */
[----:B------:R-:W-:Y:S01]  /*be50*/  HADD2.F32 R15, -RZ, R58.H0_H0 ;  /* 0x2000003aff0f7230 */ /* 0x000fe20000004100 */
[----:B------:R-:W-:Y:S01]  /*be60*/  FFMA.FTZ R18, R18, R22, -R37 ;  /* 0x0000001612127223 */ /* 0x000fe20000010825 */
[----:B------:R-:W-:Y:S01]  /*be70*/  HADD2.F32 R6, -RZ, R45.H1_H1 ;  /* 0x3000002dff067230 */ /* 0x000fe20000004100 */
[-C--:B------:R-:W-:Y:S01]  /*be80*/  FMUL.FTZ R34, R8, R10.reuse ;  /* 0x0000000a08227220 */ /* 0x080fe20000410000 */
[----:B------:R-:W-:Y:S01]  /*be90*/  HADD2.F32 R5, -RZ, R46.H0_H0 ;  /* 0x2000002eff057230 */ /* 0x000fe20000004100 */
[----:B------:R-:W-:Y:S01]  /*bea0*/  FFMA.FTZ R40, R15, R10, R7 ;  /* 0x0000000a0f287223 */ /* 0x000fe20000010007 */
[----:B------:R-:W-:Y:S01]  /*beb0*/  HADD2.F32 R16, -RZ, R13.H1_H1 ;  /* 0x3000000dff107230 */ /* 0x000fe20000004100 */
[C---:B------:R-:W-:Y:S01]  /*bec0*/  FMUL.FTZ R9, R6.reuse, R24 ;  /* 0x0000001806097220 */ /* 0x040fe20000410000 */
[--C-:B------:R-:W-:Y:S01]  /*bed0*/  HADD2.F32 R29, -RZ, R11.reuse.H0_H0 ;  /* 0x2000000bff1d7230 */ /* 0x100fe20000004100 */
[----:B------:R-:W-:Y:S01]  /*bee0*/  FMUL.FTZ R8, R5, R27 ;  /* 0x0000001b05087220 */ /* 0x000fe20000410000 */
[----:B------:R-:W-:Y:S01]  /*bef0*/  HADD2.F32 R28, -RZ, R11.H1_H1 ;  /* 0x3000000bff1c7230 */ /* 0x000fe20000004100 */
[----:B------:R-:W-:Y:S01]  /*bf00*/  FMUL.FTZ R32, R6, R16 ;  /* 0x0000001006207220 */ /* 0x000fe20000410000 */
[----:B------:R-:W-:Y:S01]  /*bf10*/  HADD2.F32 R13, -RZ, R14.H0_H0 ;  /* 0x2000000eff0d7230 */ /* 0x000fe20000004100 */
[----:B------:R-:W-:Y:S01]  /*bf20*/  FFMA.FTZ R15, R15, R25, -R34 ;  /* 0x000000190f0f7223 */ /* 0x000fe20000010822 */
[----:B------:R-:W-:-:S02]  /*bf30*/  HADD2.F32 R12, -RZ, R53.H0_H0 ;  /* 0x20000035ff0c7230 */ /* 0x000fc40000004100 */
[----:B------:R-:W-:Y:S01]  /*bf40*/  HADD2.F32 R11, -RZ, R56.H0_H0 ;  /* 0x20000038ff0b7230 */ /* 0x000fe20000004100 */
[-C--:B------:R-:W-:Y:S01]  /*bf50*/  FMUL.FTZ R30, R5, R13.reuse ;  /* 0x0000000d051e7220 */ /* 0x080fe20000410000 */
[----:B------:R-:W-:Y:S01]  /*bf60*/  HADD2.F32 R7, -RZ, R46.H1_H1 ;  /* 0x3000002eff077230 */ /* 0x000fe20000004100 */
[----:B------:R-:W-:Y:S01]  /*bf70*/  FFMA.FTZ R36, R12, R16, R9 ;  /* 0x000000100c247223 */ /* 0x000fe20000010009 */
[----:B------:R-:W-:Y:S01]  /*bf80*/  HADD2.F32 R14, -RZ, R14.H1_H1 ;  /* 0x3000000eff0e7230 */ /* 0x000fe20000004100 */
[----:B------:R-:W-:Y:S01]  /*bf90*/  FFMA.FTZ R33, R11, R13, R8 ;  /* 0x0000000d0b217223 */ /* 0x000fe20000010008 */
[----:B------:R-:W-:Y:S01]  /*bfa0*/  HADD2.F32 R9, -RZ, R52.H0_H0 ;  /* 0x20000034ff097230 */ /* 0x000fe20000004100 */
[C---:B------:R-:W-:Y:S01]  /*bfb0*/  FMUL.FTZ R8, R7.reuse, R26 ;  /* 0x0000001a07087220 */ /* 0x040fe20000410000 */
[--C-:B------:R-:W-:Y:S01]  /*bfc0*/  HADD2.F32 R5, -RZ, R47.reuse.H0_H0 ;  /* 0x2000002fff057230 */ /* 0x100fe20000004100 */
[-C--:B------:R-:W-:Y:S01]  /*bfd0*/  FMUL.FTZ R16, R7, R14.reuse ;  /* 0x0000000e07107220 */ /* 0x080fe20000410000 */
[----:B------:R-:W-:Y:S01]  /*bfe0*/  HADD2.F32 R6, -RZ, R47.H1_H1 ;  /* 0x3000002fff067230 */ /* 0x000fe20000004100 */
[----:B------:R-:W-:Y:S01]  /*bff0*/  FFMA.FTZ R31, R9, R14, R8 ;  /* 0x0000000e091f7223 */ /* 0x000fe20000010008 */
[----:B------:R-:W-:Y:S01]  /*c000*/  HADD2.F32 R7, -RZ, R49.H0_H0 ;  /* 0x20000031ff077230 */ /* 0x000fe20000004100 */
[----:B------:R-:W-:Y:S01]  /*c010*/  FMUL.FTZ R13, R5, R28 ;  /* 0x0000001c050d7220 */ /* 0x000fe20000410000 */
[----:B------:R-:W-:Y:S01]  /*c020*/  HADD2.F32 R8, -RZ, R55.H0_H0 ;  /* 0x20000037ff087230 */ /* 0x000fe20000004100 */
[----:B------:R-:W-:-:S02]  /*c030*/  FMUL.FTZ R10, R6, R29 ;  /* 0x0000001d060a7220 */ /* 0x000fc40000410000 */
[----:B------:R-:W-:Y:S02]  /*c040*/  FMUL.FTZ R6, R6, R21 ;  /* 0x0000001506067220 */ /* 0x000fe40000410000 */
[-C--:B------:R-:W-:Y:S02]  /*c050*/  FMUL.FTZ R5, R5, R20.reuse ;  /* 0x0000001405057220 */ /* 0x080fe40000410000 */
[----:B------:R-:W-:Y:S02]  /*c060*/  FFMA.FTZ R20, R7, R20, R13 ;  /* 0x0000001407147223 */ /* 0x000fe4000001000d */
[----:B------:R-:W-:Y:S01]  /*c070*/  FFMA.FTZ R13, R12, R24, -R32 ;  /* 0x000000180c0d7223 */ /* 0x000fe20000010820 */
[----:B------:R-:W-:Y:S01]  /*c080*/  F2FP.PACK_AB R12, R18, R19 ;  /* 0x00000013120c723e */ /* 0x000fe200000000ff */
[----:B------:R-:W-:Y:S02]  /*c090*/  FFMA.FTZ R11, R11, R27, -R30 ;  /* 0x0000001b0b0b7223 */ /* 0x000fe4000001081e */
[----:B------:R-:W-:Y:S01]  /*c0a0*/  FFMA.FTZ R14, R9, R26, -R16 ;  /* 0x0000001a090e7223 */ /* 0x000fe20000010810 */
[----:B------:R-:W-:Y:S01]  /*c0b0*/  F2FP.PACK_AB R13, R13, R15 ;  /* 0x0000000f0d0d723e */ /* 0x000fe200000000ff */
[----:B------:R-:W-:Y:S01]  /*c0c0*/  FFMA.FTZ R6, R8, R29, -R6 ;  /* 0x0000001d08067223 */ /* 0x000fe20000010806 */
        /* <DEDUP_REMOVED lines=10> */
.L_x_129:
[----:B------:R-:W-:Y:S05]  /*c170*/  BSYNC B0 ;  /* 0x0000000000007941 */ /* 0x000fea0003800000 */
.L_x_128:
[----:B------:R-:W-:Y:S01]  /*c180*/  IADD3 R5, R62, 0x10, RZ ;  /* 0x000000103e057810 */ /* 0x000fe20007ffe0ff */
[----:B------:R-:W-:Y:S03]  /*c190*/  BSSY B0, `(.L_x_130) ;  /* 0x000006f000007945 */ /* 0x000fe60003800000 */
[----:B------:R-:W-:-:S13]  /*c1a0*/  ISETP.GE.AND P0, PT, R5, c[0x0][0x27c], PT ;  /* 0x00009f0005007a0c */ /* 0x000fda0003f06270 */
[----:B------:R-:W-:Y:S05]  /*c1b0*/  @P0 BRA `(.L_x_131) ;  /* 0x000006c000000947 */ /* 0x000fea0003800000 */
[----:B------:R-:W-:Y:S01]  /*c1c0*/  SHF.R.S32.HI R6, RZ, 0x1f, R5 ;  /* 0x0000001fff067819 */ /* 0x000fe20000011405 */
[--C-:B------:R-:W-:Y:S01]  /*c1d0*/  HADD2.F32 R19, -RZ, R54.reuse.H0_H0 ;  /* 0x20000036ff137230 */ /* 0x100fe20000004100 */
[----:B-1----:R-:W-:Y:S01]  /*c1e0*/  SHF.R.S32.HI R8, RZ, 0x1f, R17 ;  /* 0x0000001fff087819 */ /* 0x002fe20000011411 */
[----:B------:R-:W-:Y:S01]  /*c1f0*/  HADD2.F32 R20, -RZ, R53.H1_H1 ;  /* 0x30000035ff147230 */ /* 0x000fe20000004100 */
[----:B------:R-:W-:Y:S01]  /*c200*/  LEA.HI R10, R17, R17, RZ, 0x1 ;  /* 0x00000011110a7211 */ /* 0x000fe200078f08ff */
[----:B------:R-:W-:Y:S01]  /*c210*/  HADD2.F32 R18, -RZ, R54.H1_H1 ;  /* 0x30000036ff127230 */ /* 0x000fe20000004100 */
[CC--:B------:R-:W-:Y:S02]  /*c220*/  LEA.HI R7, R6.reuse, R5.reuse, RZ, 0x3 ;  /* 0x0000000506077211 */ /* 0x0c0fe400078f18ff */
[----:B------:R-:W-:Y:S01]  /*c230*/  LEA.HI R11, R6, R5, RZ, 0x5 ;  /* 0x00000005060b7211 */ /* 0x000fe200078f28ff */
[----:B------:R-:W-:Y:S01]  /*c240*/  IMAD.SHL.U32 R9, R10, 0x20, RZ ;  /* 0x000000200a097824 */ /* 0x000fe200078e00ff */
[----:B------:R-:W-:-:S02]  /*c250*/  LEA.HI R5, R8, R17, RZ, 0x3 ;  /* 0x0000001108057211 */ /* 0x000fc400078f18ff */
[----:B------:R-:W-:Y:S02]  /*c260*/  MOV R12, c[0x0][0x27c] ;  /* 0x00009f00000c7a02 */ /* 0x000fe40000000f00 */
[----:B------:R-:W-:Y:S02]  /*c270*/  SHF.R.S32.HI R6, RZ, 0x3, R7 ;  /* 0x00000003ff067819 */ /* 0x000fe40000011407 */
[----:B------:R-:W-:Y:S02]  /*c280*/  LOP3.LUT R10, R10, 0x7fffffe, RZ, 0xc0, !PT ;  /* 0x07fffffe0a0a7812 */ /* 0x000fe400078ec0ff */
[----:B------:R-:W-:Y:S02]  /*c290*/  SHF.L.U32 R8, R5, 0x5, RZ ;  /* 0x0000000505087819 */ /* 0x000fe400000006ff */
[----:B------:R-:W-:Y:S01]  /*c2a0*/  LOP3.LUT R5, R9, 0xc0, RZ, 0xc0, !PT ;  /* 0x000000c009057812 */ /* 0x000fe200078ec0ff */
[----:B------:R-:W-:Y:S01]  /*c2b0*/  IMAD.IADD R10, R17, 0x1, -R10 ;  /* 0x00000001110a7824 */ /* 0x000fe200078e0a0a */
[----:B------:R-:W-:-:S02]  /*c2c0*/  LEA.HI R6, R12, R6, RZ, 0x1d ;  /* 0x000000060c067211 */ /* 0x000fc400078fe8ff */
[----:B------:R-:W-:Y:S02]  /*c2d0*/  LOP3.LUT R8, R8, 0xffffff00, RZ, 0xc0, !PT ;  /* 0xffffff0008087812 */ /* 0x000fe400078ec0ff */
[----:B------:R-:W-:Y:S02]  /*c2e0*/  SHF.L.U32 R9, R11, 0x7, RZ ;  /* 0x000000070b097819 */ /* 0x000fe400000006ff */
[----:B------:R-:W-:Y:S01]  /*c2f0*/  LOP3.LUT R11, R5, 0x18, R7, 0xf8, !PT ;  /* 0x00000018050b7812 */ /* 0x000fe200078ef807 */
[----:B------:R-:W-:Y:S01]  /*c300*/  IMAD R16, R10, 0x20, R8 ;  /* 0x000000200a107824 */ /* 0x000fe200078e0208 */
[----:B------:R-:W-:Y:S02]  /*c310*/  SHF.R.S32.HI R7, RZ, 0x1f, R6 ;  /* 0x0000001fff077819 */ /* 0x000fe40000011406 */
[----:B------:R-:W-:Y:S02]  /*c320*/  SHF.L.U32 R10, R6, 0x3, RZ ;  /* 0x00000003060a7819 */ /* 0x000fe400000006ff */
[----:B------:R-:W-:-:S02]  /*c330*/  LEA.HI R6, R7, R6, RZ, 0x2 ;  /* 0x0000000607067211 */ /* 0x000fc400078f10ff */
[----:B------:R-:W-:Y:S02]  /*c340*/  SHF.R.U32.HI R12, RZ, 0x3, R5 ;  /* 0x00000003ff0c7819 */ /* 0x000fe40000011605 */
[----:B------:R-:W-:Y:S01]  /*c350*/  LOP3.LUT R7, R5, 0x18, R10, 0xf8, !PT ;  /* 0x0000001805077812 */ /* 0x000fe200078ef80a */
[----:B------:R-:W-:Y:S01]  /*c360*/  IMAD.SHL.U32 R5, R6, 0x400, RZ ;  /* 0x0000040006057824 */ /* 0x000fe200078e00ff */
[----:B------:R-:W-:Y:S01]  /*c370*/  LOP3.LUT R8, R9, 0x7ffff000, RZ, 0xc0, !PT ;  /* 0x7ffff00009087812 */ /* 0x000fe200078ec0ff */
[----:B------:R-:W-:Y:S01]  /*c380*/  HADD2.F32 R6, -RZ, R48.H0_H0 ;  /* 0x20000030ff067230 */ /* 0x000fe20000004100 */
[-C--:B------:R-:W-:Y:S02]  /*c390*/  LOP3.LUT R9, R11, R12.reuse, RZ, 0x3c, !PT ;  /* 0x0000000c0b097212 */ /* 0x080fe400078e3cff */
[----:B------:R-:W-:Y:S02]  /*c3a0*/  LOP3.LUT R7, R7, R12, RZ, 0x3c, !PT ;  /* 0x0000000c07077212 */ /* 0x000fe400078e3cff */
[----:B------:R-:W-:-:S02]  /*c3b0*/  LOP3.LUT R5, R5, 0x7ffff000, RZ, 0xc0, !PT ;  /* 0x7ffff00005057812 */ /* 0x000fc400078ec0ff */
[----:B------:R-:W-:Y:S02]  /*c3c0*/  IADD3 R8, R9, R16, R8 ;  /* 0x0000001009087210 */ /* 0x000fe40007ffe008 */
[----:B------:R-:W-:Y:S01]  /*c3d0*/  IADD3 R5, R7, R5, R16 ;  /* 0x0000000507057210 */ /* 0x000fe20007ffe010 */
[----:B------:R-:W-:Y:S01]  /*c3e0*/  HADD2.F32 R7, -RZ, R49.H1_H1 ;  /* 0x30000031ff077230 */ /* 0x000fe20000004100 */
        /* <DEDUP_REMOVED lines=10> */
[C---:B------:R-:W-:Y:S01]  /*c490*/  FMUL.FTZ R37, R6.reuse, R12 ;  /* 0x0000000c06257220 */ /* 0x040fe20000410000 */
[----:B------:R-:W-:Y:S01]  /*c4a0*/  HADD2.F32 R13, -RZ, R8.H1_H1 ;  /* 0x30000008ff0d7230 */ /* 0x000fe20000004100 */
[----:B------:R-:W-:Y:S01]  /*c4b0*/  FMUL.FTZ R8, R6, R24 ;  /* 0x0000001806087220 */ /* 0x000fe20000410000 */
[--C-:B------:R-:W-:Y:S01]  /*c4c0*/  HADD2.F32 R28, -RZ, R14.reuse.H0_H0 ;  /* 0x2000000eff1c7230 */ /* 0x100fe20000004100 */
[----:B------:R-:W-:Y:S01]  /*c4d0*/  FMUL.FTZ R6, R5, R23 ;  /* 0x0000001705067220 */ /* 0x000fe20000410000 */
[----:B------:R-:W-:Y:S01]  /*c4e0*/  HADD2.F32 R27, -RZ, R14.H1_H1 ;  /* 0x3000000eff1b7230 */ /* 0x000fe20000004100 */
[----:B------:R-:W-:Y:S01]  /*c4f0*/  FFMA.FTZ R41, R20, R12, R8 ;  /* 0x0000000c14297223 */ /* 0x000fe20000010008 */
[----:B------:R-:W-:Y:S01]  /*c500*/  HADD2.F32 R14, -RZ, R9.H0_H0 ;  /* 0x20000009ff0e7230 */ /* 0x000fe20000004100 */
[-C--:B------:R-:W-:Y:S01]  /*c510*/  FFMA.FTZ R40, R19, R13.reuse, R6 ;  /* 0x0000000d13287223 */ /* 0x080fe20000010006 */
[--C-:B------:R-:W-:Y:S01]  /*c520*/  HADD2.F32 R6, -RZ, R50.reuse.H0_H0 ;  /* 0x20000032ff067230 */ /* 0x100fe20000004100 */
[----:B------:R-:W-:Y:S01]  /*c530*/  FMUL.FTZ R36, R5, R13 ;  /* 0x0000000d05247220 */ /* 0x000fe20000410000 */
[----:B------:R-:W-:Y:S01]  /*c540*/  HADD2.F32 R5, -RZ, R50.H1_H1 ;  /* 0x30000032ff057230 */ /* 0x000fe20000004100 */
[C---:B------:R-:W-:Y:S01]  /*c550*/  FMUL.FTZ R8, R7.reuse, R26 ;  /* 0x0000001a07087220 */ /* 0x040fe20000410000 */
[--C-:B------:R-:W-:Y:S01]  /*c560*/  HADD2.F32 R30, -RZ, R15.reuse.H0_H0 ;  /* 0x2000000fff1e7230 */ /* 0x100fe20000004100 */
[-C--:B------:R-:W-:Y:S01]  /*c570*/  FMUL.FTZ R33, R7, R14.reuse ;  /* 0x0000000e07217220 */ /* 0x080fe20000410000 */
[----:B------:R-:W-:Y:S01]  /*c580*/  HADD2.F32 R29, -RZ, R15.H1_H1 ;  /* 0x3000000fff1d7230 */ /* 0x000fe20000004100 */
[----:B------:R-:W-:Y:S01]  /*c590*/  FFMA.FTZ R38, R18, R14, R8 ;  /* 0x0000000e12267223 */ /* 0x000fe20000010008 */
[----:B------:R-:W-:Y:S01]  /*c5a0*/  HADD2.F32 R16, -RZ, R9.H1_H1 ;  /* 0x30000009ff107230 */ /* 0x000fe20000004100 */
[C---:B------:R-:W-:Y:S01]  /*c5b0*/  FMUL.FTZ R9, R6.reuse, R25 ;  /* 0x0000001906097220 */ /* 0x040fe20000410000 */
[--C-:B------:R-:W-:Y:S01]  /*c5c0*/  HADD2.F32 R22, -RZ, R11.reuse.H0_H0 ;  /* 0x2000000bff167230 */ /* 0x100fe20000004100 */
[----:B------:R-:W-:Y:S01]  /*c5d0*/  FMUL.FTZ R8, R5, R28 ;  /* 0x0000001c05087220 */ /* 0x000fe20000410000 */
[----:B------:R-:W-:Y:S01]  /*c5e0*/  HADD2.F32 R21, -RZ, R11.H1_H1 ;  /* 0x3000000bff157230 */ /* 0x000fe20000004100 */
[----:B------:R-:W-:Y:S01]  /*c5f0*/  FMUL.FTZ R31, R6, R16 ;  /* 0x00000010061f7220 */ /* 0x000fe20000410000 */
[----:B------:R-:W-:Y:S01]  /*c600*/  HADD2.F32 R12, -RZ, R55.H1_H1 ;  /* 0x30000037ff0c7230 */ /* 0x000fe20000004100 */
[----:B------:R-:W-:Y:S01]  /*c610*/  FFMA.FTZ R20, R20, R24, -R37 ;  /* 0x0000001814147223 */ /* 0x000fe20000010825 */
[----:B------:R-:W-:Y:S01]  /*c620*/  HADD2.F32 R15, -RZ, R10.H0_H0 ;  /* 0x2000000aff0f7230 */ /* 0x000fe20000004100 */
[----:B------:R-:W-:Y:S01]  /*c630*/  FFMA.FTZ R19, R19, R23, -R36 ;  /* 0x0000001713137223 */ /* 0x000fe20000010824 */
[----:B------:R-:W-:Y:S01]  /*c640*/  HADD2.F32 R11, -RZ, R56.H1_H1 ;  /* 0x30000038ff0b7230 */ /* 0x000fe20000004100 */
[----:B------:R-:W-:Y:S01]  /*c650*/  FFMA.FTZ R35, R12, R16, R9 ;  /* 0x000000100c237223 */ /* 0x000fe20000010009 */
[----:B------:R-:W-:Y:S01]  /*c660*/  HADD2.F32 R7, -RZ, R51.H0_H0 ;  /* 0x20000033ff077230 */ /* 0x000fe20000004100 */
[-C--:B------:R-:W-:Y:S01]  /*c670*/  FMUL.FTZ R16, R5, R15.reuse ;  /* 0x0000000f05107220 */ /* 0x080fe20000410000 */
[----:B------:R-:W-:Y:S01]  /*c680*/  HADD2.F32 R10, -RZ, R10.H1_H1 ;  /* 0x3000000aff0a7230 */ /* 0x000fe20000004100 */
[----:B------:R-:W-:Y:S01]  /*c690*/  FFMA.FTZ R32, R11, R15, R8 ;  /* 0x0000000f0b207223 */ /* 0x000fe20000010008 */
[----:B------:R-:W-:Y:S01]  /*c6a0*/  HADD2.F32 R9, -RZ, R57.H1_H1 ;  /* 0x30000039ff097230 */ /* 0x000fe20000004100 */
[C---:B------:R-:W-:Y:S01]  /*c6b0*/  FMUL.FTZ R8, R7.reuse, R27 ;  /* 0x0000001b07087220 */ /* 0x040fe20000410000 */
[----:B------:R-:W-:Y:S01]  /*c6c0*/  HADD2.F32 R6, -RZ, R52.H1_H1 ;  /* 0x30000034ff067230 */ /* 0x000fe20000004100 */
[-C--:B------:R-:W-:Y:S01]  /*c6d0*/  FMUL.FTZ R14, R7, R10.reuse ;  /* 0x0000000a070e7220 */ /* 0x080fe20000410000 */
[----:B------:R-:W-:Y:S01]  /*c6e0*/  HADD2.F32 R5, -RZ, R51.H1_H1 ;  /* 0x30000033ff057230 */ /* 0x000fe20000004100 */
[----:B------:R-:W-:Y:S01]  /*c6f0*/  FFMA.FTZ R15, R9, R10, R8 ;  /* 0x0000000a090f7223 */ /* 0x000fe20000010008 */
[----:B------:R-:W-:Y:S01]  /*c700*/  HADD2.F32 R7, -RZ, R58.H1_H1 ;  /* 0x3000003aff077230 */ /* 0x000fe20000004100 */
[----:B------:R-:W-:Y:S01]  /*c710*/  FMUL.FTZ R10, R6, R30 ;  /* 0x0000001e060a7220 */ /* 0x000fe20000410000 */
[----:B------:R-:W-:Y:S01]  /*c720*/  HADD2.F32 R8, -RZ, R59.H1_H1 ;  /* 0x3000003bff087230 */ /* 0x000fe20000004100 */
[----:B------:R-:W-:-:S02]  /*c730*/  FMUL.FTZ R13, R5, R29 ;  /* 0x0000001d050d7220 */ /* 0x000fc40000410000 */
[----:B------:R-:W-:Y:S02]  /*c740*/  FMUL.FTZ R6, R6, R22 ;  /* 0x0000001606067220 */ /* 0x000fe40000410000 */
[-C--:B------:R-:W-:Y:S02]  /*c750*/  FMUL.FTZ R5, R5, R21.reuse ;  /* 0x0000001505057220 */ /* 0x080fe40000410000 */
        /* <DEDUP_REMOVED lines=18> */
.L_x_131:
[----:B------:R-:W-:Y:S05]  /*c880*/  BSYNC B0 ;  /* 0x0000000000007941 */ /* 0x000fea0003800000 */
.L_x_130:
[----:B------:R-:W-:-:S04]  /*c890*/  IADD3 R5, R62, 0x20, RZ ;  /* 0x000000203e057810 */ /* 0x000fc80007ffe0ff */
[----:B------:R-:W-:-:S13]  /*c8a0*/  ISETP.GE.AND P0, PT, R5, c[0x0][0x27c], PT ;  /* 0x00009f0005007a0c */ /* 0x000fda0003f06270 */
[----:B------:R-:W-:Y:S05]  /*c8b0*/  @P0 BRA `(.L_x_109) ;  /* 0x000006c000000947 */ /* 0x000fea0003800000 */
[----:B------:R-:W-:Y:S01]  /*c8c0*/  SHF.R.S32.HI R6, RZ, 0x1f, R5 ;  /* 0x0000001fff067819 */ /* 0x000fe20000011405 */
[--C-:B------:R-:W-:Y:S01]  /*c8d0*/  HADD2.F32 R18, -RZ, R68.reuse.H1_H1 ;  /* 0x30000044ff127230 */ /* 0x100fe20000004100 */
[----:B------:R-:W-:Y:S01]  /*c8e0*/  SHF.R.S32.HI R7, RZ, 0x1f, R17 ;  /* 0x0000001fff077819 */ /* 0x000fe20000011411 */
[----:B------:R-:W-:Y:S01]  /*c8f0*/  HADD2.F32 R19, -RZ, R68.H0_H0 ;  /* 0x20000044ff137230 */ /* 0x000fe20000004100 */
[----:B-1----:R-:W-:Y:S02]  /*c900*/  LEA.HI R9, R17, R17, RZ, 0x1 ;  /* 0x0000001111097211 */ /* 0x002fe400078f08ff */
[CC--:B------:R-:W-:Y:S02]  /*c910*/  LEA.HI R8, R6.reuse, R5.reuse, RZ, 0x3 ;  /* 0x0000000506087211 */ /* 0x0c0fe400078f18ff */
[----:B------:R-:W-:Y:S02]  /*c920*/  LEA.HI R11, R6, R5, RZ, 0x5 ;  /* 0x00000005060b7211 */ /* 0x000fe400078f28ff */
[----:B------:R-:W-:Y:S01]  /*c930*/  LEA.HI R5, R7, R17, RZ, 0x3 ;  /* 0x0000001107057211 */ /* 0x000fe200078f18ff */
[C---:B------:R-:W-:Y:S01]  /*c940*/  IMAD.SHL.U32 R7, R9.reuse, 0x20, RZ ;  /* 0x0000002009077824 */ /* 0x040fe200078e00ff */
[----:B------:R-:W-:-:S02]  /*c950*/  LOP3.LUT R6, R9, 0x7fffffe, RZ, 0xc0, !PT ;  /* 0x07fffffe09067812 */ /* 0x000fc400078ec0ff */
[----:B------:R-:W-:Y:S02]  /*c960*/  SHF.L.U32 R9, R5, 0x5, RZ ;  /* 0x0000000505097819 */ /* 0x000fe400000006ff */
[----:B------:R-:W-:Y:S01]  /*c970*/  MOV R13, c[0x0][0x27c] ;  /* 0x00009f00000d7a02 */ /* 0x000fe20000000f00 */
[----:B------:R-:W-:Y:S01]  /*c980*/  IMAD.IADD R12, R17, 0x1, -R6 ;  /* 0x00000001110c7824 */ /* 0x000fe200078e0a06 */
[----:B------:R-:W-:Y:S01]  /*c990*/  SHF.R.S32.HI R10, RZ, 0x3, R8 ;  /* 0x00000003ff0a7819 */ /* 0x000fe20000011408 */
[----:B------:R-:W-:Y:S01]  /*c9a0*/  HADD2.F32 R17, -RZ, R69.H0_H0 ;  /* 0x20000045ff117230 */ /* 0x000fe20000004100 */
[----:B------:R-:W-:Y:S02]  /*c9b0*/  LOP3.LUT R5, R7, 0xc0, RZ, 0xc0, !PT ;  /* 0x000000c007057812 */ /* 0x000fe400078ec0ff */
[----:B------:R-:W-:Y:S02]  /*c9c0*/  LOP3.LUT R7, R9, 0xffffff00, RZ, 0xc0, !PT ;  /* 0xffffff0009077812 */ /* 0x000fe400078ec0ff */
[----:B------:R-:W-:-:S02]  /*c9d0*/  LEA.HI R6, R13, R10, RZ, 0x1d ;  /* 0x0000000a0d067211 */ /* 0x000fc400078fe8ff */
[----:B------:R-:W-:Y:S01]  /*c9e0*/  SHF.L.U32 R9, R11, 0x7, RZ ;  /* 0x000000070b097819 */ /* 0x000fe200000006ff */
[----:B------:R-:W-:Y:S01]  /*c9f0*/  IMAD R11, R12, 0x20, R7 ;  /* 0x000000200c0b7824 */ /* 0x000fe200078e0207 */
[----:B------:R-:W-:Y:S02]  /*ca00*/  SHF.R.S32.HI R7, RZ, 0x1f, R6 ;  /* 0x0000001fff077819 */ /* 0x000fe40000011406 */
[----:B------:R-:W-:Y:S02]  /*ca10*/  LOP3.LUT R10, R9, 0x7ffff000, RZ, 0xc0, !PT ;  /* 0x7ffff000090a7812 */ /* 0x000fe400078ec0ff */
[----:B------:R-:W-:Y:S02]  /*ca20*/  SHF.L.U32 R9, R6, 0x3, RZ ;  /* 0x0000000306097819 */ /* 0x000fe400000006ff */
[----:B------:R-:W-:Y:S02]  /*ca30*/  LEA.HI R6, R7, R6, RZ, 0x2 ;  /* 0x0000000607067211 */ /* 0x000fe400078f10ff */
[----:B------:R-:W-:-:S02]  /*ca40*/  LOP3.LUT R8, R5, 0x18, R8, 0xf8, !PT ;  /* 0x0000001805087812 */ /* 0x000fc400078ef808 */
[----:B------:R-:W-:Y:S02]  /*ca50*/  SHF.R.U32.HI R13, RZ, 0x3, R5 ;  /* 0x00000003ff0d7819 */ /* 0x000fe40000011605 */
[----:B------:R-:W-:Y:S01]  /*ca60*/  LOP3.LUT R7, R5, 0x18, R9, 0xf8, !PT ;  /* 0x0000001805077812 */ /* 0x000fe200078ef809 */
[----:B------:R-:W-:Y:S01]  /*ca70*/  IMAD.SHL.U32 R5, R6, 0x400, RZ ;  /* 0x0000040006057824 */ /* 0x000fe200078e00ff */
[-C--:B------:R-:W-:Y:S01]  /*ca80*/  LOP3.LUT R8, R8, R13.reuse, RZ, 0x3c, !PT ;  /* 0x0000000d08087212 */ /* 0x080fe200078e3cff */
[----:B------:R-:W-:Y:S01]  /*ca90*/  HADD2.F32 R6, -RZ, R64.H0_H0 ;  /* 0x20000040ff067230 */ /* 0x000fe20000004100 */
[----:B------:R-:W-:Y:S02]  /*caa0*/  LOP3.LUT R7, R7, R13, RZ, 0x3c, !PT ;  /* 0x0000000d07077212 */ /* 0x000fe400078e3cff */
[----:B------:R-:W-:Y:S02]  /*cab0*/  LOP3.LUT R5, R5, 0x7ffff000, RZ, 0xc0, !PT ;  /* 0x7ffff00005057812 */ /* 0x000fe400078ec0ff */
[----:B------:R-:W-:-:S02]  /*cac0*/  IADD3 R8, R8, R11, R10 ;  /* 0x0000000b08087210 */ /* 0x000fc40007ffe00a */
[----:B------:R-:W-:Y:S01]  /*cad0*/  IADD3 R5, R7, R5, R11 ;  /* 0x0000000507057210 */ /* 0x000fe20007ffe00b */
[----:B------:R-:W-:Y:S01]  /*cae0*/  HADD2.F32 R7, -RZ, R65.H0_H0 ;  /* 0x20000041ff077230 */ /* 0x000fe20000004100 */
        /* <DEDUP_REMOVED lines=19> */
[----:B------:R-:W-:Y:S01]  /*cc20*/  HADD2.F32 R6, -RZ, R65.H1_H1 ;  /* 0x30000041ff067230 */ /* 0x000fe20000004100 */
[----:B------:R-:W-:Y:S01]  /*cc30*/  FMUL.FTZ R35, R5, R13 ;  /* 0x0000000d05237220 */ /* 0x000fe20000410000 */
[----:B------:R-:W-:Y:S01]  /*cc40*/  HADD2.F32 R5, -RZ, R66.H0_H0 ;  /* 0x20000042ff057230 */ /* 0x000fe20000004100 */
        /* <DEDUP_REMOVED lines=15> */
[----:B------:R-:W-:Y:S01]  /*cd40*/  HADD2.F32 R11, -RZ, R70.H0_H0 ;  /* 0x20000046ff0b7230 */ /* 0x000fe20000004100 */
[----:B------:R-:W-:Y:S01]  /*cd50*/  FFMA.FTZ R33, R12, R16, R9 ;  /* 0x000000100c217223 */ /* 0x000fe20000010009 */
[----:B------:R-:W-:Y:S01]  /*cd60*/  HADD2.F32 R7, -RZ, R66.H1_H1 ;  /* 0x30000042ff077230 */ /* 0x000fe20000004100 */
[-C--:B------:R-:W-:Y:S01]  /*cd70*/  FMUL.FTZ R16, R5, R15.reuse ;  /* 0x0000000f05107220 */ /* 0x080fe20000410000 */
[----:B------:R-:W-:Y:S01]  /*cd80*/  HADD2.F32 R10, -RZ, R10.H1_H1 ;  /* 0x3000000aff0a7230 */ /* 0x000fe20000004100 */
[----:B------:R-:W-:Y:S01]  /*cd90*/  FFMA.FTZ R31, R11, R15, R8 ;  /* 0x0000000f0b1f7223 */ /* 0x000fe20000010008 */
[----:B------:R-:W-:Y:S01]  /*cda0*/  HADD2.F32 R9, -RZ, R70.H1_H1 ;  /* 0x30000046ff097230 */ /* 0x000fe20000004100 */
[C---:B------:R-:W-:Y:S01]  /*cdb0*/  FMUL.FTZ R8, R7.reuse, R26 ;  /* 0x0000001a07087220 */ /* 0x040fe20000410000 */
[--C-:B------:R-:W-:Y:S01]  /*cdc0*/  HADD2.F32 R6, -RZ, R67.reuse.H1_H1 ;  /* 0x30000043ff067230 */ /* 0x100fe20000004100 */
[-C--:B------:R-:W-:Y:S01]  /*cdd0*/  FMUL.FTZ R14, R7, R10.reuse ;  /* 0x0000000a070e7220 */ /* 0x080fe20000410000 */
[----:B------:R-:W-:Y:S01]  /*cde0*/  HADD2.F32 R5, -RZ, R67.H0_H0 ;  /* 0x20000043ff057230 */ /* 0x000fe20000004100 */
[----:B------:R-:W-:Y:S01]  /*cdf0*/  FFMA.FTZ R15, R9, R10, R8 ;  /* 0x0000000a090f7223 */ /* 0x000fe20000010008 */
[--C-:B------:R-:W-:Y:S01]  /*ce00*/  HADD2.F32 R7, -RZ, R71.reuse.H0_H0 ;  /* 0x20000047ff077230 */ /* 0x100fe20000004100 */
        /* <DEDUP_REMOVED lines=23> */
.L_x_109:
[----:B------:R-:W-:Y:S05]  /*cf80*/  BSYNC B2 ;  /* 0x0000000000027941 */ /* 0x000fea0003800000 */
.L_x_93:
[----:B------:R-:W-:-:S04]  /*cf90*/  DEPBAR.LE SB0, 0x0 ;  /* 0x000080000000791a */ /* 0x000fc80000000000 */
[----:B------:R-:W-:Y:S01]  /*cfa0*/  IMAD.SHL.U32 R210, R3, 0x2, RZ ;  /* 0x0000000203d27824 */ /* 0x000fe200078e00ff */
[----:B------:R-:W-:Y:S01]  /*cfb0*/  BAR.SYNC.DEFER_BLOCKING 0x0 ;  /* 0x0000000000007b1d */ /* 0x000fe20000010000 */
[----:B------:R-:W-:Y:S01]  /*cfc0*/  IMAD.SHL.U32 R139, R2, 0x2, RZ ;  /* 0x00000002028b7824 */ /* 0x000fe200078e00ff */
[----:B------:R-:W-:Y:S01]  /*cfd0*/  LOP3.LUT P0, RZ, R72, 0x2, RZ, 0xc0, !PT ;  /* 0x0000000248ff7812 */ /* 0x000fe2000780c0ff */
[----:B------:R-:W-:Y:S01]  /*cfe0*/  IMAD.MOV.U32 R6, RZ, RZ, R74 ;  /* 0x000000ffff067224 */ /* 0x000fe200078e004a */
[----:B------:R-:W-:Y:S01]  /*cff0*/  LOP3.LUT R5, R97, 0x1, RZ, 0xc0, !PT ;  /* 0x0000000161057812 */ /* 0x000fe200078ec0ff */
[----:B------:R-:W-:Y:S01]  /*d000*/  IMAD.MOV.U32 R7, RZ, RZ, R75 ;  /* 0x000000ffff077224 */ /* 0x000fe200078e004b */
[C---:B------:R-:W-:Y:S01]  /*d010*/  IADD3 R2, R139.reuse, 0x3100, RZ ;  /* 0x000031008b027810 */ /* 0x040fe20007ffe0ff */
[----:B------:R-:W-:Y:S01]  /*d020*/  IMAD R211, R0, 0x2, R210 ;  /* 0x0000000200d37824 */ /* 0x000fe200078e02d2 */
[----:B------:R-:W-:Y:S01]  /*d030*/  IADD3 R212, R139, 0x3120, RZ ;  /* 0x000031208bd47810 */ /* 0x000fe20007ffe0ff */
[----:B------:R-:W-:Y:S01]  /*d040*/  IMAD.MOV.U32 R6, RZ, RZ, R110 ;  /* 0x000000ffff067224 */ /* 0x000fe200078e006e */
[----:B------:R-:W-:Y:S01]  /*d050*/  ISETP.NE.U32.AND P2, PT, R5, 0x1, PT ;  /* 0x000000010500780c */ /* 0x000fe20003f45070 */
[----:B------:R-:W-:Y:S01]  /*d060*/  IMAD.SHL.U32 R224, R224, 0x2, RZ ;  /* 0x00000002e0e07824 */ /* 0x000fe200078e00ff */
[----:B------:R-:W-:Y:S01]  /*d070*/  LOP3.LUT P1, RZ, R97, 0x2, RZ, 0xc0, !PT ;  /* 0x0000000261ff7812 */ /* 0x000fe2000782c0ff */
[----:B------:R-:W-:Y:S01]  /*d080*/  IMAD.SHL.U32 R208, R4, 0x2, RZ ;  /* 0x0000000204d07824 */ /* 0x000fe200078e00ff */
[----:B------:R-:W-:Y:S01]  /*d090*/  STL.64 [R1+0x20], R6 ;  /* 0x0000200601007387 */ /* 0x000fe20000100a00 */
[----:B------:R-:W-:Y:S01]  /*d0a0*/  @P0 IADD3 R212, R2, -0x20, RZ ;  /* 0xffffffe002d40810 */ /* 0x000fe20007ffe0ff */
[----:B------:R-:W-:-:S02]  /*d0b0*/  IMAD R2, R99, R136, RZ ;  /* 0x0000008863027224 */ /* 0x000fc400078e02ff */
[----:B------:R-:W-:Y:S02]  /*d0c0*/  IMAD R209, R0, 0x2, R208 ;  /* 0x0000000200d17824 */ /* 0x000fe400078e02d0 */
[-C--:B------:R-:W-:Y:S01]  /*d0d0*/  IMAD R2, R98, R108.reuse, R2 ;  /* 0x0000006c62027224 */ /* 0x080fe200078e0202 */
[----:B-1----:R-:W-:Y:S04]  /*d0e0*/  LDSM.16.M88.4 R8, [R210+0x7100] ;  /* 0x00710000d208783b */ /* 0x002fe80000000200 */
[----:B------:R-:W1:Y:S04]  /*d0f0*/  LDSM.16.M88.4 R16, [R139+0x3100] ;  /* 0x003100008b10783b */ /* 0x000e680000000200 */
[----:B------:R-:W2:Y:S04]  /*d100*/  LDSM.16.M88.4 R12, [R210+0x6100] ;  /* 0x00610000d20c783b */ /* 0x000ea80000000200 */
[----:B------:R-:W3:Y:S04]  /*d110*/  LDSM.16.M88.4 R20, [R139+0x3500] ;  /* 0x003500008b14783b */ /* 0x000ee80000000200 */
[----:B------:R-:W4:Y:S04]  /*d120*/  LDSM.16.M88.4 R24, [R139+0x3900] ;  /* 0x003900008b18783b */ /* 0x000f280000000200 */
[----:B------:R-:W3:Y:S04]  /*d130*/  LDSM.16.M88.4 R32, [R139+0x3d00] ;  /* 0x003d00008b20783b */ /* 0x000ee80000000200 */
[----:B------:R-:W-:Y:S04]  /*d140*/  LDSM.16.M88.4 R28, [R212+0xc00] ;  /* 0x000c0000d41c783b */ /* 0x000fe80000000200 */
[----:B------:R-:W-:Y:S04]  /*d150*/  LDSM.16.M88.4 R36, [R212+0x400] ;  /* 0x00040000d424783b */ /* 0x000fe80000000200 */
[----:B------:R-:W-:Y:S01]  /*d160*/  LDSM.16.M88.4 R40, [R212] ;  /* 0x00000000d428783b */ /* 0x000fe20000000200 */
[-C--:B-1----:R-:W-:Y:S08]  /*d170*/  HMMA.16816.F32 R44, R8, R16.reuse, RZ ;  /* 0x00000010082c723c */ /* 0x082ff000000018ff */
[----:B--2---:R-:W-:Y:S07]  /*d180*/  HMMA.16816.F32 R84, R12, R16, RZ ;  /* 0x000000100c54723c */ /* 0x004fee00000018ff */
[C---:B------:R-:W-:Y:S01]  /*d190*/  IMAD.WIDE.U32 R16, R136.reuse, R108, R6 ;  /* 0x0000006c88107225 */ /* 0x040fe200078e0006 */
[----:B---3--:R-:W-:Y:S03]  /*d1a0*/  HMMA.16816.F32 R64, R8, R20, RZ ;  /* 0x000000140840723c */ /* 0x008fe600000018ff */
[----:B------:R-:W-:Y:S01]  /*d1b0*/  IMAD R136, R136, -0x40, R163 ;  /* 0xffffffc088887824 */ /* 0x000fe200078e02a3 */
[----:B------:R-:W-:Y:S01]  /*d1c0*/  LEA R6, P0, R16, c[0x0][0x1f8], 0x1 ;  /* 0x00007e0010067a11 */ /* 0x000fe200078008ff */
[----:B------:R-:W-:-:S02]  /*d1d0*/  IMAD.IADD R3, R17, 0x1, R2 ;  /* 0x0000000111037824 */ /* 0x000fc400078e0202 */
[----:B------:R-:W-:Y:S01]  /*d1e0*/  IMAD.IADD R2, R136, 0x1, -R96 ;  /* 0x0000000188027824 */ /* 0x000fe200078e0a60 */
[C---:B----4-:R-:W-:Y:S02]  /*d1f0*/  HMMA.16816.F32 R52, R8.reuse, R24, RZ ;  /* 0x000000180834723c */ /* 0x050fe400000018ff */
[----:B------:R-:W-:Y:S02]  /*d200*/  LEA.HI.X R7, R16, c[0x0][0x1fc], R3, 0x1, P0 ;  /* 0x00007f0010077a11 */ /* 0x000fe400000f0c03 */
[C---:B------:R-:W-:Y:S02]  /*d210*/  ISETP.LT.OR P4, PT, R2.reuse, 0x1, P2 ;  /* 0x000000010200780c */ /* 0x040fe40001781670 */
[C---:B------:R-:W-:Y:S02]  /*d220*/  ISETP.LT.OR P3, PT, R2.reuse, 0x1, !P1 ;  /* 0x000000010200780c */ /* 0x040fe40004f61670 */
[----:B------:R-:W-:Y:S01]  /*d230*/  HMMA.16816.F32 R48, R8, R32, RZ ;  /* 0x000000200830723c */ /* 0x000fe200000018ff */
[----:B------:R-:W-:-:S02]  /*d240*/  ISETP.LT.OR P2, PT, R2, 0x21, P2 ;  /* 0x000000210200780c */ /* 0x000fc40001741670 */
[----:B------:R-:W-:-:S05]  /*d250*/  ISETP.LT.OR P1, PT, R2, 0x21, !P1 ;  /* 0x000000210200780c */ /* 0x000fca0004f21670 */
[C---:B------:R-:W-:Y:S08]  /*d260*/  HMMA.16816.F32 R68, R8.reuse, R18, RZ ;  /* 0x000000120844723c */ /* 0x040ff000000018ff */
[C---:B------:R-:W-:Y:S08]  /*d270*/  HMMA.16816.F32 R56, R8.reuse, R22, RZ ;  /* 0x000000160838723c */ /* 0x040ff000000018ff */
[C---:B------:R-:W-:Y:S08]  /*d280*/  HMMA.16816.F32 R76, R8.reuse, R26, RZ ;  /* 0x0000001a084c723c */ /* 0x040ff000000018ff */
[----:B------:R-:W-:Y:S01]  /*d290*/  HMMA.16816.F32 R88, R8, R34, RZ ;  /* 0x000000220858723c */ /* 0x000fe200000018ff */
[----:B------:R-:W1:Y:S07]  /*d2a0*/  LDSM.16.M88.4 R8, [R211+0x7100] ;  /* 0x00710000d308783b */ /* 0x000e6e0000000200 */
[C---:B------:R-:W-:Y:S08]  /*d2b0*/  HMMA.16816.F32 R60, R12.reuse, R32, RZ ;  /* 0x000000200c3c723c */ /* 0x040ff000000018ff */
[C---:B------:R-:W-:Y:S01]  /*d2c0*/  HMMA.16816.F32 R104, R12.reuse, R18, RZ ;  /* 0x000000120c68723c */ /* 0x040fe200000018ff */
[----:B------:R-:W-:Y:S07]  /*d2d0*/  LDSM.16.M88.4 R16, [R211+0x6100] ;  /* 0x00610000d310783b */ /* 0x000fee0000000200 */
[C---:B------:R-:W-:Y:S08]  /*d2e0*/  HMMA.16816.F32 R80, R12.reuse, R20, RZ ;  /* 0x000000140c50723c */ /* 0x040ff000000018ff */
[C---:B------:R-:W-:Y:S08]  /*d2f0*/  HMMA.16816.F32 R100, R12.reuse, R22, RZ ;  /* 0x000000160c64723c */ /* 0x040ff000000018ff */
[C---:B------:R-:W-:Y:S08]  /*d300*/  HMMA.16816.F32 R72, R12.reuse, R24, RZ ;  /* 0x000000180c48723c */ /* 0x040ff000000018ff */
[----:B------:R-:W-:Y:S01]  /*d310*/  HMMA.16816.F32 R92, R12, R26, RZ ;  /* 0x0000001a0c5c723c */ /* 0x000fe200000018ff */
[----:B------:R-:W2:Y:S04]  /*d320*/  LDSM.16.M88.4 R24, [R212+0x800] ;  /* 0x00080000d418783b */ /* 0x000ea80000000200 */
[----:B------:R-:W-:Y:S01]  /*d330*/  @!PT LDS RZ, [RZ] ;  /* 0x00000000fffff984 */ /* 0x000fe20000000800 */
[----:B------:R-:W-:Y:S01]  /*d340*/  @!PT LDS RZ, [RZ] ;  /* 0x00000000fffff984 */ /* 0x000fe20000000800 */
[----:B------:R-:W-:Y:S01]  /*d350*/  @!PT LDS RZ, [RZ] ;  /* 0x00000000fffff984 */ /* 0x000fe20000000800 */
[----:B------:R3:W-:Y:S01]  /*d360*/  LDGSTS.E.BYPASS.LTC128B.128 [R224+0x100], [R6.64], !P4 ;  /* 0x0010000006e07fae */ /* 0x0007e2000e101d46 */
[----:B------:R-:W-:-:S02]  /*d370*/  ISETP.NE.AND P4, PT, R112, RZ, PT ;  /* 0x000000ff7000720c */ /* 0x000fc40003f85270 */
[----:B------:R-:W-:Y:S01]  /*d380*/  HMMA.16816.F32 R32, R12, R34, RZ ;  /* 0x000000220c20723c */ /* 0x000fe200000018ff */
[----:B------:R3:W-:Y:S06]  /*d390*/  LDGSTS.E.BYPASS.LTC128B.128 [R224+0x1100], [R6.64+0x40], !P3 ;  /* 0x0110004006e07fae */ /* 0x0007ec000d901d46 */
[----:B------:R-:W-:Y:S01]  /*d3a0*/  IADD3 R12, P0, R108, R6, RZ ;  /* 0x000000066c0c7210 */ /* 0x000fe20007f1e0ff */
[----:B-1----:R-:W-:Y:S04]  /*d3b0*/  HMMA.16816.F32 R128, R8, R28, R48 ;  /* 0x0000001c0880723c */ /* 0x002fe80000001830 */
[----:B------:R-:W-:Y:S01]  /*d3c0*/  IMAD.X R13, R99, 0x1, R7, P0 ;  /* 0x00000001630d7824 */ /* 0x000fe200000e0607 */
[----:B------:R-:W-:-:S03]  /*d3d0*/  LOP3.LUT P0, RZ, R97, 0x4, RZ, 0xc0, !PT ;  /* 0x0000000461ff7812 */ /* 0x000fc6000780c0ff */
[----:B------:R-:W-:Y:S01]  /*d3e0*/  HMMA.16816.F32 R124, R8, R38, R56 ;  /* 0x00000026087c723c */ /* 0x000fe20000001838 */
[C---:B------:R-:W-:Y:S02]  /*d3f0*/  ISETP.LT.OR P3, PT, R2.reuse, 0x1, !P0 ;  /* 0x000000010200780c */ /* 0x040fe40004761670 */
[----:B------:R-:W-:Y:S02]  /*d400*/  ISETP.LT.OR P0, PT, R2, 0x21, !P0 ;  /* 0x000000210200780c */ /* 0x000fe40004701670 */
[----:B------:R-:W-:-:S03]  /*d410*/  LOP3.LUT R2, R137, 0xffffffe0, RZ, 0xc0, !PT ;  /* 0xffffffe089027812 */ /* 0x000fc600078ec0ff */
[----:B------:R-:W-:Y:S02]  /*d420*/  HMMA.16816.F32 R108, R8, R40, R44 ;  /* 0x00000028086c723c */ /* 0x000fe4000000182c */
[----:B------:R-:W-:-:S04]  /*d430*/  IMAD.IADD R2, R172, 0x1, -R2 ;  /* 0x00000001ac027824 */ /* 0x000fc800078e0a02 */
[----:B------:R3:W-:Y:S01]  /*d440*/  LDGSTS.E.BYPASS.LTC128B.128 [R224+0x2100], [R6.64+0x80], !P3 ;  /* 0x0210008006e07fae */ /* 0x0007e2000d901d46 */
[----:B------:R-:W-:Y:S01]  /*d450*/  SHF.R.S32.HI R3, RZ, 0x1f, R2 ;  /* 0x0000001fff037819 */ /* 0x000fe20000011402 */
[----:B------:R-:W-:Y:S02]  /*d460*/  HMMA.16816.F32 R132, R8, R42, R68 ;  /* 0x0000002a0884723c */ /* 0x000fe40000001844 */
[----:B------:R1:W-:Y:S01]  /*d470*/  LDGSTS.E.BYPASS.LTC128B.128 [R224+0x900], [R12.64], !P2 ;  /* 0x009000000ce07fae */ /* 0x0003e2000d101d46 */
[----:B------:R-:W-:-:S03]  /*d480*/  LEA.HI R3, R3, R2, RZ, 0x2 ;  /* 0x0000000203037211 */ /* 0x000fc600078f10ff */
[----:B------:R1:W-:Y:S01]  /*d490*/  LDGSTS.E.BYPASS.LTC128B.128 [R224+0x1900], [R12.64+0x40], !P1 ;  /* 0x019000400ce07fae */ /* 0x0003e2000c901d46 */
[----:B------:R-:W-:Y:S01]  /*d4a0*/  LOP3.LUT R3, R3, 0x7ffffffc, RZ, 0xc0, !PT ;  /* 0x7ffffffc03037812 */ /* 0x000fe200078ec0ff */
[C---:B--2---:R-:W-:Y:S02]  /*d4b0*/  HMMA.16816.F32 R140, R8.reuse, R24, R52 ;  /* 0x00000018088c723c */ /* 0x044fe40000001834 */
[----:B------:R1:W-:Y:S02]  /*d4c0*/  LDGSTS.E.BYPASS.LTC128B.128 [R224+0x2900], [R12.64+0x80], !P0 ;  /* 0x029000800ce07fae */ /* 0x0003e4000c101d46 */
[----:B------:R-:W-:Y:S02]  /*d4d0*/  IMAD.IADD R2, R2, 0x1, -R3 ;  /* 0x0000000102027824 */ /* 0x000fe400078e0a03 */
[----:B------:R-:W-:Y:S02]  /*d4e0*/  LDSM.16.M88.4 R20, [R210+0x9100] ;  /* 0x00910000d214783b */ /* 0x000fe40000000200 */
[----:B-----5:R-:W-:Y:S01]  /*d4f0*/  HMMA.16816.F32 R144, R8, R36, R64 ;  /* 0x000000240890723c */ /* 0x020fe20000001840 */
[----:B------:R-:W-:Y:S01]  /*d500*/  IMAD R2, R2, -0x2, R136 ;  /* 0xfffffffe02027824 */ /* 0x000fe200078e0288 */
[----:B------:R-:W2:Y:S04]  /*d510*/  LDSM.16.M88.4 R48, [R139+0x4900] ;  /* 0x004900008b30783b */ /* 0x000ea80000000200 */
[----:B------:R-:W4:Y:S01]  /*d520*/  LDSM.16.M88.4 R56, [R139+0x4100] ;  /* 0x004100008b38783b */ /* 0x000f220000000200 */
[C---:B------:R-:W-:Y:S01]  /*d530*/  ISETP.GT.AND P1, PT, R2.reuse, RZ, PT ;  /* 0x000000ff0200720c */ /* 0x040fe20003f24270 */
[----:B------:R-:W-:Y:S01]  /*d540*/  HMMA.16816.F32 R112, R16, R40, R84 ;  /* 0x000000281070723c */ /* 0x000fe20000001854 */
[C---:B------:R-:W-:Y:S01]  /*d550*/  ISETP.GT.AND P0, PT, R2.reuse, 0x1, PT ;  /* 0x000000010200780c */ /* 0x040fe20003f04270 */
[----:B------:R-:W2:Y:S01]  /*d560*/  LDSM.16.M88.4 R52, [R139+0x4500] ;  /* 0x004500008b34783b */ /* 0x000ea20000000200 */
[----:B------:R-:W-:-:S02]  /*d570*/  ISETP.GT.AND P3, PT, R2, 0x8, PT ;  /* 0x000000080200780c */ /* 0x000fc40003f64270 */
[----:B------:R-:W-:Y:S01]  /*d580*/  ISETP.GT.AND P2, PT, R2, 0x9, PT ;  /* 0x000000090200780c */ /* 0x000fe20003f44270 */
[----:B------:R-:W2:Y:S02]  /*d590*/  LDSM.16.M88.4 R44, [R139+0x4d00] ;  /* 0x004d00008b2c783b */ /* 0x000ea40000000200 */
[C---:B------:R-:W-:Y:S02]  /*d5a0*/  HMMA.16816.F32 R96, R16.reuse, R36, R80 ;  /* 0x000000241060723c */ /* 0x040fe40000001850 */
[----:B------:R-:W0:Y:S04]  /*d5b0*/  LDGDEPBAR ;  /* 0x00000000000079af */ /* 0x000e280000000000 */
[----:B-1----:R-:W1:Y:S02]  /*d5c0*/  LDSM.16.M88.4 R12, [R210+0x8100] ;  /* 0x00810000d20c783b */ /* 0x002e640000000200 */
[C---:B------:R-:W-:Y:S08]  /*d5d0*/  HMMA.16816.F32 R68, R16.reuse, R42, R104 ;  /* 0x0000002a1044723c */ /* 0x040ff00000001868 */
[C---:B------:R-:W-:Y:S08]  /*d5e0*/  HMMA.16816.F32 R84, R16.reuse, R24, R72 ;  /* 0x000000181054723c */ /* 0x040ff00000001848 */
[C---:B------:R-:W-:Y:S01]  /*d5f0*/  HMMA.16816.F32 R80, R16.reuse, R28, R60 ;  /* 0x0000001c1050723c */ /* 0x040fe2000000183c */
[----:B------:R-:W-:Y:S07]  /*d600*/  LDSM.16.M88.4 R60, [R212+0x1c00] ;  /* 0x001c0000d43c783b */ /* 0x000fee0000000200 */
[C---:B------:R-:W-:Y:S01]  /*d610*/  HMMA.16816.F32 R64, R16.reuse, R38, R100 ;  /* 0x000000261040723c */ /* 0x040fe20000001864 */
[----:B------:R-:W-:Y:S07]  /*d620*/  LDSM.16.M88.4 R36, [R212+0x1000] ;  /* 0x00100000d424783b */ /* 0x000fee0000000200 */
[-C--:B------:R-:W-:Y:S08]  /*d630*/  HMMA.16816.F32 R40, R16, R26.reuse, R92 ;  /* 0x0000001a1028723c */ /* 0x080ff0000000185c */
[C---:B------:R-:W-:Y:S01]  /*d640*/  HMMA.16816.F32 R120, R8.reuse, R26, R76 ;  /* 0x0000001a0878723c */ /* 0x040fe2000000184c */
[----:B------:R-:W-:Y:S07]  /*d650*/  LDSM.16.M88.4 R24, [R211+0x8100] ;  /* 0x00810000d318783b */ /* 0x000fee0000000200 */
[-C--:B------:R-:W-:Y:S01]  /*d660*/  HMMA.16816.F32 R116, R8, R30.reuse, R88 ;  /* 0x0000001e0874723c */ /* 0x080fe20000001858 */
[----:B------:R-:W-:Y:S07]  /*d670*/  LDSM.16.M88.4 R8, [R211+0x9100] ;  /* 0x00910000d308783b */ /* 0x000fee0000000200 */
[----:B------:R-:W-:Y:S01]  /*d680*/  HMMA.16816.F32 R16, R16, R30, R32 ;  /* 0x0000001e1010723c */ /* 0x000fe20000001820 */
[----:B------:R-:W1:Y:S04]  /*d690*/  LDSM.16.M88.4 R28, [R212+0x1800] ;  /* 0x00180000d41c783b */ /* 0x000e680000000200 */
[----:B------:R-:W1:Y:S03]  /*d6a0*/  LDSM.16.M88.4 R32, [R212+0x1400] ;  /* 0x00140000d420783b */ /* 0x000e660000000200 */
[C---:B--2---:R-:W-:Y:S08]  /*d6b0*/  HMMA.16816.F32 R100, R20.reuse, R48, R140 ;  /* 0x000000301464723c */ /* 0x044ff0000000188c */
[C---:B----4-:R-:W-:Y:S08]  /*d6c0*/  HMMA.16816.F32 R76, R20.reuse, R56, R108 ;  /* 0x00000038144c723c */ /* 0x050ff0000000186c */
[C---:B------:R-:W-:Y:S08]  /*d6d0*/  HMMA.16816.F32 R72, R20.reuse, R58, R132 ;  /* 0x0000003a1448723c */ /* 0x040ff00000001884 */
[C---:B------:R-:W-:Y:S08]  /*d6e0*/  HMMA.16816.F32 R92, R20.reuse, R54, R124 ;  /* 0x00000036145c723c */ /* 0x040ff0000000187c */
[C---:B------:R-:W-:Y:S08]  /*d6f0*/  HMMA.16816.F32 R104, R20.reuse, R50, R120 ;  /* 0x000000321468723c */ /* 0x040ff00000001878 */
[C---:B------:R-:W-:Y:S08]  /*d700*/  HMMA.16816.F32 R88, R20.reuse, R52, R144 ;  /* 0x000000341458723c */ /* 0x040ff00000001890 */
[C---:B------:R-:W-:Y:S08]  /*d710*/  HMMA.16816.F32 R108, R20.reuse, R44, R128 ;  /* 0x0000002c146c723c */ /* 0x040ff00000001880 */
[----:B------:R-:W-:Y:S01]  /*d720*/  HMMA.16816.F32 R120, R20, R46, R116 ;  /* 0x0000002e1478723c */ /* 0x000fe20000001874 */
[----:B------:R-:W-:Y:S07]  /*d730*/  LDSM.16.M88.4 R20, [R210+0xb100] ;  /* 0x00b10000d214783b */ /* 0x000fee0000000200 */
[C---:B-1----:R-:W-:Y:S08]  /*d740*/  HMMA.16816.F32 R128, R12.reuse, R56, R112 ;  /* 0x000000380c80723c */ /* 0x042ff00000001870 */
[C---:B------:R-:W-:Y:S08]  /*d750*/  HMMA.16816.F32 R124, R12.reuse, R58, R68 ;  /* 0x0000003a0c7c723c */ /* 0x040ff00000001844 */
[C---:B------:R-:W-:Y:S08]  /*d760*/  HMMA.16816.F32 R116, R12.reuse, R52, R96 ;  /* 0x000000340c74723c */ /* 0x040ff00000001860 */
[C---:B------:R-:W-:Y:S08]  /*d770*/  HMMA.16816.F32 R96, R12.reuse, R48, R84 ;  /* 0x000000300c60723c */ /* 0x040ff00000001854 */
[C---:B------:R-:W-:Y:S01]  /*d780*/  HMMA.16816.F32 R56, R12.reuse, R50, R40 ;  /* 0x000000320c38723c */ /* 0x040fe20000001828 */
[----:B------:R-:W1:Y:S04]  /*d790*/  LDSM.16.M88.4 R40, [R139+0x5100] ;  /* 0x005100008b28783b */ /* 0x000e680000000200 */
[----:B------:R-:W-:Y:S03]  /*d7a0*/  LDSM.16.M88.4 R48, [R139+0x5500] ;  /* 0x005500008b30783b */ /* 0x000fe60000000200 */
[C---:B------:R-:W-:Y:S08]  /*d7b0*/  HMMA.16816.F32 R112, R12.reuse, R54, R64 ;  /* 0x000000360c70723c */ /* 0x040ff00000001840 */
[C---:B------:R-:W-:Y:S08]  /*d7c0*/  HMMA.16816.F32 R52, R12.reuse, R44, R80 ;  /* 0x0000002c0c34723c */ /* 0x040ff00000001850 */
[----:B------:R-:W-:Y:S01]  /*d7d0*/  HMMA.16816.F32 R12, R12, R46, R16 ;  /* 0x0000002e0c0c723c */ /* 0x000fe20000001810 */
[----:B------:R-:W2:Y:S04]  /*d7e0*/  LDSM.16.M88.4 R44, [R139+0x5900] ;  /* 0x005900008b2c783b */ /* 0x000ea80000000200 */
[----:B------:R-:W-:Y:S03]  /*d7f0*/  LDSM.16.M88.4 R16, [R210+0xa100] ;  /* 0x00a10000d210783b */ /* 0x000fe60000000200 */
[C---:B------:R-:W-:Y:S01]  /*d800*/  HMMA.16816.F32 R80, R8.reuse, R28, R100 ;  /* 0x0000001c0850723c */ /* 0x040fe20000001864 */
[----:B------:R-:W4:Y:S07]  /*d810*/  LDSM.16.M88.4 R100, [R139+0x5d00] ;  /* 0x005d00008b64783b */ /* 0x000f2e0000000200 */
[C---:B------:R-:W-:Y:S08]  /*d820*/  HMMA.16816.F32 R76, R8.reuse, R36, R76 ;  /* 0x00000024084c723c */ /* 0x040ff0000000184c */
        /* <DEDUP_REMOVED lines=9> */
[C---:B------:R-:W-:Y:S08]  /*d8c0*/  HMMA.16816.F32 R108, R24.reuse, R28, R96 ;  /* 0x0000001c186c723c */ /* 0x040ff00000001860 */
[C---:B------:R-:W-:Y:S01]  /*d8d0*/  HMMA.16816.F32 R104, R24.reuse, R30, R56 ;  /* 0x0000001e1868723c */ /* 0x040fe20000001838 */
[----:B------:R-:W2:Y:S07]  /*d8e0*/  LDSM.16.M88.4 R28, [R212+0x2000] ;  /* 0x00200000d41c783b */ /* 0x000eae0000000200 */
[C---:B------:R-:W-:Y:S01]  /*d8f0*/  HMMA.16816.F32 R140, R24.reuse, R62, R12 ;  /* 0x0000003e188c723c */ /* 0x040fe2000000180c */
[----:B------:R-:W2:Y:S07]  /*d900*/  LDSM.16.M88.4 R12, [R211+0xa100] ;  /* 0x00a10000d30c783b */ /* 0x000eae0000000200 */
[C---:B------:R-:W-:Y:S08]  /*d910*/  HMMA.16816.F32 R124, R24.reuse, R38, R124 ;  /* 0x00000026187c723c */ /* 0x040ff0000000187c */
[C---:B------:R-:W-:Y:S08]  /*d920*/  HMMA.16816.F32 R116, R24.reuse, R32, R116 ;  /* 0x000000201874723c */ /* 0x040ff00000001874 */
[----:B------:R-:W-:Y:S01]  /*d930*/  HMMA.16816.F32 R112, R24, R34, R112 ;  /* 0x000000221870723c */ /* 0x000fe20000001870 */
[----:B------:R-:W3:Y:S07]  /*d940*/  LDSM.16.M88.4 R32, [R212+0x2400] ;  /* 0x00240000d420783b */ /* 0x000eee0000000200 */
[----:B-1----:R-:W-:Y:S08]  /*d950*/  HMMA.16816.F32 R76, R20, R40, R76 ;  /* 0x00000028144c723c */ /* 0x002ff0000000184c */
[----:B------:R-:W-:Y:S01]  /*d960*/  HMMA.16816.F32 R96, R24, R60, R52 ;  /* 0x0000003c1860723c */ /* 0x000fe20000001834 */
[----:B------:R-:W1:Y:S01]  /*d970*/  LDSM.16.M88.4 R52, [R212+0x2800] ;  /* 0x00280000d434783b */ /* 0x000e620000000200 */
[----:B------:R-:W-:-:S06]  /*d980*/  DEPBAR.LE SB0, 0x0 ;  /* 0x000080000000791a */ /* 0x000fcc0000000000 */
[C---:B------:R-:W-:Y:S08]  /*d990*/  HMMA.16816.F32 R72, R20.reuse, R42, R72 ;  /* 0x0000002a1448723c */ /* 0x040ff00000001848 */
[C---:B--2---:R-:W-:Y:S08]  /*d9a0*/  HMMA.16816.F32 R60, R20.reuse, R44, R80 ;  /* 0x0000002c143c723c */ /* 0x044ff00000001850 */
[C---:B----4-:R-:W-:Y:S08]  /*d9b0*/  HMMA.16816.F32 R80, R20.reuse, R100, R92 ;  /* 0x000000641450723c */ /* 0x050ff0000000185c */
[----:B------:R-:W-:Y:S08]  /*d9c0*/  HMMA.16816.F32 R36, R20, R102, R88 ;  /* 0x000000661424723c */ /* 0x000ff00000001858 */
[----:B------:R-:W-:Y:S08]  /*d9d0*/  HMMA.16816.F32 R24, R16, R40, R120 ;  /* 0x000000281018723c */ /* 0x000ff00000001878 */
[C---:B------:R-:W-:Y:S08]  /*d9e0*/  HMMA.16816.F32 R68, R20.reuse, R48, R68 ;  /* 0x000000301444723c */ /* 0x040ff00000001844 */
[C---:B------:R-:W-:Y:S08]  /*d9f0*/  HMMA.16816.F32 R64, R20.reuse, R50, R64 ;  /* 0x000000321440723c */ /* 0x040ff00000001840 */
[----:B------:R-:W-:Y:S08]  /*da00*/  HMMA.16816.F32 R56, R20, R46, R84 ;  /* 0x0000002e1438723c */ /* 0x000ff00000001854 */
[C---:B------:R-:W-:Y:S08]  /*da10*/  HMMA.16816.F32 R20, R16.reuse, R42, R124 ;  /* 0x0000002a1014723c */ /* 0x040ff0000000187c */
[----:B------:R-:W-:Y:S08]  /*da20*/  HMMA.16816.F32 R40, R16, R48, R116 ;  /* 0x000000301028723c */ /* 0x000ff00000001874 */
        /* <DEDUP_REMOVED lines=8> */
[----:B---3--:R-:W-:Y:S08]  /*dab0*/  HMMA.16816.F32 R68, R8, R32, R68 ;  /* 0x000000200844723c */ /* 0x008ff00000001844 */
        /* <DEDUP_REMOVED lines=26> */
[----:B------:R-:W-:Y:S02]  /*dc60*/  ISETP.GT.AND P0, PT, R2, 0x10, PT ;  /* 0x000000100200780c */ /* 0x000fe40003f04270 */
        /* <DEDUP_REMOVED lines=17> */
[----:B------:R-:W-:-:S02]  /*dd80*/  ISETP.GT.AND P2, PT, R2, 0x20, PT ;  /* 0x000000200200780c */ /* 0x000fc40003f44270 */
[----:B------:R-:W-:Y:S02]  /*dd90*/  FMNMX.FTZ R3, R55, R3, !PT ;  /* 0x0000000337037209 */ /* 0x000fe40007810000 */
[----:B------:R-:W-:Y:S02]  /*dda0*/  FSEL R121, R67, -INF , P0 ;  /* 0xff80000043797808 */ /* 0x000fe40000000000 */
[----:B------:R-:W-:Y:S02]  /*ddb0*/  FSEL R138, R35, -INF , P0 ;  /* 0xff800000238a7808 */ /* 0x000fe40000000000 */
[----:B------:R-:W-:Y:S02]  /*ddc0*/  FSEL R123, R33, -INF , P0 ;  /* 0xff800000217b7808 */ /* 0x000fe40000000000 */
[----:B------:R-:W-:Y:S02]  /*ddd0*/  ISETP.GT.AND P0, PT, R2, 0x21, PT ;  /* 0x000000210200780c */ /* 0x000fe40003f04270 */
[----:B------:R-:W-:-:S02]  /*dde0*/  FSEL R147, R60, -INF , P2 ;  /* 0xff8000003c937808 */ /* 0x000fc40001000000 */
[----:B------:R-:W-:Y:S02]  /*ddf0*/  FMNMX.FTZ R3, R117, R3, !PT ;  /* 0x0000000375037209 */ /* 0x000fe40007810000 */
[----:B------:R-:W-:Y:S02]  /*de00*/  FSEL R144, R23, -INF , P1 ;  /* 0xff80000017907808 */ /* 0x000fe40000800000 */
[----:B------:R-:W-:Y:S02]  /*de10*/  FSEL R137, R21, -INF , P1 ;  /* 0xff80000015897808 */ /* 0x000fe40000800000 */
[----:B------:R-:W-:Y:S01]  /*de20*/  FSEL R119, R71, -INF , P1 ;  /* 0xff80000047777808 */ /* 0x000fe20000800000 */
[----:B------:R-:W-:Y:S01]  /*de30*/  HMMA.16816.F32 R20, R12, R128, R96 ;  /* 0x000000800c14723c */ /* 0x000fe20000001860 */
[----:B------:R-:W-:Y:S02]  /*de40*/  ISETP.GT.AND P1, PT, R2, 0x28, PT ;  /* 0x000000280200780c */ /* 0x000fe40003f24270 */
[----:B------:R-:W-:-:S02]  /*de50*/  FSEL R169, R61, -INF , P0 ;  /* 0xff8000003da97808 */ /* 0x000fc40000000000 */
        /* <DEDUP_REMOVED lines=8> */
[----:B------:R-:W-:Y:S02]  /*dee0*/  FMNMX.FTZ R5, R46, R5, !PT ;  /* 0x000000052e057209 */ /* 0x000fe40007810000 */
[----:B------:R-:W-:Y:S02]  /*def0*/  FSEL R173, R59, -INF , P0 ;  /* 0xff8000003bad7808 */ /* 0x000fe40000000000 */
[----:B------:R-:W-:Y:S02]  /*df00*/  FSEL R168, R57, -INF , P0 ;  /* 0xff80000039a87808 */ /* 0x000fe40000000000 */
[----:B------:R-:W-:-:S02]  /*df10*/  FSEL R180, R27, -INF , P0 ;  /* 0xff8000001bb47808 */ /* 0x000fc40000000000 */
[----:B------:R-:W-:Y:S02]  /*df20*/  FSEL R177, R25, -INF , P0 ;  /* 0xff80000019b17808 */ /* 0x000fe40000000000 */
[----:B------:R-:W-:Y:S02]  /*df30*/  ISETP.GT.AND P0, PT, R2, 0x30, PT ;  /* 0x000000300200780c */ /* 0x000fe40003f04270 */
        /* <DEDUP_REMOVED lines=27> */
[----:B------:R-:W-:-:S02]  /*e0f0*/  FMNMX.FTZ R6, R217, R3, !PT ;  /* 0x00000003d9067209 */ /* 0x000fc40007810000 */
        /* <DEDUP_REMOVED lines=53> */
[----:B------:R-:W-:Y:S01]  /*e450*/  @P0 IMAD.WIDE.U32 R2, R2, R149, R154 ;  /* 0x0000009502020225 */ /* 0x000fe200078e009a */
        /* <DEDUP_REMOVED lines=27> */
[----:B------:R-:W1:Y:S01]  /*e610*/  SHFL.BFLY PT, R13, R5, 0x2, 0x1f ;  /* 0x0c401f00050d7f89 */ /* 0x000e6200000e0000 */
        /* <DEDUP_REMOVED lines=8> */
[----:B------:R-:W-:Y:S01]  /*e6a0*/  FMUL.FTZ R3, R2, c[0x0][0x2d0] ;  /* 0x0000b40002037a20 */ /* 0x000fe20000410000 */
[----:B------:R3:W-:Y:S04]  /*e6b0*/  @P0 LDGSTS.E.BYPASS.LTC128B.128 [R224+0x4900], [R8.64+0x40], !P5 ;  /* 0x0490004008e00fae */ /* 0x0007e8000e901d46 */
[----:B------:R-:W-:Y:S01]  /*e6c0*/  FSEL R3, R3, RZ, P1 ;  /* 0x000000ff03037208 */ /* 0x000fe20000800000 */
[----:B------:R3:W-:Y:S01]  /*e6d0*/  @P0 LDGSTS.E.BYPASS.LTC128B.128 [R224+0x5900], [R8.64+0x80], !P4 ;  /* 0x0590008008e00fae */ /* 0x0007e2000e101d46 */
[----:B------:R-:W-:-:S03]  /*e6e0*/  FSETP.NEU.FTZ.AND P1, PT, R136, -INF , PT ;  /* 0xff8000008800780b */ /* 0x000fc60003f3d000 */
[--C-:B-1----:R-:W-:Y:S01]  /*e6f0*/  FFMA.FTZ R6, R45, c[0x0][0x2d0], -R3.reuse ;  /* 0x0000b4002d067a23 */ /* 0x102fe20000010803 */
        /* <DEDUP_REMOVED lines=89> */
[----:B------:R4:W1:Y:S04]  /*ec90*/  MUFU.EX2 R248, R4 ;  /* 0x0000000400f87308 */ /* 0x0008680000000800 */
[----:B------:R-:W-:Y:S02]  /*eca0*/  FFMA.FTZ R8, R132, c[0x0][0x2d0], -R0 ;  /* 0x0000b40084087a23 */ /* 0x000fe40000010800 */
[----:B------:R-:W-:Y:S02]  /*ecb0*/  IMAD.MOV.U32 R11, RZ, RZ, R150 ;  /* 0x000000ffff0b7224 */ /* 0x000fe400078e0096 */
[----:B------:R2:W-:Y:S01]  /*ecc0*/  MUFU.EX2 R220, R8 ;  /* 0x0000000800dc7308 */ /* 0x0005e20000000800 */
[----:B------:R-:W-:-:S02]  /*ecd0*/  IMAD.MOV.U32 R10, RZ, RZ, R149 ;  /* 0x000000ffff0a7224 */ /* 0x000fc400078e0095 */
[----:B------:R-:W-:Y:S02]  /*ece0*/  IMAD.MOV.U32 R9, RZ, RZ, R148 ;  /* 0x000000ffff097224 */ /* 0x000fe400078e0094 */
[----:B----4-:R-:W-:Y:S01]  /*ecf0*/  FFMA.FTZ R4, R120, c[0x0][0x2d0], -R3 ;  /* 0x0000b40078047a23 */ /* 0x010fe20000010803 */
[----:B-1----:R-:W-:-:S03]  /*ed00*/  F2FP.PACK_AB R5, R248, R230 ;  /* 0x000000e6f805723e */ /* 0x002fc600000000ff */
[----:B------:R1:W-:Y:S01]  /*ed10*/  MUFU.EX2 R232, R4 ;  /* 0x0000000400e87308 */ /* 0x0003e20000000800 */
[----:B--2---:R-:W-:-:S07]  /*ed20*/  FFMA.FTZ R8, R123, c[0x0][0x2d0], -R0 ;  /* 0x0000b4007b087a23 */ /* 0x004fce0000010800 */
[----:B------:R2:W-:Y:S01]  /*ed30*/  MUFU.EX2 R218, R8 ;  /* 0x0000000800da7308 */ /* 0x0005e20000000800 */
[----:B-1----:R-:W-:-:S07]  /*ed40*/  FFMA.FTZ R4, R121, c[0x0][0x2d0], -R3 ;  /* 0x0000b40079047a23 */ /* 0x002fce0000010803 */
[----:B------:R1:W4:Y:S01]  /*ed50*/  MUFU.EX2 R231, R4 ;  /* 0x0000000400e77308 */ /* 0x0003220000000800 */
[----:B--2---:R-:W-:-:S07]  /*ed60*/  FFMA.FTZ R8, R145, c[0x0][0x2d0], -R13 ;  /* 0x0000b40091087a23 */ /* 0x004fce000001080d */
[----:B------:R2:W-:Y:S01]  /*ed70*/  MUFU.EX2 R206, R8 ;  /* 0x0000000800ce7308 */ /* 0x0005e20000000800 */
[----:B-1----:R-:W-:Y:S01]  /*ed80*/  FFMA.FTZ R4, R122, c[0x0][0x2d0], -R0 ;  /* 0x0000b4007a047a23 */ /* 0x002fe20000010800 */
[----:B----4-:R-:W-:-:S06]  /*ed90*/  F2FP.PACK_AB R7, R231, R232 ;  /* 0x000000e8e707723e */ /* 0x010fcc00000000ff */
[----:B------:R1:W-:Y:S01]  /*eda0*/  MUFU.EX2 R222, R4 ;  /* 0x0000000400de7308 */ /* 0x0003e20000000800 */
[----:B--2---:R-:W-:-:S07]  /*edb0*/  FFMA.FTZ R8, R144, c[0x0][0x2d0], -R13 ;  /* 0x0000b40090087a23 */ /* 0x004fce000001080d */
[----:B------:R2:W-:Y:S01]  /*edc0*/  MUFU.EX2 R246, R8 ;  /* 0x0000000800f67308 */ /* 0x0005e20000000800 */
[----:B-1----:R-:W-:-:S07]  /*edd0*/  FFMA.FTZ R4, R137, c[0x0][0x2d0], -R0 ;  /* 0x0000b40089047a23 */ /* 0x002fce0000010800 */
[----:B------:R1:W4:Y:S01]  /*ede0*/  MUFU.EX2 R245, R4 ;  /* 0x0000000400f57308 */ /* 0x0003220000000800 */
[----:B--2---:R-:W-:-:S07]  /*edf0*/  FFMA.FTZ R8, R133, c[0x0][0x2d0], -R13 ;  /* 0x0000b40085087a23 */ /* 0x004fce000001080d */
[----:B------:R2:W-:Y:S01]  /*ee00*/  MUFU.EX2 R205, R8 ;  /* 0x0000000800cd7308 */ /* 0x0005e20000000800 */
[----:B-1----:R-:W-:-:S07]  /*ee10*/  F2FP.PACK_AB R4, R247, R236 ;  /* 0x000000ecf704723e */ /* 0x002fce00000000ff */
[----:B------:R-:W-:Y:S01]  /*ee20*/  HMMA.16816.F32 R164, R4, R24, R112 ;  /* 0x0000001804a4723c */ /* 0x000fe20000001870 */
[----:B--2---:R-:W-:-:S04]  /*ee30*/  FFMA.FTZ R8, R138, c[0x0][0x2d0], -R13 ;  /* 0x0000b4008a087a23 */ /* 0x004fc8000001080d */
        /* <DEDUP_REMOVED lines=18> */
[----:B------:R1:W1:Y:S03]  /*ef60*/  MUFU.EX2 R200, R8 ;  /* 0x0000000800c87308 */ /* 0x0002660000000800 */
[----:B------:R-:W-:Y:S07]  /*ef70*/  HMMA.16816.F32 R88, R4, R42, R64 ;  /* 0x0000002a0458723c */ /* 0x000fee0000001840 */
[----:B----4-:R-:W-:-:S02]  /*ef80*/  F2FP.PACK_AB R4, R245, R222 ;  /* 0x000000def504723e */ /* 0x010fc400000000ff */
        /* <DEDUP_REMOVED lines=16> */
[----:B------:R-:W4:Y:S01]  /*f090*/  LDSM.16.MT88.4 R16, [R209+0x900] ;  /* 0x00090000d110783b */ /* 0x000f220000004200 */
[----:B-1----:R-:W-:-:S06]  /*f0a0*/  FFMA.FTZ R8, R173, c[0x0][0x2d0], -R3 ;  /* 0x0000b400ad087a23 */ /* 0x002fcc0000010803 */
[C---:B------:R-:W-:Y:S01]  /*f0b0*/  HMMA.16816.F32 R60, R4.reuse, R26, R140 ;  /* 0x0000001a043c723c */ /* 0x040fe2000000188c */
[----:B------:R-:W1:Y:S01]  /*f0c0*/  LDSM.16.MT88.4 R24, [R208+0x900] ;  /* 0x00090000d018783b */ /* 0x000e620000004200 */
[----:B------:R2:W1:Y:S06]  /*f0d0*/  MUFU.EX2 R185, R8 ;  /* 0x0000000800b97308 */ /* 0x00046c0000000800 */
[C---:B------:R-:W-:Y:S01]  /*f0e0*/  HMMA.16816.F32 R52, R4.reuse, R22, R128 ;  /* 0x000000160434723c */ /* 0x040fe20000001880 */
[----:B------:R-:W4:Y:S07]  /*f0f0*/  LDSM.16.MT88.4 R20, [R208+0x1900] ;  /* 0x00190000d014783b */ /* 0x000f2e0000004200 */
[----:B------:R-:W-:Y:S01]  /*f100*/  HMMA.16816.F32 R44, R4, R30, R116 ;  /* 0x0000001e042c723c */ /* 0x000fe20000001874 */
[----:B------:R-:W4:Y:S01]  /*f110*/  LDSM.16.MT88.4 R28, [R209+0x1900] ;  /* 0x00190000d11c783b */ /* 0x000f220000004200 */
[----:B--2---:R-:W-:-:S04]  /*f120*/  FFMA.FTZ R8, R174, c[0x0][0x2d0], -R0 ;  /* 0x0000b400ae087a23 */ /* 0x004fc80000010800 */
[----:B------:R2:W-:Y:S02]  /*f130*/  MUFU.EX2 R175, R8 ;  /* 0x0000000800af7308 */ /* 0x0005e40000000800 */
[C---:B------:R-:W-:Y:S01]  /*f140*/  HMMA.16816.F32 R56, R4.reuse, R34, R152 ;  /* 0x000000220438723c */ /* 0x040fe20000001898 */
[----:B------:R-:W4:Y:S04]  /*f150*/  LDSM.16.MT88.4 R32, [R208+0x2900] ;  /* 0x00290000d020783b */ /* 0x000f280000004200 */
[----:B------:R-:W-:Y:S03]  /*f160*/  LDSM.16.MT88.4 R152, [R208+0xd00] ;  /* 0x000d0000d098783b */ /* 0x000fe60000004200 */
[----:B------:R-:W-:Y:S01]  /*f170*/  HMMA.16816.F32 R40, R4, R42, R156 ;  /* 0x0000002a0428723c */ /* 0x000fe2000000189c */
[----:B--2---:R-:W-:-:S06]  /*f180*/  FFMA.FTZ R8, R178, c[0x0][0x2d0], -R0 ;  /* 0x0000b400b2087a23 */ /* 0x004fcc0000010800 */
[----:B---3--:R-:W-:Y:S02]  /*f190*/  F2FP.PACK_AB R4, R202, R203 ;  /* 0x000000cbca04723e */ /* 0x008fe400000000ff */
[----:B------:R-:W-:Y:S01]  /*f1a0*/  F2FP.PACK_AB R6, R200, R201 ;  /* 0x000000c9c806723e */ /* 0x000fe200000000ff */
[----:B------:R2:W3:Y:S01]  /*f1b0*/  MUFU.EX2 R172, R8 ;  /* 0x0000000800ac7308 */ /* 0x0004e20000000800 */
[----:B------:R-:W-:Y:S02]  /*f1c0*/  F2FP.PACK_AB R5, R186, R187 ;  /* 0x000000bbba05723e */ /* 0x000fe400000000ff */
[----:B-1----:R-:W-:-:S07]  /*f1d0*/  F2FP.PACK_AB R7, R185, R184 ;  /* 0x000000b8b907723e */ /* 0x002fce00000000ff */
[----:B----4-:R-:W-:Y:S01]  /*f1e0*/  HMMA.16816.F32 R124, R4, R16, R160 ;  /* 0x00000010047c723c */ /* 0x010fe200000018a0 */
        /* <DEDUP_REMOVED lines=19> */
[----:B------:R-:W4:Y:S07]  /*f320*/  LDSM.16.MT88.4 R96, [R208+0x1d00] ;  /* 0x001d0000d060783b */ /* 0x000f2e0000004200 */
        /* <DEDUP_REMOVED lines=52> */
[C---:B------:R-:W-:Y:S08]  /*f670*/  HMMA.16816.F32 R88, R128.reuse, R96, R168 ;  /* 0x000000608058723c */ /* 0x040ff000000018a8 */
        /* <DEDUP_REMOVED lines=115> */
[----:B--2---:R-:W-:Y:S01]  /*fdb0*/  IMAD.MOV.U32 R34, RZ, RZ, R216 ;  /* 0x000000ffff227224 */ /* 0x004fe200078e00d8 */
[----:B---3--:R-:W-:-:S04]  /*fdc0*/  IADD3 RZ, P3, R28, 0x20, RZ ;  /* 0x000000201cff7810 */ /* 0x008fc80007f7e0ff */
[----:B------:R-:W-:Y:S02]  /*fdd0*/  IADD3 R2, P1, R34, 0x20, RZ ;  /* 0x0000002022027810 */ /* 0x000fe40007f3e0ff */
[----:B------:R-:W-:Y:S01]  /*fde0*/  IADD3 RZ, P2, R28, 0x40, RZ ;  /* 0x000000401cff7810 */ /* 0x000fe20007f5e0ff */
[--C-:B----4-:R-:W-:Y:S02]  /*fdf0*/  IMAD.X R5, RZ, RZ, R33.reuse, P3 ;  /* 0x000000ffff057224 */ /* 0x110fe400018e0621 */
[----:B------:R5:W-:Y:S02]  /*fe00*/  STL [R1+0x4], R2 ;  /* 0x0000040201007387 */ /* 0x000be40000100800 */
[----:B------:R-:W-:Y:S02]  /*fe10*/  IMAD.X R4, RZ, RZ, R33, P2 ;  /* 0x000000ffff047224 */ /* 0x000fe400010e0621 */
[----:B------:R1:W-:Y:S01]  /*fe20*/  STL [R1+0xc], R5 ;  /* 0x00000c0501007387 */ /* 0x0003e20000100800 */
[----:B-----5:R-:W-:-:S05]  /*fe30*/  IMAD.X R2, RZ, RZ, R31, P1 ;  /* 0x000000ffff027224 */ /* 0x020fca00008e061f */
[----:B------:R1:W-:Y:S04]  /*fe40*/  STL [R1], R2 ;  /* 0x0000000201007387 */ /* 0x0003e80000100800 */
[----:B------:R1:W-:Y:S01]  /*fe50*/  STL [R1+0x8], R4 ;  /* 0x0000080401007387 */ /* 0x0003e20000100800 */
[----:B------:R-:W-:Y:S01]  /*fe60*/  IADD3 R252, P0, R34, 0x40, RZ ;  /* 0x0000004022fc7810 */ /* 0x000fe20007f1e0ff */
[----:B------:R-:W-:Y:S01]  /*fe70*/  IMAD.MOV.U32 R35, RZ, RZ, R217 ;  /* 0x000000ffff237224 */ /* 0x000fe200078e00d9 */
[----:B------:R-:W-:Y:S02]  /*fe80*/  LEA.HI.SX32 R225, R219, 0xfffffffe, 0x1a ;  /* 0xfffffffedbe17811 */ /* 0x000fe400078fd2ff */
[C---:B------:R-:W-:Y:S01]  /*fe90*/  IADD3 R219, R212.reuse, 0x1400, RZ ;  /* 0x00001400d4db7810 */ /* 0x040fe20007ffe0ff */
[----:B------:R-:W-:Y:S01]  /*fea0*/  IMAD.X R251, RZ, RZ, R31, P0 ;  /* 0x000000fffffb7224 */ /* 0x000fe200000e061f */
[----:B------:R-:W-:-:S02]  /*feb0*/  IADD3 R217, R212, 0x1c00, RZ ;  /* 0x00001c00d4d97810 */ /* 0x000fc40007ffe0ff */
[----:B------:R-:W-:Y:S02]  /*fec0*/  IADD3 R216, R212, 0x2000, RZ ;  /* 0x00002000d4d87810 */ /* 0x000fe40007ffe0ff */
[C---:B------:R-:W-:Y:S02]  /*fed0*/  IADD3 R250, R28.reuse, 0x40, RZ ;  /* 0x000000401cfa7810 */ /* 0x040fe40007ffe0ff */
[----:B------:R-:W-:Y:S02]  /*fee0*/  IADD3 R249, R28, 0x20, RZ ;  /* 0x000000201cf97810 */ /* 0x000fe40007ffe0ff */
.L_x_133:
[----:B------:R-:W2:Y:S01]  /*fef0*/  LDL.64 R188, [R1+0x18] ;  /* 0x0000180001bc7983 */ /* 0x000ea20000100a00 */
[----:B------:R-:W-:Y:S04]  /*ff00*/  DEPBAR.LE SB0, 0x0 ;  /* 0x000080000000791a */ /* 0x000fe80000000000 */
[----:B-1----:R-:W-:Y:S01]  /*ff10*/  SHF.R.S32.HI R2, RZ, 0x1f, R225 ;  /* 0x0000001fff027819 */ /* 0x002fe200000114e1 */
[----:B------:R-:W3:Y:S01]  /*ff20*/  LDL.64 R192, [R1+0x20] ;  /* 0x0000200001c07983 */ /* 0x000ee20000100a00 */
[C---:B------:R-:W-:Y:S01]  /*ff30*/  IMAD.WIDE.U32 R54, R225.reuse, c[0x0][0x208], RZ ;  /* 0x00008200e1367a25 */ /* 0x040fe200078e00ff */
[----:B------:R-:W-:Y:S02]  /*ff40*/  MOV R194, c[0x0][0x208] ;  /* 0x0000820000c27a02 */ /* 0x000fe40000000f00 */
[----:B------:R-:W-:Y:S01]  /*ff50*/  MOV R195, c[0x0][0x20c] ;  /* 0x0000830000c37a02 */ /* 0x000fe20000000f00 */
[----:B------:R-:W-:Y:S01]  /*ff60*/  IMAD R2, R2, c[0x0][0x208], RZ ;  /* 0x0000820002027a24 */ /* 0x000fe200078e02ff */
[----:B------:R-:W4:Y:S01]  /*ff70*/  LDL R190, [R1+0xc] ;  /* 0x00000c0001be7983 */ /* 0x000f220000100800 */
[----:B------:R-:W-:Y:S02]  /*ff80*/  SHF.L.U32 R136, R54, 0x6, RZ ;  /* 0x0000000636887819 */ /* 0x000fe400000006ff */
[----:B------:R-:W-:Y:S01]  /*ff90*/  IMAD R2, R225, c[0x0][0x20c], R2 ;  /* 0x00008300e1027a24 */ /* 0x000fe200078e0202 */
[----:B------:R-:W5:Y:S01]  /*ffa0*/  LDL R191, [R1+0x8] ;  /* 0x0000080001bf7983 */ /* 0x000f620000100800 */
[C---:B------:R-:W-:Y:S02]  /*ffb0*/  IADD3 R57, P3, R136.reuse, R249, RZ ;  /* 0x000000f988397210 */ /* 0x040fe40007f7e0ff */
[----:B------:R-:W-:Y:S01]  /*ffc0*/  IADD3 R56, P2, R136, R250, RZ ;  /* 0x000000fa88387210 */ /* 0x000fe20007f5e0ff */
[----:B------:R-:W5:Y:S01]  /*ffd0*/  LDL R226, [R1+0x30] ;  /* 0x0000300001e27983 */ /* 0x000f620000100800 */
[----:B------:R-:W-:Y:S02]  /*ffe0*/  IADD3 R2, R55, R2, RZ ;  /* 0x0000000237027210 */ /* 0x000fe40007ffe0ff */
[----:B------:R-:W-:Y:S01]  /*fff0*/  MOV R232, 0x5 ;  /* 0x0000000500e87802 */ /* 0x000fe20000000f00 */
[----:B------:R-:W-:Y:S01]  /*10000*/  BAR.SYNC.DEFER_BLOCKING 0x0 ;  /* 0x0000000000007b1d */ /* 0x000fe20000010000 */
[----:B------:R-:W-:Y:S02]  /*10010*/  SHF.L.U64.HI R2, R54, 0x6, R2 ;  /* 0x0000000636027819 */ /* 0x000fe40000010202 */
[----:B------:R-:W-:Y:S04]  /*10020*/  MOV R231, c[0x0][0x1e0] ;  /* 0x0000780000e77a02 */ /* 0x000fe80000000f00 */
[----:B------:R-:W-:Y:S01]  /*10030*/  SHF.L.U32 R231, R231, 0x5, RZ ;  /* 0x00000005e7e77819 */ /* 0x000fe200000006ff */
[----:B------:R-:W-:Y:S08]  /*10040*/  LDSM.16.M88.4 R64, [R210+0x6100] ;  /* 0x00610000d240783b */ /* 0x000ff00000000200 */
[----:B------:R-:W1:Y:S08]  /*10050*/  LDSM.16.M88.4 R16, [R139+0x3100] ;  /* 0x003100008b10783b */ /* 0x000e700000000200 */
[----:B------:R-:W1:Y:S08]  /*10060*/  LDSM.16.M88.4 R60, [R210+0x7100] ;  /* 0x00710000d23c783b */ /* 0x000e700000000200 */
[----:B------:R-:W1:Y:S08]  /*10070*/  LDSM.16.M88.4 R32, [R139+0x3500] ;  /* 0x003500008b20783b */ /* 0x000e700000000200 */
[----:B------:R-:W5:Y:S06]  /*10080*/  LDL.64 R234, [R1+0x28] ;  /* 0x0000280001ea7983 */ /* 0x000f6c0000100a00 */
[----:B------:R-:W1:Y:S08]  /*10090*/  LDSM.16.M88.4 R48, [R139+0x3900] ;  /* 0x003900008b30783b */ /* 0x000e700000000200 */
[----:B------:R-:W5:Y:S01]  /*100a0*/  LDL.64 R228, [R1+0x10] ;  /* 0x0000100001e47983 */ /* 0x000f620000100a00 */
[-C--:B-1----:R-:W-:Y:S05]  /*100b0*/  HMMA.16816.F32 R4, R64, R16.reuse, RZ ;  /* 0x000000104004723c */ /* 0x082fea00000018ff */
[----:B------:R-:W1:Y:S03]  /*100c0*/  LDSM.16.M88.4 R132, [R139+0x3d00] ;  /* 0x003d00008b84783b */ /* 0x000e660000000200 */
[C---:B------:R-:W-:Y:S05]  /*100d0*/  HMMA.16816.F32 R8, R60.reuse, R16, RZ ;  /* 0x000000103c08723c */ /* 0x040fea00000018ff */
[----:B------:R-:W5:Y:S03]  /*100e0*/  LDL R230, [R1+0x4] ;  /* 0x0000040001e67983 */ /* 0x000f660000100800 */
[-C--:B------:R-:W-:Y:S01]  /*100f0*/  HMMA.16816.F32 R12, R60, R18.reuse, RZ ;  /* 0x000000123c0c723c */ /* 0x080fe200000018ff */
[----:B------:R-:W-:Y:S07]  /*10100*/  LDSM.16.M88.4 R172, [R211+0x6100] ;  /* 0x00610000d3ac783b */ /* 0x000fee0000000200 */
[C---:B------:R-:W-:Y:S01]  /*10110*/  HMMA.16816.F32 R16, R64.reuse, R18, RZ ;  /* 0x000000124010723c */ /* 0x040fe200000018ff */
[----:B------:R-:W1:Y:S07]  /*10120*/  LDSM.16.M88.4 R176, [R212] ;  /* 0x00000000d4b0783b */ /* 0x000e6e0000000200 */
[-C--:B------:R-:W-:Y:S01]  /*10130*/  HMMA.16816.F32 R20, R64, R32.reuse, RZ ;  /* 0x000000204014723c */ /* 0x080fe200000018ff */
[----:B------:R-:W1:Y:S07]  /*10140*/  LDSM.16.M88.4 R180, [R211+0x7100] ;  /* 0x00710000d3b4783b */ /* 0x000e6e0000000200 */
[C---:B------:R-:W-:Y:S01]  /*10150*/  HMMA.16816.F32 R24, R60.reuse, R32, RZ ;  /* 0x000000203c18723c */ /* 0x040fe200000018ff */
[----:B------:R-:W1:Y:S07]  /*10160*/  LDSM.16.M88.4 R184, [R223] ;  /* 0x00000000dfb8783b */ /* 0x000e6e0000000200 */
[-C--:B------:R-:W-:Y:S01]  /*10170*/  HMMA.16816.F32 R28, R60, R34.reuse, RZ ;  /* 0x000000223c1c723c */ /* 0x080fe200000018ff */
[----:B------:R-:W5:Y:S07]  /*10180*/  LDL R227, [R1] ;  /* 0x0000000001e37983 */ /* 0x000f6e0000100800 */
[C---:B------:R-:W-:Y:S08]  /*10190*/  HMMA.16816.F32 R32, R64.reuse, R34, RZ ;  /* 0x000000224020723c */ /* 0x040ff000000018ff */
[-C--:B------:R-:W-:Y:S08]  /*101a0*/  HMMA.16816.F32 R36, R64, R48.reuse, RZ ;  /* 0x000000304024723c */ /* 0x080ff000000018ff */
[C---:B------:R-:W-:Y:S08]  /*101b0*/  HMMA.16816.F32 R40, R60.reuse, R48, RZ ;  /* 0x000000303c28723c */ /* 0x040ff000000018ff */
[-C--:B------:R-:W-:Y:S08]  /*101c0*/  HMMA.16816.F32 R44, R60, R50.reuse, RZ ;  /* 0x000000323c2c723c */ /* 0x080ff000000018ff */
[C---:B------:R-:W-:Y:S04]  /*101d0*/  HMMA.16816.F32 R48, R64.reuse, R50, RZ ;  /* 0x000000324030723c */ /* 0x040fe800000018ff */
[----:B--2---:R-:W-:Y:S04]  /*101e0*/  IADD3 R52, P1, R136, R188, RZ ;  /* 0x000000bc88347210 */ /* 0x004fe80007f3e0ff */
[----:B------:R-:W-:Y:S04]  /*101f0*/  LEA R200, P0, R52, c[0x0][0x1f8], 0x1 ;  /* 0x00007e0034c87a11 */ /* 0x000fe800078008ff */
[----:B---3--:R-:W-:Y:S02]  /*10200*/  IADD3.X R53, R2, R193, RZ, P1, !PT ;  /* 0x000000c102357210 */ /* 0x008fe40000ffe4ff */
[C---:B------:R-:W-:Y:S02]  /*10210*/  LEA R204, P1, R57.reuse, c[0x0][0x1f8], 0x1 ;  /* 0x00007e0039cc7a11 */ /* 0x040fe400078208ff */
[----:B------:R-:W-:Y:S02]  /*10220*/  LEA.HI.X R201, R52, c[0x0][0x1fc], R53, 0x1, P0 ;  /* 0x00007f0034c97a11 */ /* 0x000fe400000f0c35 */
[-C--:B-1----:R-:W-:Y:S01]  /*10230*/  HMMA.16816.F32 R52, R64, R132.reuse, RZ ;  /* 0x000000844034723c */ /* 0x082fe200000018ff */
[----:B------:R-:W-:Y:S02]  /*10240*/  LEA R202, P0, R56, c[0x0][0x1f8], 0x1 ;  /* 0x00007e0038ca7a11 */ /* 0x000fe400078008ff */
[C---:B----4-:R-:W-:Y:S02]  /*10250*/  IADD3.X R58, R2.reuse, R190, RZ, P3, !PT ;  /* 0x000000be023a7210 */ /* 0x050fe40001ffe4ff */
[----:B-----5:R-:W-:Y:S02]  /*10260*/  IADD3.X R59, R2, R191, RZ, P2, !PT ;  /* 0x000000bf023b7210 */ /* 0x020fe400017fe4ff */
[----:B------:R-:W-:Y:S02]  /*10270*/  LEA.HI.X R205, R57, c[0x0][0x1fc], R58, 0x1, P1 ;  /* 0x00007f0039cd7a11 */ /* 0x000fe400008f0c3a */
[----:B------:R-:W-:Y:S02]  /*10280*/  LEA.HI.X R203, R56, c[0x0][0x1fc], R59, 0x1, P0 ;  /* 0x00007f0038cb7a11 */ /* 0x000fe400000f0c3b */
[C---:B------:R-:W-:Y:S02]  /*10290*/  HMMA.16816.F32 R56, R60.reuse, R132, RZ ;  /* 0x000000843c38723c */ /* 0x040fe400000018ff */
[----:B------:R-:W-:Y:S04]  /*102a0*/  LEA R136, P3, R194, R136, 0x5 ;  /* 0x00000088c2887211 */ /* 0x000fe800078628ff */
[C---:B------:R-:W-:Y:S02]  /*102b0*/  IADD3 R188, P0, R136.reuse, R188, RZ ;  /* 0x000000bc88bc7210 */ /* 0x040fe40007f1e0ff */
[-C--:B------:R-:W-:Y:S01]  /*102c0*/  HMMA.16816.F32 R60, R60, R134.reuse, RZ ;  /* 0x000000863c3c723c */ /* 0x080fe200000018ff */
[----:B------:R-:W-:Y:S03]  /*102d0*/  IADD3 R189, P2, R136, R249, RZ ;  /* 0x000000f988bd7210 */ /* 0x000fe60007f5e0ff */
[----:B------:R-:W-:Y:S02]  /*102e0*/  LEA R132, P4, R188, c[0x0][0x1f8], 0x1 ;  /* 0x00007e00bc847a11 */ /* 0x000fe400078808ff */
[----:B------:R-:W-:Y:S02]  /*102f0*/  LEA.HI.X R2, R194, R2, R195, 0x5, P3 ;  /* 0x00000002c2027211 */ /* 0x000fe400018f2cc3 */
[----:B------:R-:W-:Y:S04]  /*10300*/  HMMA.16816.F32 R64, R64, R134, RZ ;  /* 0x000000864040723c */ /* 0x000fe800000018ff */
[C---:B------:R-:W-:Y:S02]  /*10310*/  LEA R198, P1, R189.reuse, c[0x0][0x1f8], 0x1 ;  /* 0x00007e00bdc67a11 */ /* 0x040fe400078208ff */
[C---:B------:R-:W-:Y:S02]  /*10320*/  IADD3.X R133, R2.reuse, R193, RZ, P0, !PT ;  /* 0x000000c102857210 */ /* 0x040fe400007fe4ff */
[-C--:B------:R-:W-:Y:S01]  /*10330*/  HMMA.16816.F32 R4, R172, R176.reuse, R4 ;  /* 0x000000b0ac04723c */ /* 0x080fe20000001804 */
[----:B------:R-:W-:Y:S04]  /*10340*/  LDSM.16.M88.4 R192, [R221] ;  /* 0x00000000ddc0783b */ /* 0x000fe80000000200 */
[----:B------:R-:W-:Y:S02]  /*10350*/  IADD3.X R190, R2, R190, RZ, P2, !PT ;  /* 0x000000be02be7210 */ /* 0x000fe400017fe4ff */
[----:B------:R-:W-:Y:S01]  /*10360*/  IADD3 R136, P3, R136, R250, RZ ;  /* 0x000000fa88887210 */ /* 0x000fe20007f7e0ff */
[C---:B------:R-:W-:Y:S04]  /*10370*/  HMMA.16816.F32 R8, R180.reuse, R176, R8 ;  /* 0x000000b0b408723c */ /* 0x040fe80000001808 */
[----:B------:R-:W-:Y:S02]  /*10380*/  IADD3.X R2, R2, R191, RZ, P3, !PT ;  /* 0x000000bf02027210 */ /* 0x000fe40001ffe4ff */
[----:B------:R-:W-:Y:S02]  /*10390*/  LEA.HI.X R133, R188, c[0x0][0x1fc], R133, 0x1, P4 ;  /* 0x00007f00bc857a11 */ /* 0x000fe400020f0c85 */
[-C--:B------:R-:W-:Y:S03]  /*103a0*/  HMMA.16816.F32 R12, R180, R178.reuse, R12 ;  /* 0x000000b2b40c723c */ /* 0x080fe6000000180c */
[----:B------:R-:W-:Y:S02]  /*103b0*/  ISETP.NE.AND P2, PT, R226, RZ, PT ;  /* 0x000000ffe200720c */ /* 0x000fe40003f45270 */
[----:B------:R-:W-:Y:S02]  /*103c0*/  LEA.HI.X R199, R189, c[0x0][0x1fc], R190, 0x1, P1 ;  /* 0x00007f00bdc77a11 */ /* 0x000fe400008f0cbe */
[----:B------:R-:W1:Y:S01]  /*103d0*/  LDSM.16.M88.4 R188, [R222] ;  /* 0x00000000debc783b */ /* 0x000e620000000200 */
[C---:B------:R-:W-:Y:S04]  /*103e0*/  HMMA.16816.F32 R16, R172.reuse, R178, R16 ;  /* 0x000000b2ac10723c */ /* 0x040fe80000001810 */
[C---:B------:R-:W-:Y:S03]  /*103f0*/  LEA R196, P0, R136.reuse, c[0x0][0x1f8], 0x1 ;  /* 0x00007e0088c47a11 */ /* 0x040fe600078008ff */
[----:B------:R-:W-:Y:S01]  /*10400*/  @!PT LDS RZ, [RZ] ;  /* 0x00000000fffff984 */ /* 0x000fe20000000800 */
[----:B------:R-:W-:Y:S01]  /*10410*/  @!PT LDS RZ, [RZ] ;  /* 0x00000000fffff984 */ /* 0x000fe20000000800 */
[----:B------:R-:W-:Y:S01]  /*10420*/  @!PT LDS RZ, [RZ] ;  /* 0x00000000fffff984 */ /* 0x000fe20000000800 */
[----:B------:R2:W-:Y:S01]  /*10430*/  LDGSTS.E.BYPASS.LTC128B.128 [R224+0x100], [R200.64], !P6 ;  /* 0x00100000c8e07fae */ /* 0x0005e2000f101d46 */
[-C--:B------:R-:W-:Y:S04]  /*10440*/  HMMA.16816.F32 R20, R172, R184.reuse, R20 ;  /* 0x000000b8ac14723c */ /* 0x080fe80000001814 */
[----:B------:R-:W-:Y:S02]  /*10450*/  LEA.HI.X R197, R136, c[0x0][0x1fc], R2, 0x1, P0 ;  /* 0x00007f0088c57a11 */ /* 0x000fe400000f0c02 */
[C---:B------:R-:W-:Y:S01]  /*10460*/  ISETP.GT.AND P0, PT, R225.reuse, RZ, PT ;  /* 0x000000ffe100720c */ /* 0x040fe20003f04270 */
[----:B------:R3:W-:Y:S01]  /*10470*/  LDGSTS.E.BYPASS.LTC128B.128 [R224+0x1100], [R204.64], !P5 ;  /* 0x01100000cce07fae */ /* 0x0007e2000e901d46 */
[C---:B------:R-:W-:Y:S04]  /*10480*/  HMMA.16816.F32 R24, R180.reuse, R184, R24 ;  /* 0x000000b8b418723c */ /* 0x040fe80000001818 */
[----:B------:R-:W-:Y:S03]  /*10490*/  IADD3 R225, R225, -0x1, RZ ;  /* 0xffffffffe1e17810 */ /* 0x000fe60007ffe0ff */
[----:B------:R2:W-:Y:S01]  /*104a0*/  LDGSTS.E.BYPASS.LTC128B.128 [R224+0x2100], [R202.64], !P2 ;  /* 0x02100000cae07fae */ /* 0x0005e2000d101d46 */
[-C--:B------:R-:W-:Y:S07]  /*104b0*/  HMMA.16816.F32 R28, R180, R186.reuse, R28 ;  /* 0x000000bab41c723c */ /* 0x080fee000000181c */
[----:B------:R4:W-:Y:S01]  /*104c0*/  LDGSTS.E.BYPASS.LTC128B.128 [R224+0x900], [R132.64], !P6 ;  /* 0x0090000084e07fae */ /* 0x0009e2000f101d46 */
[C---:B------:R-:W-:Y:S07]  /*104d0*/  HMMA.16816.F32 R32, R172.reuse, R186, R32 ;  /* 0x000000baac20723c */ /* 0x040fee0000001820 */
[----:B------:R5:W-:Y:S01]  /*104e0*/  LDGSTS.E.BYPASS.LTC128B.128 [R224+0x1900], [R198.64], !P5 ;  /* 0x01900000c6e07fae */ /* 0x000be2000e901d46 */
[-C--:B-1----:R-:W-:Y:S07]  /*104f0*/  HMMA.16816.F32 R36, R172, R188.reuse, R36 ;  /* 0x000000bcac24723c */ /* 0x082fee0000001824 */
[----:B------:R5:W-:Y:S01]  /*10500*/  LDGSTS.E.BYPASS.LTC128B.128 [R224+0x2900], [R196.64], !P2 ;  /* 0x02900000c4e07fae */ /* 0x000be2000d101d46 */
[C---:B------:R-:W-:Y:S07]  /*10510*/  HMMA.16816.F32 R40, R180.reuse, R188, R40 ;  /* 0x000000bcb428723c */ /* 0x040fee0000001828 */
[----:B--2---:R-:W-:Y:S01]  /*10520*/  LDSM.16.M88.4 R200, [R210+0x9100] ;  /* 0x00910000d2c8783b */ /* 0x004fe20000000200 */
[-C--:B------:R-:W-:Y:S07]  /*10530*/  HMMA.16816.F32 R44, R180, R190.reuse, R44 ;  /* 0x000000beb42c723c */ /* 0x080fee000000182c */
[----:B------:R-:W0:Y:S01]  /*10540*/  LDGDEPBAR ;  /* 0x00000000000079af */ /* 0x000e220000000000 */
[C---:B------:R-:W-:Y:S07]  /*10550*/  HMMA.16816.F32 R48, R172.reuse, R190, R48 ;  /* 0x000000beac30723c */ /* 0x040fee0000001830 */
[----:B----4-:R-:W-:Y:S01]  /*10560*/  LDSM.16.M88.4 R132, [R210+0x8100] ;  /* 0x00810000d284783b */ /* 0x010fe20000000200 */
[-C--:B------:R-:W-:Y:S07]  /*10570*/  HMMA.16816.F32 R52, R172, R192.reuse, R52 ;  /* 0x000000c0ac34723c */ /* 0x080fee0000001834 */
[----:B-----5:R-:W1:Y:S01]  /*10580*/  LDSM.16.M88.4 R196, [R139+0x4100] ;  /* 0x004100008bc4783b */ /* 0x020e620000000200 */
[C---:B------:R-:W-:Y:S07]  /*10590*/  HMMA.16816.F32 R56, R180.reuse, R192, R56 ;  /* 0x000000c0b438723c */ /* 0x040fee0000001838 */
[----:B---3--:R-:W2:Y:S01]  /*105a0*/  LDSM.16.M88.4 R204, [R139+0x4500] ;  /* 0x004500008bcc783b */ /* 0x008ea20000000200 */
[-C--:B------:R-:W-:Y:S07]  /*105b0*/  HMMA.16816.F32 R60, R180, R194.reuse, R60 ;  /* 0x000000c2b43c723c */ /* 0x080fee000000183c */
[----:B------:R-:W3:Y:S01]  /*105c0*/  LDSM.16.M88.4 R176, [R139+0x4900] ;  /* 0x004900008bb0783b */ /* 0x000ee20000000200 */
[----:B------:R-:W-:Y:S07]  /*105d0*/  HMMA.16816.F32 R64, R172, R194, R64 ;  /* 0x000000c2ac40723c */ /* 0x000fee0000001840 */
        /* <DEDUP_REMOVED lines=159> */
[----:B------:R-:W-:Y:S01]  /*10fd0*/  FMNMX.FTZ R2, R58, R2, !PT ;  /* 0x000000023a027209 */ /* 0x000fe20007810000 */
[----:B------:R-:W-:Y:S01]  /*10fe0*/  FMUL.FTZ R181, R135, c[0x0][0x2d0] ;  /* 0x0000b40087b57a20 */ /* 0x000fe20000410000 */
[----:B---3--:R-:W-:Y:S01]  /*10ff0*/  FMNMX.FTZ R132, R132, R172, !PT ;  /* 0x000000ac84847209 */ /* 0x008fe20007810000 */
[--C-:B------:R-:W-:Y:S01]  /*11000*/  FFMA.FTZ R5, R5, c[0x0][0x2d0], -R180.reuse ;  /* 0x0000b40005057a23 */ /* 0x100fe200000108b4 */
[----:B------:R-:W-:Y:S01]  /*11010*/  FMNMX.FTZ R2, R59, R2, !PT ;  /* 0x000000023b027209 */ /* 0x000fe20007810000 */
[--C-:B------:R-:W-:Y:S02]  /*11020*/  FFMA.FTZ R6, R6, c[0x0][0x2d0], -R181.reuse ;  /* 0x0000b40006067a23 */ /* 0x100fe400000108b5 */
[----:B------:R-:W3:Y:S01]  /*11030*/  SHFL.BFLY PT, R134, R132, 0x1, 0x1f ;  /* 0x0c201f0084867f89 */ /* 0x000ee200000e0000 */
[--C-:B------:R-:W-:Y:S01]  /*11040*/  FFMA.FTZ R7, R7, c[0x0][0x2d0], -R181.reuse ;  /* 0x0000b40007077a23 */ /* 0x100fe200000108b5 */
        /* <DEDUP_REMOVED lines=12> */
[----:B------:R-:W-:Y:S01]  /*11110*/  FMNMX.FTZ R0, R62, R2, !PT ;  /* 0x000000023e007209 */ /* 0x000fe20007810000 */
[----:B------:R1:W-:Y:S01]  /*11120*/  MUFU.EX2 R239, R7 ;  /* 0x0000000700ef7308 */ /* 0x0003e20000000800 */
[----:B---3--:R-:W-:Y:S01]  /*11130*/  FMNMX.FTZ R134, R132, R134, !PT ;  /* 0x0000008684867209 */ /* 0x008fe20007810000 */
[--C-:B------:R-:W-:Y:S01]  /*11140*/  FFMA.FTZ R48, R48, c[0x0][0x2d0], -R180.reuse ;  /* 0x0000b40030307a23 */ /* 0x100fe200000108b4 */
[----:B------:R-:W-:Y:S01]  /*11150*/  FMNMX.FTZ R0, R63, R0, !PT ;  /* 0x000000003f007209 */ /* 0x000fe20007810000 */
[----:B------:R-:W-:Y:S01]  /*11160*/  FFMA.FTZ R49, R49, c[0x0][0x2d0], -R180 ;  /* 0x0000b40031317a23 */ /* 0x000fe200000108b4 */
[----:B----4-:R-:W-:Y:S01]  /*11170*/  @P0 SHF.R.S32.HI R4, RZ, 0x1f, R225 ;  /* 0x0000001fff040819 */ /* 0x010fe200000114e1 */
[C---:B------:R-:W-:Y:S02]  /*11180*/  FADD.FTZ R2, -R134.reuse, R137 ;  /* 0x0000008986027221 */ /* 0x040fe40000010100 */
[----:B------:R-:W-:Y:S02]  /*11190*/  FMUL.FTZ R182, R134, c[0x0][0x2d0] ;  /* 0x0000b40086b67a20 */ /* 0x000fe40000410000 */
[----:B------:R3:W4:Y:S01]  /*111a0*/  MUFU.EX2 R132, R3 ;  /* 0x0000000300847308 */ /* 0x0007220000000800 */
[----:B------:R-:W-:Y:S02]  /*111b0*/  @P0 IMAD R4, R4, c[0x0][0x1e0], RZ ;  /* 0x0000780004040a24 */ /* 0x000fe400078e02ff */
[----:B------:R-:W-:Y:S02]  /*111c0*/  FFMA.FTZ R12, R12, c[0x0][0x2d0], -R182 ;  /* 0x0000b4000c0c7a23 */ /* 0x000fe400000108b6 */
        /* <DEDUP_REMOVED lines=18> */
[--C-:B------:R-:W-:Y:S02]  /*112f0*/  FFMA.FTZ R56, R56, c[0x0][0x2d0], -R182.reuse ;  /* 0x0000b40038387a23 */ /* 0x100fe400000108b6 */
[--C-:B-----5:R-:W-:Y:S02]  /*11300*/  FFMA.FTZ R19, R8, c[0x0][0x2d0], -R182.reuse ;  /* 0x0000b40008137a23 */ /* 0x120fe400000108b6 */
[----:B------:R-:W-:Y:S02]  /*11310*/  FFMA.FTZ R57, R57, c[0x0][0x2d0], -R182 ;  /* 0x0000b40039397a23 */ /* 0x000fe400000108b6 */
[--C-:B------:R-:W-:Y:S01]  /*11320*/  FFMA.FTZ R32, R32, c[0x0][0x2d0], -R180.reuse ;  /* 0x0000b40020207a23 */ /* 0x100fe200000108b4 */
[----:B------:R5:W-:Y:S01]  /*11330*/  MUFU.EX2 R243, R17 ;  /* 0x0000001100f37308 */ /* 0x000be20000000800 */
[C---:B--2---:R-:W-:Y:S02]  /*11340*/  FMUL.FTZ R84, R133.reuse, R84 ;  /* 0x0000005485547220 */ /* 0x044fe40000410000 */
[----:B------:R-:W-:Y:S01]  /*11350*/  FMUL.FTZ R85, R133, R85 ;  /* 0x0000005585557220 */ /* 0x000fe20000410000 */
[----:B-1----:R-:W-:Y:S01]  /*11360*/  @P0 SHF.L.U32 R5, R6, 0x6, RZ ;  /* 0x0000000606050819 */ /* 0x002fe200000006ff */
[C---:B----4-:R-:W-:Y:S02]  /*11370*/  FMUL.FTZ R86, R132.reuse, R86 ;  /* 0x0000005684567220 */ /* 0x050fe40000410000 */
[----:B------:R-:W-:Y:S01]  /*11380*/  FMUL.FTZ R87, R132, R87 ;  /* 0x0000005784577220 */ /* 0x000fe20000410000 */
[----:B------:R-:W-:Y:S01]  /*11390*/  @P0 IADD3 R7, P2, R5, R234, RZ ;  /* 0x000000ea05070210 */ /* 0x000fe20007f5e0ff */
[--C-:B------:R-:W-:Y:S01]  /*113a0*/  FFMA.FTZ R20, R20, c[0x0][0x2d0], -R180.reuse ;  /* 0x0000b40014147a23 */ /* 0x100fe200000108b4 */
[----:B---3--:R-:W-:Y:S01]  /*113b0*/  FMNMX.FTZ R0, R0, R2, !PT ;  /* 0x0000000200007209 */ /* 0x008fe20007810000 */
[----:B------:R1:W-:Y:S01]  /*113c0*/  MUFU.EX2 R240, R18 ;  /* 0x0000001200f07308 */ /* 0x0003e20000000800 */
[----:B------:R-:W-:Y:S01]  /*113d0*/  @P0 LEA R172, P1, R7, c[0x0][0x1c8], 0x1 ;  /* 0x0000720007ac0a11 */ /* 0x000fe200078208ff */
[----:B------:R-:W-:Y:S01]  /*113e0*/  FFMA.FTZ R21, R21, c[0x0][0x2d0], -R180 ;  /* 0x0000b40015157a23 */ /* 0x000fe200000108b4 */
[----:B------:R-:W-:Y:S01]  /*113f0*/  @P0 IADD3.X R6, R4, R229, RZ, P2, !PT ;  /* 0x000000e504060210 */ /* 0x000fe200017fe4ff */
[----:B------:R-:W2:Y:S01]  /*11400*/  SHFL.BFLY PT, R2, R0, 0x1, 0x1f ;  /* 0x0c201f0000027f89 */ /* 0x000ea200000e0000 */
[----:B------:R-:W-:Y:S02]  /*11410*/  FFMA.FTZ R22, R22, c[0x0][0x2d0], -R181 ;  /* 0x0000b40016167a23 */ /* 0x000fe400000108b5 */
[----:B------:R-:W-:Y:S01]  /*11420*/  @P0 LEA.HI.X R173, R7, c[0x0][0x1cc], R6, 0x1, P1 ;  /* 0x0000730007ad0a11 */ /* 0x000fe200008f0c06 */
[----:B------:R-:W-:Y:S01]  /*11430*/  FFMA.FTZ R33, R33, c[0x0][0x2d0], -R180 ;  /* 0x0000b40021217a23 */ /* 0x000fe200000108b4 */
[C---:B------:R-:W-:Y:S01]  /*11440*/  @P0 IADD3 R6, P2, R5.reuse, R230, RZ ;  /* 0x000000e605060210 */ /* 0x040fe20007f5e0ff */
[----:B------:R3:W-:Y:S01]  /*11450*/  MUFU.EX2 R236, R19 ;  /* 0x0000001300ec7308 */ /* 0x0007e20000000800 */
[----:B------:R-:W-:Y:S01]  /*11460*/  @P0 IADD3 R7, P1, R5, R252, RZ ;  /* 0x000000fc05070210 */ /* 0x000fe20007f3e0ff */
[----:B------:R4:W-:Y:S01]  /*11470*/  @P0 LDGSTS.E.BYPASS.LTC128B.128 [R224+0x3100], [R172.64], !P6 ;  /* 0x03100000ace00fae */ /* 0x0009e2000f101d46 */
[----:B-----5:R-:W-:Y:S01]  /*11480*/  @P0 IADD3.X R17, R4, R227, RZ, P2, !PT ;  /* 0x000000e304110210 */ /* 0x020fe200017fe4ff */
[C---:B------:R-:W-:Y:S01]  /*11490*/  FMUL.FTZ R96, R133.reuse, R96 ;  /* 0x0000006085607220 */ /* 0x040fe20000410000 */
[----:B------:R-:W-:Y:S01]  /*114a0*/  @P0 LEA R16, P2, R6, c[0x0][0x1c8], 0x1 ;  /* 0x0000720006100a11 */ /* 0x000fe200078408ff */
[----:B------:R-:W-:Y:S01]  /*114b0*/  FMUL.FTZ R97, R133, R97 ;  /* 0x0000006185617220 */ /* 0x000fe20000410000 */
[----:B------:R-:W-:Y:S01]  /*114c0*/  @P0 IADD3 R5, P3, R231, R5, RZ ;  /* 0x00000005e7050210 */ /* 0x000fe20007f7e0ff */
[----:B------:R-:W-:Y:S01]  /*114d0*/  FMUL.FTZ R98, R132, R98 ;  /* 0x0000006284627220 */ /* 0x000fe20000410000 */
[----:B------:R-:W-:Y:S01]  /*114e0*/  MOV R231, c[0x0][0x1e0] ;  /* 0x0000780000e77a02 */ /* 0x000fe20000000f00 */
[----:B------:R-:W5:Y:S01]  /*114f0*/  MUFU.EX2 R3, R3 ;  /* 0x0000000300037308 */ /* 0x000f620000000800 */
[----:B------:R-:W-:Y:S01]  /*11500*/  @P0 LEA.HI.X R17, R6, c[0x0][0x1cc], R17, 0x1, P2 ;  /* 0x0000730006110a11 */ /* 0x000fe200010f0c11 */
[----:B------:R-:W-:Y:S01]  /*11510*/  FFMA.FTZ R6, R9, c[0x0][0x2d0], -R182 ;  /* 0x0000b40009067a23 */ /* 0x000fe200000108b6 */
[----:B------:R-:W-:Y:S01]  /*11520*/  @P0 IADD3.X R8, R4, R251, RZ, P1, !PT ;  /* 0x000000fb04080210 */ /* 0x000fe20000ffe4ff */
[----:B------:R-:W-:Y:S01]  /*11530*/  FMUL.FTZ R99, R132, R99 ;  /* 0x0000006384637220 */ /* 0x000fe20000410000 */
[----:B-1----:R-:W-:Y:S01]  /*11540*/  @P0 LEA R18, P1, R7, c[0x0][0x1c8], 0x1 ;  /* 0x0000720007120a11 */ /* 0x002fe200078208ff */
[----:B------:R1:W-:Y:S01]  /*11550*/  @P0 LDGSTS.E.BYPASS.LTC128B.128 [R224+0x4100], [R16.64], !P5 ;  /* 0x0410000010e00fae */ /* 0x0003e2000e901d46 */
[----:B------:R-:W-:Y:S01]  /*11560*/  SHF.L.U64.HI R231, R231, R232, c[0x0][0x1e4] ;  /* 0x00007900e7e77619 */ /* 0x000fe200000102e8 */
[----:B------:R-:W-:Y:S01]  /*11570*/  FMUL.FTZ R104, R133, R104 ;  /* 0x0000006885687220 */ /* 0x000fe20000410000 */
[----:B--2---:R-:W-:Y:S01]  /*11580*/  FMNMX.FTZ R2, R0, R2, !PT ;  /* 0x0000000200027209 */ /* 0x004fe20007810000 */
[----:B------:R2:W-:Y:S01]  /*11590*/  MUFU.EX2 R235, R6 ;  /* 0x0000000600eb7308 */ /* 0x0005e20000000800 */
[----:B------:R-:W-:Y:S01]  /*115a0*/  @P0 IADD3 R137, P2, R5, R234, RZ ;  /* 0x000000ea05890210 */ /* 0x000fe20007f5e0ff */
[----:B------:R-:W-:Y:S01]  /*115b0*/  FMUL.FTZ R105, R133, R105 ;  /* 0x0000006985697220 */ /* 0x000fe20000410000 */
[----:B------:R-:W-:Y:S01]  /*115c0*/  @P0 IADD3.X R4, R231, R4, RZ, P3, !PT ;  /* 0x00000004e7040210 */ /* 0x000fe20001ffe4ff */
[----:B------:R-:W-:Y:S01]  /*115d0*/  FADD.FTZ R0, -R2, R138 ;  /* 0x0000008a02007221 */ /* 0x000fe20000010100 */
[----:B---3--:R-:W-:Y:S01]  /*115e0*/  @P0 LEA.HI.X R19, R7, c[0x0][0x1cc], R8, 0x1, P1 ;  /* 0x0000730007130a11 */ /* 0x008fe200008f0c08 */
[----:B------:R-:W-:Y:S01]  /*115f0*/  FMUL.FTZ R106, R132, R106 ;  /* 0x0000006a846a7220 */ /* 0x000fe20000410000 */
[C---:B------:R-:W-:Y:S01]  /*11600*/  @P0 IADD3 R7, P1, R5.reuse, R230, RZ ;  /* 0x000000e605070210 */ /* 0x040fe20007f3e0ff */
[----:B------:R-:W-:Y:S01]  /*11610*/  FMUL.FTZ R0, R0, c[0x0][0x2d0] ;  /* 0x0000b40000007a20 */ /* 0x000fe20000410000 */
[----:B------:R-:W-:Y:S01]  /*11620*/  @P0 IADD3 R5, P3, R5, R252, RZ ;  /* 0x000000fc05050210 */ /* 0x000fe20007f7e0ff */
[----:B------:R3:W-:Y:S01]  /*11630*/  MUFU.EX2 R234, R12 ;  /* 0x0000000c00ea7308 */ /* 0x0007e20000000800 */
[----:B------:R-:W-:Y:S01]  /*11640*/  @P0 LEA R8, P4, R137, c[0x0][0x1c8], 0x1 ;  /* 0x0000720089080a11 */ /* 0x000fe200078808ff */
[----:B------:R-:W-:Y:S01]  /*11650*/  FMUL.FTZ R107, R132, R107 ;  /* 0x0000006b846b7220 */ /* 0x000fe20000410000 */
[----:B------:R-:W-:Y:S01]  /*11660*/  @P0 IADD3.X R138, R4, R251, RZ, P3, !PT ;  /* 0x000000fb048a0210 */ /* 0x000fe20001ffe4ff */
[C---:B-----5:R-:W-:Y:S01]  /*11670*/  FMUL.FTZ R88, R3.reuse, R88 ;  /* 0x0000005803587220 */ /* 0x060fe20000410000 */
[----:B------:R-:W-:Y:S01]  /*11680*/  ISETP.NE.AND P3, PT, R226, RZ, PT ;  /* 0x000000ffe200720c */ /* 0x000fe20003f65270 */
[C---:B------:R-:W-:Y:S01]  /*11690*/  FMUL.FTZ R89, R3.reuse, R89 ;  /* 0x0000005903597220 */ /* 0x040fe20000410000 */
[C---:B------:R-:W-:Y:S01]  /*116a0*/  @P0 IADD3.X R9, R4.reuse, R229, RZ, P2, !PT ;  /* 0x000000e504090210 */ /* 0x040fe200017fe4ff */
[----:B------:R-:W-:Y:S01]  /*116b0*/  FMUL.FTZ R92, R3, R92 ;  /* 0x0000005c035c7220 */ /* 0x000fe20000410000 */
[----:B------:R-:W-:Y:S01]  /*116c0*/  @P0 IADD3.X R174, R4, R227, RZ, P1, !PT ;  /* 0x000000e304ae0210 */ /* 0x000fe20000ffe4ff */
[----:B------:R-:W5:Y:S01]  /*116d0*/  MUFU.EX2 R0, R0 ;  /* 0x0000000000007308 */ /* 0x000f620000000800 */
[----:B------:R-:W-:Y:S01]  /*116e0*/  @P0 LEA.HI.X R9, R137, c[0x0][0x1cc], R9, 0x1, P4 ;  /* 0x0000730089090a11 */ /* 0x000fe200020f0c09 */
[----:B------:R-:W-:Y:S01]  /*116f0*/  FMUL.FTZ R137, R2, c[0x0][0x2d0] ;  /* 0x0000b40002897a20 */ /* 0x000fe20000410000 */
[----:B------:R-:W-:Y:S01]  /*11700*/  @P0 LEA R4, P1, R5, c[0x0][0x1c8], 0x1 ;  /* 0x0000720005040a11 */ /* 0x000fe200078208ff */
[----:B-1----:R-:W-:Y:S01]  /*11710*/  FMUL.FTZ R16, R133, R152 ;  /* 0x0000009885107220 */ /* 0x002fe20000410000 */
[----:B--2---:R-:W-:Y:S01]  /*11720*/  @P0 LEA R6, P2, R7, c[0x0][0x1c8], 0x1 ;  /* 0x0000720007060a11 */ /* 0x004fe200078408ff */
[--C-:B------:R-:W-:Y:S01]  /*11730*/  FFMA.FTZ R14, R14, c[0x0][0x2d0], -R137.reuse ;  /* 0x0000b4000e0e7a23 */ /* 0x100fe20000010889 */
[----:B------:R-:W-:Y:S01]  /*11740*/  @P0 LEA.HI.X R5, R5, c[0x0][0x1cc], R138, 0x1, P1 ;  /* 0x0000730005050a11 */ /* 0x000fe200008f0c8a */
[----:B------:R1:W-:Y:S01]  /*11750*/  @P0 LDGSTS.E.BYPASS.LTC128B.128 [R224+0x5100], [R18.64], !P3 ;  /* 0x0510000012e00fae */ /* 0x0003e2000d901d46 */
[----:B------:R-:W-:Y:S01]  /*11760*/  @P0 LEA.HI.X R7, R7, c[0x0][0x1cc], R174, 0x1, P2 ;  /* 0x0000730007070a11 */ /* 0x000fe200010f0cae */
[--C-:B------:R-:W-:Y:S01]  /*11770*/  FFMA.FTZ R15, R15, c[0x0][0x2d0], -R137.reuse ;  /* 0x0000b4000f0f7a23 */ /* 0x100fe20000010889 */
[----:B------:R2:W-:Y:S01]  /*11780*/  MUFU.EX2 R233, R13 ;  /* 0x0000000d00e97308 */ /* 0x0005e20000000800 */
[--C-:B------:R-:W-:Y:S02]  /*11790*/  FFMA.FTZ R10, R10, c[0x0][0x2d0], -R137.reuse ;  /* 0x0000b4000a0a7a23 */ /* 0x100fe40000010889 */
[--C-:B------:R-:W-:Y:S02]  /*117a0*/  FFMA.FTZ R11, R11, c[0x0][0x2d0], -R137.reuse ;  /* 0x0000b4000b0b7a23 */ /* 0x100fe40000010889 */
[----:B------:R4:W-:Y:S01]  /*117b0*/  @P0 LDGSTS.E.BYPASS.LTC128B.128 [R224+0x3900], [R8.64], !P6 ;  /* 0x0390000008e00fae */ /* 0x0009e2000f101d46 */
[----:B---3--:R-:W-:Y:S02]  /*117c0*/  FMUL.FTZ R12, R3, R148 ;  /* 0x00000094030c7220 */ /* 0x008fe40000410000 */
[----:B------:R-:W-:Y:S02]  /*117d0*/  FMUL.FTZ R17, R133, R153 ;  /* 0x0000009985117220 */ /* 0x000fe40000410000 */
[----:B------:R3:W-:Y:S01]  /*117e0*/  MUFU.EX2 R185, R14 ;  /* 0x0000000e00b97308 */ /* 0x0007e20000000800 */
[--C-:B------:R-:W-:Y:S02]  /*117f0*/  FFMA.FTZ R46, R46, c[0x0][0x2d0], -R137.reuse ;  /* 0x0000b4002e2e7a23 */ /* 0x100fe40000010889 */
[----:B------:R3:W-:Y:S01]  /*11800*/  @P0 LDGSTS.E.BYPASS.LTC128B.128 [R224+0x4900], [R6.64], !P5 ;  /* 0x0490000006e00fae */ /* 0x0007e2000e901d46 */
[--C-:B------:R-:W-:Y:S02]  /*11810*/  FFMA.FTZ R47, R47, c[0x0][0x2d0], -R137.reuse ;  /* 0x0000b4002f2f7a23 */ /* 0x100fe40000010889 */
[--C-:B------:R-:W-:Y:S02]  /*11820*/  FFMA.FTZ R58, R58, c[0x0][0x2d0], -R137.reuse ;  /* 0x0000b4003a3a7a23 */ /* 0x100fe40000010889 */
[----:B------:R-:W-:Y:S02]  /*11830*/  FFMA.FTZ R59, R59, c[0x0][0x2d0], -R137 ;  /* 0x0000b4003b3b7a23 */ /* 0x000fe40000010889 */
[----:B------:R3:W-:Y:S01]  /*11840*/  MUFU.EX2 R186, R15 ;  /* 0x0000000f00ba7308 */ /* 0x0007e20000000800 */
[----:B------:R3:W-:Y:S01]  /*11850*/  @P0 LDGSTS.E.BYPASS.LTC128B.128 [R224+0x5900], [R4.64], !P3 ;  /* 0x0590000004e00fae */ /* 0x0007e2000d901d46 */
[----:B-----5:R-:W-:Y:S02]  /*11860*/  FMUL.FTZ R90, R0, R90 ;  /* 0x0000005a005a7220 */ /* 0x020fe40000410000 */
[C---:B--2---:R-:W-:Y:S02]  /*11870*/  FMUL.FTZ R13, R3.reuse, R149 ;  /* 0x00000095030d7220 */ /* 0x044fe40000410000 */
[C---:B-1----:R-:W-:Y:S02]  /*11880*/  FMUL.FTZ R18, R132.reuse, R154 ;  /* 0x0000009a84127220 */ /* 0x042fe40000410000 */
[----:B------:R-:W-:Y:S01]  /*11890*/  FMUL.FTZ R19, R132, R155 ;  /* 0x0000009b84137220 */ /* 0x000fe20000410000 */
[----:B----4-:R-:W1:Y:S01]  /*118a0*/  LDSM.16.MT88.4 R172, [R208+0x100] ;  /* 0x00010000d0ac783b */ /* 0x010e620000004200 */
[----:B------:R-:W-:Y:S01]  /*118b0*/  MUFU.EX2 R184, R10 ;  /* 0x0000000a00b87308 */ /* 0x000fe20000000800 */
[C---:B------:R-:W-:Y:S02]  /*118c0*/  FMUL.FTZ R91, R0.reuse, R91 ;  /* 0x0000005b005b7220 */ /* 0x040fe40000410000 */
[----:B------:R-:W-:Y:S01]  /*118d0*/  FMUL.FTZ R8, R3, R140 ;  /* 0x0000008c03087220 */ /* 0x000fe20000410000 */
[----:B------:R-:W-:Y:S01]  /*118e0*/  F2FP.PACK_AB R140, R235, R236 ;  /* 0x000000eceb8c723e */ /* 0x000fe200000000ff */
[----:B------:R-:W-:Y:S02]  /*118f0*/  FMUL.FTZ R9, R3, R141 ;  /* 0x0000008d03097220 */ /* 0x000fe40000410000 */
[----:B------:R-:W2:Y:S01]  /*11900*/  LDSM.16.MT88.4 R176, [R209+0x100] ;  /* 0x00010000d1b0783b */ /* 0x000ea20000004200 */
[----:B---3--:R-:W-:Y:S02]  /*11910*/  FMUL.FTZ R14, R0, R150 ;  /* 0x00000096000e7220 */ /* 0x008fe40000410000 */
[----:B------:R-:W3:Y:S01]  /*11920*/  MUFU.EX2 R183, R11 ;  /* 0x0000000b00b77308 */ /* 0x000ee20000000800 */
[C---:B------:R-:W-:Y:S01]  /*11930*/  FMUL.FTZ R6, R132.reuse, R146 ;  /* 0x0000009284067220 */ /* 0x040fe20000410000 */
[----:B------:R-:W-:Y:S01]  /*11940*/  F2FP.PACK_AB R146, R243, R244 ;  /* 0x000000f4f392723e */ /* 0x000fe200000000ff */
[----:B------:R-:W-:Y:S01]  /*11950*/  FMUL.FTZ R7, R132, R147 ;  /* 0x0000009384077220 */ /* 0x000fe20000410000 */
[----:B------:R-:W-:Y:S01]  /*11960*/  F2FP.PACK_AB R147, R238, R240 ;  /* 0x000000f0ee93723e */ /* 0x000fe200000000ff */
[----:B------:R-:W-:Y:S01]  /*11970*/  FMUL.FTZ R15, R0, R151 ;  /* 0x00000097000f7220 */ /* 0x000fe20000410000 */
[----:B------:R-:W-:Y:S01]  /*11980*/  LDSM.16.MT88.4 R152, [R209+0x1100] ;  /* 0x00110000d198783b */ /* 0x000fe20000004200 */
[----:B------:R-:W-:Y:S02]  /*11990*/  FMUL.FTZ R93, R3, R93 ;  /* 0x0000005d035d7220 */ /* 0x000fe40000410000 */
[C---:B------:R-:W-:Y:S01]  /*119a0*/  FMUL.FTZ R4, R133.reuse, R144 ;  /* 0x0000009085047220 */ /* 0x040fe20000410000 */
[----:B------:R-:W-:Y:S01]  /*119b0*/  F2FP.PACK_AB R144, R242, R241 ;  /* 0x000000f1f290723e */ /* 0x000fe200000000ff */
[----:B------:R-:W-:Y:S01]  /*119c0*/  FMUL.FTZ R5, R133, R145 ;  /* 0x0000009185057220 */ /* 0x000fe20000410000 */
[----:B------:R-:W-:Y:S01]  /*119d0*/  F2FP.PACK_AB R145, R239, R237 ;  /* 0x000000edef91723e */ /* 0x000fe200000000ff */
[----:B------:R-:W-:Y:S01]  /*119e0*/  MUFU.EX2 R202, R36 ;  /* 0x0000002400ca7308 */ /* 0x000fe20000000800 */
[----:B------:R-:W4:Y:S01]  /*119f0*/  LDSM.16.MT88.4 R148, [R208+0x1100] ;  /* 0x00110000d094783b */ /* 0x000f220000004200 */
[C---:B------:R-:W-:Y:S02]  /*11a00*/  FMUL.FTZ R94, R0.reuse, R94 ;  /* 0x0000005e005e7220 */ /* 0x040fe40000410000 */
[C---:B------:R-:W-:Y:S02]  /*11a10*/  FMUL.FTZ R95, R0.reuse, R95 ;  /* 0x0000005f005f7220 */ /* 0x040fe40000410000 */
[C---:B------:R-:W-:Y:S02]  /*11a20*/  FMUL.FTZ R100, R3.reuse, R100 ;  /* 0x0000006403647220 */ /* 0x040fe40000410000 */
[----:B------:R-:W-:Y:S01]  /*11a30*/  FMUL.FTZ R101, R3, R101 ;  /* 0x0000006503657220 */ /* 0x000fe20000410000 */
[----:B------:R-:W0:Y:S01]  /*11a40*/  LDGDEPBAR ;  /* 0x00000000000079af */ /* 0x000e220000000000 */
[----:B------:R-:W-:Y:S01]  /*11a50*/  MUFU.EX2 R201, R37 ;  /* 0x0000002500c97308 */ /* 0x000fe20000000800 */
[----:B---3--:R-:W-:Y:S01]  /*11a60*/  F2FP.PACK_AB R141, R183, R184 ;  /* 0x000000b8b78d723e */ /* 0x008fe200000000ff */
[C---:B------:R-:W-:Y:S02]  /*11a70*/  FMUL.FTZ R102, R0.reuse, R102 ;  /* 0x0000006600667220 */ /* 0x040fe40000410000 */
[C---:B------:R-:W-:Y:S01]  /*11a80*/  FMUL.FTZ R103, R0.reuse, R103 ;  /* 0x0000006700677220 */ /* 0x040fe20000410000 */
[-C--:B-1----:R-:W-:Y:S05]  /*11a90*/  HMMA.16816.F32 R4, R144, R172.reuse, R4 ;  /* 0x000000ac9004723c */ /* 0x082fea0000001804 */
[----:B------:R-:W-:Y:S01]  /*11aa0*/  MUFU.EX2 R198, R38 ;  /* 0x0000002600c67308 */ /* 0x000fe20000000800 */
[C---:B------:R-:W-:Y:S01]  /*11ab0*/  FMUL.FTZ R10, R0.reuse, R142 ;  /* 0x0000008e000a7220 */ /* 0x040fe20000410000 */
[----:B------:R-:W-:Y:S01]  /*11ac0*/  F2FP.PACK_AB R142, R233, R234 ;  /* 0x000000eae98e723e */ /* 0x000fe200000000ff */
[----:B------:R-:W-:Y:S01]  /*11ad0*/  FMUL.FTZ R11, R0, R143 ;  /* 0x0000008f000b7220 */ /* 0x000fe20000410000 */
[----:B------:R-:W-:Y:S03]  /*11ae0*/  F2FP.PACK_AB R143, R186, R185 ;  /* 0x000000b9ba8f723e */ /* 0x000fe600000000ff */
[--C-:B------:R-:W-:Y:S02]  /*11af0*/  FFMA.FTZ R138, R35, c[0x0][0x2d0], -R181.reuse ;  /* 0x0000b400238a7a23 */ /* 0x100fe400000108b5 */
[----:B------:R-:W-:Y:S01]  /*11b00*/  FMUL.FTZ R35, R0, R163 ;  /* 0x000000a300237220 */ /* 0x000fe20000410000 */
[----:B------:R1:W-:Y:S01]  /*11b10*/  MUFU.EX2 R196, R39 ;  /* 0x0000002700c47308 */ /* 0x0003e20000000800 */
[C---:B------:R-:W-:Y:S04]  /*11b20*/  HMMA.16816.F32 R8, R140.reuse, R172, R8 ;  /* 0x000000ac8c08723c */ /* 0x040fe80000001808 */
[C---:B------:R-:W-:Y:S02]  /*11b30*/  FMUL.FTZ R108, R133.reuse, R108 ;  /* 0x0000006c856c7220 */ /* 0x040fe40000410000 */
[C---:B------:R-:W-:Y:S02]  /*11b40*/  FMUL.FTZ R109, R133.reuse, R109 ;  /* 0x0000006d856d7220 */ /* 0x040fe40000410000 */
[-C--:B------:R-:W-:Y:S01]  /*11b50*/  HMMA.16816.F32 R12, R140, R174.reuse, R12 ;  /* 0x000000ae8c0c723c */ /* 0x080fe2000000180c */
[----:B------:R-:W-:Y:S03]  /*11b60*/  MUFU.EX2 R200, R48 ;  /* 0x0000003000c87308 */ /* 0x000fe60000000800 */
[C---:B------:R-:W-:Y:S02]  /*11b70*/  FMUL.FTZ R110, R132.reuse, R110 ;  /* 0x0000006e846e7220 */ /* 0x040fe40000410000 */
[C---:B------:R-:W-:Y:S02]  /*11b80*/  FMUL.FTZ R111, R132.reuse, R111 ;  /* 0x0000006f846f7220 */ /* 0x040fe40000410000 */
[C---:B------:R-:W-:Y:S03]  /*11b90*/  HMMA.16816.F32 R16, R144.reuse, R174, R16 ;  /* 0x000000ae9010723c */ /* 0x040fe60000001810 */
[----:B------:R-:W-:Y:S01]  /*11ba0*/  MUFU.EX2 R199, R49 ;  /* 0x0000003100c77308 */ /* 0x000fe20000000800 */
[C---:B------:R-:W-:Y:S02]  /*11bb0*/  FMUL.FTZ R68, R133.reuse, R68 ;  /* 0x0000004485447220 */ /* 0x040fe40000410000 */
[----:B------:R-:W-:Y:S01]  /*11bc0*/  FMUL.FTZ R69, R133, R69 ;  /* 0x0000004585457220 */ /* 0x000fe20000410000 */
[----:B-1----:R-:W-:Y:S01]  /*11bd0*/  LDSM.16.MT88.4 R36, [R209+0x2500] ;  /* 0x00250000d124783b */ /* 0x002fe20000004200 */
[C---:B------:R-:W-:Y:S04]  /*11be0*/  FMUL.FTZ R70, R132.reuse, R70 ;  /* 0x0000004684467220 */ /* 0x040fe80000410000 */
[----:B------:R-:W-:Y:S01]  /*11bf0*/  FMUL.FTZ R71, R132, R71 ;  /* 0x0000004784477220 */ /* 0x000fe20000410000 */
[----:B------:R-:W-:Y:S01]  /*11c00*/  MUFU.EX2 R195, R50 ;  /* 0x0000003200c37308 */ /* 0x000fe20000000800 */
[C---:B------:R-:W-:Y:S02]  /*11c10*/  FMUL.FTZ R112, R3.reuse, R112 ;  /* 0x0000007003707220 */ /* 0x040fe40000410000 */
[C---:B------:R-:W-:Y:S02]  /*11c20*/  FMUL.FTZ R113, R3.reuse, R113 ;  /* 0x0000007103717220 */ /* 0x040fe40000410000 */
[C---:B------:R-:W-:Y:S01]  /*11c30*/  FMUL.FTZ R114, R0.reuse, R114 ;  /* 0x0000007200727220 */ /* 0x040fe20000410000 */
[-C--:B--2---:R-:W-:Y:S03]  /*11c40*/  HMMA.16816.F32 R68, R144, R176.reuse, R68 ;  /* 0x000000b09044723c */ /* 0x084fe60000001844 */
[C---:B------:R-:W-:Y:S01]  /*11c50*/  FMUL.FTZ R72, R3.reuse, R72 ;  /* 0x0000004803487220 */ /* 0x040fe20000410000 */
[----:B------:R1:W-:Y:S01]  /*11c60*/  MUFU.EX2 R230, R32 ;  /* 0x0000002000e67308 */ /* 0x0003e20000000800 */
[C---:B------:R-:W-:Y:S02]  /*11c70*/  FMUL.FTZ R73, R3.reuse, R73 ;  /* 0x0000004903497220 */ /* 0x040fe40000410000 */
[C---:B------:R-:W-:Y:S02]  /*11c80*/  FMUL.FTZ R74, R0.reuse, R74 ;  /* 0x0000004a004a7220 */ /* 0x040fe40000410000 */
[C---:B------:R-:W-:Y:S03]  /*11c90*/  FMUL.FTZ R75, R0.reuse, R75 ;  /* 0x0000004b004b7220 */ /* 0x040fe60000410000 */
[C---:B------:R-:W-:Y:S02]  /*11ca0*/  FMUL.FTZ R115, R0.reuse, R115 ;  /* 0x0000007300737220 */ /* 0x040fe40000410000 */
[----:B------:R2:W-:Y:S01]  /*11cb0*/  MUFU.EX2 R197, R51 ;  /* 0x0000003300c57308 */ /* 0x0005e20000000800 */
[C---:B------:R-:W-:Y:S01]  /*11cc0*/  FMUL.FTZ R116, R3.reuse, R116 ;  /* 0x0000007403747220 */ /* 0x040fe20000410000 */
[C---:B------:R-:W-:Y:S04]  /*11cd0*/  HMMA.16816.F32 R72, R140.reuse, R176, R72 ;  /* 0x000000b08c48723c */ /* 0x040fe80000001848 */
[C---:B------:R-:W-:Y:S02]  /*11ce0*/  FMUL.FTZ R76, R3.reuse, R76 ;  /* 0x0000004c034c7220 */ /* 0x040fe40000410000 */
[----:B------:R-:W-:Y:S02]  /*11cf0*/  FMUL.FTZ R77, R3, R77 ;  /* 0x0000004d034d7220 */ /* 0x000fe40000410000 */
[C---:B------:R-:W-:Y:S01]  /*11d00*/  FMUL.FTZ R78, R0.reuse, R78 ;  /* 0x0000004e004e7220 */ /* 0x040fe20000410000 */
[----:B------:R3:W-:Y:S03]  /*11d10*/  MUFU.EX2 R232, R20 ;  /* 0x0000001400e87308 */ /* 0x0007e60000000800 */
[----:B------:R-:W-:Y:S02]  /*11d20*/  FMUL.FTZ R79, R0, R79 ;  /* 0x0000004f004f7220 */ /* 0x000fe40000410000 */
[--C-:B-1----:R-:W-:Y:S02]  /*11d30*/  FFMA.FTZ R32, R23, c[0x0][0x2d0], -R181.reuse ;  /* 0x0000b40017207a23 */ /* 0x102fe400000108b5 */
[C---:B------:R-:W-:Y:S02]  /*11d40*/  FMUL.FTZ R23, R132.reuse, R159 ;  /* 0x0000009f84177220 */ /* 0x040fe40000410000 */
[----:B------:R-:W-:Y:S01]  /*11d50*/  FMUL.FTZ R117, R3, R117 ;  /* 0x0000007503757220 */ /* 0x000fe20000410000 */
[-C--:B------:R-:W-:Y:S01]  /*11d60*/  HMMA.16816.F32 R76, R140, R178.reuse, R76 ;  /* 0x000000b28c4c723c */ /* 0x080fe2000000184c */
[----:B------:R1:W5:Y:S02]  /*11d70*/  MUFU.EX2 R231, R21 ;  /* 0x0000001500e77308 */ /* 0x0003640000000800 */
[C---:B------:R-:W-:Y:S01]  /*11d80*/  FMUL.FTZ R80, R133.reuse, R80 ;  /* 0x0000005085507220 */ /* 0x040fe20000410000 */
[----:B--2---:R-:W-:Y:S01]  /*11d90*/  LDSM.16.MT88.4 R48, [R208+0x900] ;  /* 0x00090000d030783b */ /* 0x004fe20000004200 */
[C---:B------:R-:W-:Y:S02]  /*11da0*/  FMUL.FTZ R81, R133.reuse, R81 ;  /* 0x0000005185517220 */ /* 0x040fe40000410000 */
[C---:B------:R-:W-:Y:S02]  /*11db0*/  FMUL.FTZ R82, R132.reuse, R82 ;  /* 0x0000005284527220 */ /* 0x040fe40000410000 */
[----:B------:R-:W-:Y:S02]  /*11dc0*/  FMUL.FTZ R83, R132, R83 ;  /* 0x0000005384537220 */ /* 0x000fe40000410000 */
[----:B------:R-:W-:Y:S01]  /*11dd0*/  MUFU.EX2 R191, R44 ;  /* 0x0000002c00bf7308 */ /* 0x000fe20000000800 */
[C---:B------:R-:W-:Y:S02]  /*11de0*/  FMUL.FTZ R118, R0.reuse, R118 ;  /* 0x0000007600767220 */ /* 0x040fe40000410000 */
[C---:B---3--:R-:W-:Y:S02]  /*11df0*/  FMUL.FTZ R20, R133.reuse, R156 ;  /* 0x0000009c85147220 */ /* 0x048fe40000410000 */
[C---:B------:R-:W-:Y:S04]  /*11e00*/  HMMA.16816.F32 R80, R144.reuse, R178, R80 ;  /* 0x000000b29050723c */ /* 0x040fe80000001850 */
[----:B------:R-:W-:Y:S01]  /*11e10*/  FMUL.FTZ R119, R0, R119 ;  /* 0x0000007700777220 */ /* 0x000fe20000410000 */
[----:B------:R-:W-:Y:S01]  /*11e20*/  MUFU.EX2 R192, R45 ;  /* 0x0000002d00c07308 */ /* 0x000fe20000000800 */
[C---:B------:R-:W-:Y:S02]  /*11e30*/  FMUL.FTZ R120, R133.reuse, R120 ;  /* 0x0000007885787220 */ /* 0x040fe40000410000 */
[-C--:B----4-:R-:W-:Y:S04]  /*11e40*/  HMMA.16816.F32 R84, R144, R148.reuse, R84 ;  /* 0x000000949054723c */ /* 0x090fe80000001854 */
[C---:B-1----:R-:W-:Y:S02]  /*11e50*/  FMUL.FTZ R21, R133.reuse, R157 ;  /* 0x0000009d85157220 */ /* 0x042fe40000410000 */
[----:B------:R-:W-:Y:S01]  /*11e60*/  FMUL.FTZ R121, R133, R121 ;  /* 0x0000007985797220 */ /* 0x000fe20000410000 */
[----:B------:R1:W-:Y:S01]  /*11e70*/  MUFU.EX2 R228, R22 ;  /* 0x0000001600e47308 */ /* 0x0003e20000000800 */
[C---:B------:R-:W-:Y:S04]  /*11e80*/  HMMA.16816.F32 R88, R140.reuse, R148, R88 ;  /* 0x000000948c58723c */ /* 0x040fe80000001858 */
[----:B------:R-:W-:Y:S02]  /*11e90*/  FFMA.FTZ R34, R34, c[0x0][0x2d0], -R181 ;  /* 0x0000b40022227a23 */ /* 0x000fe400000108b5 */
[C---:B------:R-:W-:Y:S02]  /*11ea0*/  FMUL.FTZ R122, R132.reuse, R122 ;  /* 0x0000007a847a7220 */ /* 0x040fe40000410000 */
[-C--:B------:R-:W-:Y:S01]  /*11eb0*/  HMMA.16816.F32 R92, R140, R150.reuse, R92 ;  /* 0x000000968c5c723c */ /* 0x080fe2000000185c */
[----:B------:R2:W3:Y:S03]  /*11ec0*/  MUFU.EX2 R229, R33 ;  /* 0x0000002100e57308 */ /* 0x0004e60000000800 */
[----:B------:R-:W-:Y:S02]  /*11ed0*/  FMUL.FTZ R123, R132, R123 ;  /* 0x0000007b847b7220 */ /* 0x000fe40000410000 */
[C---:B------:R-:W-:Y:S02]  /*11ee0*/  FMUL.FTZ R124, R3.reuse, R124 ;  /* 0x0000007c037c7220 */ /* 0x040fe40000410000 */
[C---:B------:R-:W-:Y:S01]  /*11ef0*/  HMMA.16816.F32 R96, R144.reuse, R150, R96 ;  /* 0x000000969060723c */ /* 0x040fe20000001860 */
[----:B------:R-:W4:Y:S02]  /*11f00*/  LDSM.16.MT88.4 R148, [R208+0x2100] ;  /* 0x00210000d094783b */ /* 0x000f240000004200 */
[----:B------:R3:W3:Y:S01]  /*11f10*/  MUFU.EX2 R227, R32 ;  /* 0x0000002000e37308 */ /* 0x0006e20000000800 */
[C---:B------:R-:W-:Y:S02]  /*11f20*/  FMUL.FTZ R125, R3.reuse, R125 ;  /* 0x0000007d037d7220 */ /* 0x040fe40000410000 */
[----:B------:R-:W-:Y:S02]  /*11f30*/  FMUL.FTZ R126, R0, R126 ;  /* 0x0000007e007e7220 */ /* 0x000fe40000410000 */
[----:B-1----:R-:W-:Y:S02]  /*11f40*/  FMUL.FTZ R22, R132, R158 ;  /* 0x0000009e84167220 */ /* 0x002fe40000410000 */
[----:B------:R-:W-:Y:S02]  /*11f50*/  LDSM.16.MT88.4 R156, [R209+0x500] ;  /* 0x00050000d19c783b */ /* 0x000fe40000004200 */
[C---:B------:R-:W-:Y:S01]  /*11f60*/  FMUL.FTZ R127, R0.reuse, R127 ;  /* 0x0000007f007f7220 */ /* 0x040fe20000410000 */
[----:B------:R1:W-:Y:S01]  /*11f70*/  MUFU.EX2 R226, R34 ;  /* 0x0000002200e27308 */ /* 0x0003e20000000800 */
[C---:B------:R-:W-:Y:S01]  /*11f80*/  FMUL.FTZ R128, R3.reuse, R128 ;  /* 0x0000008003807220 */ /* 0x040fe20000410000 */
[-C--:B------:R-:W-:Y:S03]  /*11f90*/  HMMA.16816.F32 R20, R144, R152.reuse, R20 ;  /* 0x000000989014723c */ /* 0x080fe60000001814 */
[C---:B--2---:R-:W-:Y:S02]  /*11fa0*/  FMUL.FTZ R33, R3.reuse, R161 ;  /* 0x000000a103217220 */ /* 0x044fe40000410000 */
[C---:B------:R-:W-:Y:S02]  /*11fb0*/  FMUL.FTZ R129, R3.reuse, R129 ;  /* 0x0000008103817220 */ /* 0x040fe40000410000 */
[----:B------:R-:W-:Y:S01]  /*11fc0*/  FMUL.FTZ R130, R0, R130 ;  /* 0x0000008200827220 */ /* 0x000fe20000410000 */
[C---:B------:R-:W-:Y:S01]  /*11fd0*/  HMMA.16816.F32 R100, R140.reuse, R152, R100 ;  /* 0x000000988c64723c */ /* 0x040fe20000001864 */
[----:B------:R-:W-:Y:S03]  /*11fe0*/  MUFU.EX2 R172, R46 ;  /* 0x0000002e00ac7308 */ /* 0x000fe60000000800 */
[----:B---3--:R-:W-:Y:S02]  /*11ff0*/  FMUL.FTZ R32, R3, R160 ;  /* 0x000000a003207220 */ /* 0x008fe40000410000 */
[--C-:B------:R-:W-:Y:S02]  /*12000*/  FFMA.FTZ R28, R28, c[0x0][0x2d0], -R182.reuse ;  /* 0x0000b4001c1c7a23 */ /* 0x100fe400000108b6 */
[--C-:B------:R-:W-:Y:S03]  /*12010*/  FFMA.FTZ R24, R24, c[0x0][0x2d0], -R182.reuse ;  /* 0x0000b40018187a23 */ /* 0x100fe600000108b6 */
[----:B------:R2:W-:Y:S01]  /*12020*/  MUFU.EX2 R204, R28 ;  /* 0x0000001c00cc7308 */ /* 0x0005e20000000800 */
[--C-:B------:R-:W-:Y:S02]  /*12030*/  FFMA.FTZ R25, R25, c[0x0][0x2d0], -R182.reuse ;  /* 0x0000b40019197a23 */ /* 0x100fe400000108b6 */
[C---:B-1----:R-:W-:Y:S02]  /*12040*/  FMUL.FTZ R34, R0.reuse, R162 ;  /* 0x000000a200227220 */ /* 0x042fe40000410000 */
[----:B------:R-:W-:Y:S02]  /*12050*/  FMUL.FTZ R131, R0, R131 ;  /* 0x0000008300837220 */ /* 0x000fe40000410000 */
[--C-:B------:R-:W-:Y:S02]  /*12060*/  FFMA.FTZ R40, R40, c[0x0][0x2d0], -R182.reuse ;  /* 0x0000b40028287a23 */ /* 0x100fe400000108b6 */
[----:B------:R-:W-:Y:S01]  /*12070*/  FFMA.FTZ R41, R41, c[0x0][0x2d0], -R182 ;  /* 0x0000b40029297a23 */ /* 0x000fe200000108b6 */
[-C--:B------:R-:W-:Y:S01]  /*12080*/  HMMA.16816.F32 R32, R140, R154.reuse, R32 ;  /* 0x0000009a8c20723c */ /* 0x080fe20000001820 */
[----:B------:R-:W-:Y:S02]  /*12090*/  MUFU.EX2 R189, R52 ;  /* 0x0000003400bd7308 */ /* 0x000fe40000000800 */
[--C-:B------:R-:W-:Y:S02]  /*120a0*/  FFMA.FTZ R42, R42, c[0x0][0x2d0], -R137.reuse ;  /* 0x0000b4002a2a7a23 */ /* 0x100fe40000010889 */
[--C-:B------:R-:W-:Y:S02]  /*120b0*/  FFMA.FTZ R43, R43, c[0x0][0x2d0], -R137.reuse ;  /* 0x0000b4002b2b7a23 */ /* 0x100fe40000010889 */
[--C-:B------:R-:W-:Y:S01]  /*120c0*/  FFMA.FTZ R64, R64, c[0x0][0x2d0], -R180.reuse ;  /* 0x0000b40040407a23 */ /* 0x100fe200000108b4 */
[C---:B------:R-:W-:Y:S01]  /*120d0*/  HMMA.16816.F32 R104, R144.reuse, R154, R104 ;  /* 0x0000009a9068723c */ /* 0x040fe20000001868 */
[----:B------:R-:W1:Y:S02]  /*120e0*/  LDSM.16.MT88.4 R152, [R209+0x2100] ;  /* 0x00210000d198783b */ /* 0x000e640000004200 */
[----:B------:R3:W-:Y:S01]  /*120f0*/  MUFU.EX2 R206, R24 ;  /* 0x0000001800ce7308 */ /* 0x0007e20000000800 */
[----:B------:R-:W-:Y:S02]  /*12100*/  FFMA.FTZ R26, R26, c[0x0][0x2d0], -R137 ;  /* 0x0000b4001a1a7a23 */ /* 0x000fe40000010889 */
[----:B------:R-:W-:Y:S02]  /*12110*/  FFMA.FTZ R65, R65, c[0x0][0x2d0], -R180 ;  /* 0x0000b40041417a23 */ /* 0x000fe400000108b4 */
[-C--:B----4-:R-:W-:Y:S04]  /*12120*/  HMMA.16816.F32 R108, R144, R148.reuse, R108 ;  /* 0x00000094906c723c */ /* 0x090fe8000000186c */
[--C-:B------:R-:W-:Y:S01]  /*12130*/  FFMA.FTZ R66, R66, c[0x0][0x2d0], -R181.reuse ;  /* 0x0000b40042427a23 */ /* 0x100fe200000108b5 */
[----:B------:R4:W-:Y:S01]  /*12140*/  MUFU.EX2 R205, R25 ;  /* 0x0000001900cd7308 */ /* 0x0009e20000000800 */
[----:B------:R-:W-:Y:S02]  /*12150*/  FFMA.FTZ R67, R67, c[0x0][0x2d0], -R181 ;  /* 0x0000b40043437a23 */ /* 0x000fe400000108b5 */
[C---:B------:R-:W-:Y:S04]  /*12160*/  HMMA.16816.F32 R112, R140.reuse, R148, R112 ;  /* 0x000000948c70723c */ /* 0x040fe80000001870 */
[--C-:B------:R-:W-:Y:S02]  /*12170*/  FFMA.FTZ R60, R60, c[0x0][0x2d0], -R182.reuse ;  /* 0x0000b4003c3c7a23 */ /* 0x100fe400000108b6 */
[--C-:B------:R-:W-:Y:S01]  /*12180*/  FFMA.FTZ R61, R61, c[0x0][0x2d0], -R182.reuse ;  /* 0x0000b4003d3d7a23 */ /* 0x100fe200000108b6 */
[----:B------:R1:W-:Y:S01]  /*12190*/  MUFU.EX2 R176, R26 ;  /* 0x0000001a00b07308 */ /* 0x0003e20000000800 */
[-C--:B------:R-:W-:Y:S04]  /*121a0*/  HMMA.16816.F32 R116, R140, R150.reuse, R116 ;  /* 0x000000968c74723c */ /* 0x080fe80000001874 */
[----:B------:R-:W-:Y:S02]  /*121b0*/  FFMA.FTZ R29, R29, c[0x0][0x2d0], -R182 ;  /* 0x0000b4001d1d7a23 */ /* 0x000fe400000108b6 */
[--C-:B--2---:R-:W-:Y:S02]  /*121c0*/  FFMA.FTZ R28, R27, c[0x0][0x2d0], -R137.reuse ;  /* 0x0000b4001b1c7a23 */ /* 0x104fe40000010889 */
[C---:B------:R-:W-:Y:S01]  /*121d0*/  HMMA.16816.F32 R120, R144.reuse, R150, R120 ;  /* 0x000000969078723c */ /* 0x040fe20000001878 */
[----:B------:R-:W2:Y:S01]  /*121e0*/  LDSM.16.MT88.4 R148, [R208+0x500] ;  /* 0x00050000d094783b */ /* 0x000ea20000004200 */
[----:B------:R5:W-:Y:S02]  /*121f0*/  MUFU.EX2 R203, R29 ;  /* 0x0000001d00cb7308 */ /* 0x000be40000000800 */
[--C-:B------:R-:W-:Y:S02]  /*12200*/  FFMA.FTZ R30, R30, c[0x0][0x2d0], -R137.reuse ;  /* 0x0000b4001e1e7a23 */ /* 0x100fe40000010889 */
[--C-:B------:R-:W-:Y:S02]  /*12210*/  FFMA.FTZ R31, R31, c[0x0][0x2d0], -R137.reuse ;  /* 0x0000b4001f1f7a23 */ /* 0x100fe40000010889 */
[C---:B---3--:R-:W-:Y:S04]  /*12220*/  FMUL.FTZ R24, R133.reuse, R164 ;  /* 0x000000a485187220 */ /* 0x048fe80000410000 */
[----:B----4-:R-:W-:Y:S01]  /*12230*/  FMUL.FTZ R25, R133, R165 ;  /* 0x000000a585197220 */ /* 0x010fe20000410000 */
[----:B------:R3:W-:Y:S01]  /*12240*/  MUFU.EX2 R164, R30 ;  /* 0x0000001e00a47308 */ /* 0x0007e20000000800 */
[C---:B------:R-:W-:Y:S02]  /*12250*/  FMUL.FTZ R27, R132.reuse, R167 ;  /* 0x000000a7841b7220 */ /* 0x040fe40000410000 */
[----:B-1----:R-:W-:Y:S02]  /*12260*/  FMUL.FTZ R26, R132, R166 ;  /* 0x000000a6841a7220 */ /* 0x002fe40000410000 */
[--C-:B------:R-:W-:Y:S02]  /*12270*/  FFMA.FTZ R62, R62, c[0x0][0x2d0], -R137.reuse ;  /* 0x0000b4003e3e7a23 */ /* 0x100fe40000010889 */
[----:B------:R-:W-:Y:S02]  /*12280*/  FFMA.FTZ R137, R63, c[0x0][0x2d0], -R137 ;  /* 0x0000b4003f897a23 */ /* 0x000fe40000010889 */
[----:B------:R-:W-:Y:S01]  /*12290*/  FFMA.FTZ R3, R3, R247, R236 ;  /* 0x000000f703037223 */ /* 0x000fe200000100ec */
[-C--:B------:R-:W-:Y:S01]  /*122a0*/  HMMA.16816.F32 R24, R144, R152.reuse, R24 ;  /* 0x000000989018723c */ /* 0x080fe20000001818 */
[----:B------:R1:W-:Y:S02]  /*122b0*/  MUFU.EX2 R165, R28 ;  /* 0x0000001c00a57308 */ /* 0x0003e40000000800 */
[----:B-----5:R-:W-:Y:S02]  /*122c0*/  FMUL.FTZ R29, R133, R169 ;  /* 0x000000a9851d7220 */ /* 0x020fe40000410000 */
[----:B------:R-:W-:Y:S02]  /*122d0*/  FFMA.FTZ R0, R0, R248, R184 ;  /* 0x000000f800007223 */ /* 0x000fe400000100b8 */
[----:B------:R-:W-:Y:S01]  /*122e0*/  FADD.FTZ R3, R235, R3 ;  /* 0x00000003eb037221 */ /* 0x000fe20000010000 */
[C---:B------:R-:W-:Y:S03]  /*122f0*/  HMMA.16816.F32 R124, R140.reuse, R152, R124 ;  /* 0x000000988c7c723c */ /* 0x040fe6000000187c */
[----:B------:R4:W-:Y:S01]  /*12300*/  MUFU.EX2 R175, R31 ;  /* 0x0000001f00af7308 */ /* 0x0009e20000000800 */
[----:B------:R-:W-:Y:S02]  /*12310*/  FADD.FTZ R0, R183, R0 ;  /* 0x00000000b7007221 */ /* 0x000fe40000010000 */
[C---:B---3--:R-:W-:Y:S02]  /*12320*/  FMUL.FTZ R30, R132.reuse, R170 ;  /* 0x000000aa841e7220 */ /* 0x048fe40000410000 */
[-C--:B------:R-:W-:Y:S05]  /*12330*/  HMMA.16816.F32 R128, R140, R154.reuse, R128 ;  /* 0x0000009a8c80723c */ /* 0x080fea0000001880 */
[----:B------:R-:W3:Y:S02]  /*12340*/  MUFU.EX2 R207, R138 ;  /* 0x0000008a00cf7308 */ /* 0x000ee40000000800 */
[----:B------:R-:W-:Y:S01]  /*12350*/  F2FP.PACK_AB R140, R231, R232 ;  /* 0x000000e8e78c723e */ /* 0x000fe200000000ff */
[----:B-1----:R-:W-:Y:S01]  /*12360*/  FMUL.FTZ R28, R133, R168 ;  /* 0x000000a8851c7220 */ /* 0x002fe20000410000 */
[----:B------:R-:W-:Y:S03]  /*12370*/  F2FP.PACK_AB R142, R229, R230 ;  /* 0x000000e6e58e723e */ /* 0x000fe600000000ff */
[----:B------:R-:W-:Y:S01]  /*12380*/  FFMA.FTZ R133, R133, R245, R241 ;  /* 0x000000f585857223 */ /* 0x000fe200000100f1 */
[----:B------:R-:W-:Y:S02]  /*12390*/  F2FP.PACK_AB R141, R227, R228 ;  /* 0x000000e4e38d723e */ /* 0x000fe400000000ff */
[----:B------:R1:W-:Y:S01]  /*123a0*/  MUFU.EX2 R138, R47 ;  /* 0x0000002f008a7308 */ /* 0x0003e20000000800 */
[C---:B----4-:R-:W-:Y:S02]  /*123b0*/  FMUL.FTZ R31, R132.reuse, R171 ;  /* 0x000000ab841f7220 */ /* 0x050fe40000410000 */
[----:B------:R-:W-:Y:S07]  /*123c0*/  FFMA.FTZ R132, R132, R246, R237 ;  /* 0x000000f684847223 */ /* 0x000fee00000100ed */
[----:B------:R-:W4:Y:S01]  /*123d0*/  MUFU.EX2 R190, R53 ;  /* 0x0000003500be7308 */ /* 0x000f220000000800 */
[----:B------:R-:W-:Y:S01]  /*123e0*/  HMMA.16816.F32 R28, R144, R154, R28 ;  /* 0x0000009a901c723c */ /* 0x000fe2000000181c */
[----:B------:R-:W5:Y:S03]  /*123f0*/  LDSM.16.MT88.4 R152, [R208+0x1500] ;  /* 0x00150000d098783b */ /* 0x000f660000004200 */
[----:B---3--:R-:W-:Y:S03]  /*12400*/  F2FP.PACK_AB R143, R207, R226 ;  /* 0x000000e2cf8f723e */ /* 0x008fe600000000ff */
[----:B------:R-:W-:Y:S02]  /*12410*/  F2FP.PACK_AB R144, R205, R206 ;  /* 0x000000cecd90723e */ /* 0x000fe400000000ff */
[----:B------:R-:W-:Y:S02]  /*12420*/  MUFU.EX2 R180, R54 ;  /* 0x0000003600b47308 */ /* 0x000fe40000000800 */
[-C--:B--2---:R-:W-:Y:S01]  /*12430*/  HMMA.16816.F32 R4, R140, R148.reuse, R4 ;  /* 0x000000948c04723c */ /* 0x084fe20000001804 */
[----:B-1----:R-:W-:Y:S04]  /*12440*/  LDSM.16.MT88.4 R44, [R209+0x900] ;  /* 0x00090000d12c783b */ /* 0x002fe80000004200 */
[----:B------:R-:W-:Y:S02]  /*12450*/  F2FP.PACK_AB R146, R203, R204 ;  /* 0x000000cccb92723e */ /* 0x000fe400000000ff */
[----:B------:R-:W-:Y:S01]  /*12460*/  F2FP.PACK_AB R145, R165, R176 ;  /* 0x000000b0a591723e */ /* 0x000fe200000000ff */
[----:B------:R-:W1:Y:S01]  /*12470*/  MUFU.EX2 R179, R55 ;  /* 0x0000003700b37308 */ /* 0x000e620000000800 */
[----:B------:R-:W-:Y:S03]  /*12480*/  F2FP.PACK_AB R147, R175, R164 ;  /* 0x000000a4af93723e */ /* 0x000fe600000000ff */
[----:B----4-:R-:W-:Y:S04]  /*12490*/  F2FP.PACK_AB R168, R190, R189 ;  /* 0x000000bdbea8723e */ /* 0x010fe800000000ff */
[C---:B------:R-:W-:Y:S02]  /*124a0*/  HMMA.16816.F32 R8, R144.reuse, R148, R8 ;  /* 0x000000949008723c */ /* 0x040fe40000001808 */
[----:B------:R-:W-:Y:S06]  /*124b0*/  MUFU.EX2 R193, R40 ;  /* 0x0000002800c17308 */ /* 0x000fec0000000800 */
[-C--:B------:R-:W-:Y:S04]  /*124c0*/  HMMA.16816.F32 R12, R144, R150.reuse, R12 ;  /* 0x00000096900c723c */ /* 0x080fe8000000180c */
[----:B------:R-:W2:Y:S04]  /*124d0*/  MUFU.EX2 R194, R41 ;  /* 0x0000002900c27308 */ /* 0x000ea80000000800 */
[C---:B------:R-:W-:Y:S01]  /*124e0*/  HMMA.16816.F32 R16, R140.reuse, R150, R16 ;  /* 0x000000968c10723c */ /* 0x040fe20000001810 */
[----:B------:R-:W3:Y:S03]  /*124f0*/  LDSM.16.MT88.4 R148, [R209+0x1500] ;  /* 0x00150000d194783b */ /* 0x000ee60000004200 */
[----:B-1----:R-:W-:Y:S02]  /*12500*/  F2FP.PACK_AB R169, R179, R180 ;  /* 0x000000b4b3a9723e */ /* 0x002fe400000000ff */
[----:B------:R1:W-:Y:S02]  /*12510*/  MUFU.EX2 R173, R42 ;  /* 0x0000002a00ad7308 */ /* 0x0003e40000000800 */
[-C--:B------:R-:W-:Y:S01]  /*12520*/  HMMA.16816.F32 R68, R140, R156.reuse, R68 ;  /* 0x0000009c8c44723c */ /* 0x080fe20000001844 */
[----:B------:R-:W-:Y:S07]  /*12530*/  LDSM.16.MT88.4 R52, [R209+0x2900] ;  /* 0x00290000d134783b */ /* 0x000fee0000004200 */
[C---:B------:R-:W-:Y:S01]  /*12540*/  HMMA.16816.F32 R72, R144.reuse, R156, R72 ;  /* 0x0000009c9048723c */ /* 0x040fe20000001848 */
[----:B------:R-:W4:Y:S03]  /*12550*/  MUFU.EX2 R174, R43 ;  /* 0x0000002b00ae7308 */ /* 0x000f260000000800 */
[----:B--2---:R-:W-:Y:S04]  /*12560*/  F2FP.PACK_AB R40, R194, R193 ;  /* 0x000000c1c228723e */ /* 0x004fe800000000ff */
[-C--:B------:R-:W-:Y:S03]  /*12570*/  HMMA.16816.F32 R76, R144, R158.reuse, R76 ;  /* 0x0000009e904c723c */ /* 0x080fe6000000184c */
[----:B------:R-:W-:Y:S01]  /*12580*/  MUFU.EX2 R178, R66 ;  /* 0x0000004200b27308 */ /* 0x000fe20000000800 */
[----:B-1----:R-:W-:Y:S04]  /*12590*/  F2FP.PACK_AB R42, R192, R191 ;  /* 0x000000bfc02a723e */ /* 0x002fe800000000ff */
[C---:B------:R-:W-:Y:S01]  /*125a0*/  HMMA.16816.F32 R80, R140.reuse, R158, R80 ;  /* 0x0000009e8c50723c */ /* 0x040fe20000001850 */
[----:B------:R-:W1:Y:S04]  /*125b0*/  LDSM.16.MT88.4 R156, [R208+0x2500] ;  /* 0x00250000d09c783b */ /* 0x000e680000004200 */
[----:B------:R-:W-:Y:S03]  /*125c0*/  MUFU.EX2 R66, R57 ;  /* 0x0000003900427308 */ /* 0x000fe60000000800 */
[-C--:B-----5:R-:W-:Y:S04]  /*125d0*/  HMMA.16816.F32 R84, R140, R152.reuse, R84 ;  /* 0x000000988c54723c */ /* 0x0a0fe80000001854 */
[----:B----4-:R-:W-:Y:S02]  /*125e0*/  F2FP.PACK_AB R41, R174, R173 ;  /* 0x000000adae29723e */ /* 0x010fe400000000ff */
[----:B------:R-:W-:Y:S01]  /*125f0*/  F2FP.PACK_AB R43, R138, R172 ;  /* 0x000000ac8a2b723e */ /* 0x000fe200000000ff */
[----:B------:R-:W2:Y:S01]  /*12600*/  MUFU.EX2 R177, R67 ;  /* 0x0000004300b17308 */ /* 0x000ea20000000800 */
[C---:B------:R-:W-:Y:S08]  /*12610*/  HMMA.16816.F32 R88, R144.reuse, R152, R88 ;  /* 0x000000989058723c */ /* 0x040ff00000001858 */
[-C--:B------:R-:W-:Y:S01]  /*12620*/  HMMA.16816.F32 R92, R144, R154.reuse, R92 ;  /* 0x0000009a905c723c */ /* 0x080fe2000000185c */
[----:B------:R-:W-:Y:S07]  /*12630*/  MUFU.EX2 R67, R56 ;  /* 0x0000003800437308 */ /* 0x000fee0000000800 */
[C---:B------:R-:W-:Y:S01]  /*12640*/  HMMA.16816.F32 R96, R140.reuse, R154, R96 ;  /* 0x0000009a8c60723c */ /* 0x040fe20000001860 */
[----:B------:R-:W-:Y:S02]  /*12650*/  LDSM.16.MT88.4 R152, [R208+0xd00] ;  /* 0x000d0000d098783b */ /* 0x000fe40000004200 */
[----:B------:R-:W-:Y:S01]  /*12660*/  MUFU.EX2 R188, R64 ;  /* 0x0000004000bc7308 */ /* 0x000fe20000000800 */
[----:B--2---:R-:W-:Y:S04]  /*12670*/  F2FP.PACK_AB R171, R177, R178 ;  /* 0x000000b2b1ab723e */ /* 0x004fe800000000ff */
[-C--:B---3--:R-:W-:Y:S05]  /*12680*/  HMMA.16816.F32 R20, R140, R148.reuse, R20 ;  /* 0x000000948c14723c */ /* 0x088fea0000001814 */
[----:B------:R-:W-:Y:S03]  /*12690*/  MUFU.EX2 R64, R61 ;  /* 0x0000003d00407308 */ /* 0x000fe60000000800 */
[C---:B------:R-:W-:Y:S07]  /*126a0*/  HMMA.16816.F32 R100, R144.reuse, R148, R100 ;  /* 0x000000949064723c */ /* 0x040fee0000001864 */
[----:B------:R-:W-:Y:S01]  /*126b0*/  MUFU.EX2 R61, R58 ;  /* 0x0000003a003d7308 */ /* 0x000fe20000000800 */
[-C--:B------:R-:W-:Y:S08]  /*126c0*/  HMMA.16816.F32 R32, R144, R150.reuse, R32 ;  /* 0x000000969020723c */ /* 0x080ff00000001820 */
[C---:B------:R-:W-:Y:S01]  /*126d0*/  HMMA.16816.F32 R104, R140.reuse, R150, R104 ;  /* 0x000000968c68723c */ /* 0x040fe20000001868 */
[----:B------:R-:W2:Y:S07]  /*126e0*/  MUFU.EX2 R187, R65 ;  /* 0x0000004100bb7308 */ /* 0x000eae0000000800 */
[-C--:B-1----:R-:W-:Y:S03]  /*126f0*/  HMMA.16816.F32 R108, R140, R156.reuse, R108 ;  /* 0x0000009c8c6c723c */ /* 0x082fe6000000186c */
[----:B------:R-:W1:Y:S05]  /*12700*/  MUFU.EX2 R65, R60 ;  /* 0x0000003c00417308 */ /* 0x000e6a0000000800 */
[C---:B------:R-:W-:Y:S05]  /*12710*/  HMMA.16816.F32 R112, R144.reuse, R156, R112 ;  /* 0x0000009c9070723c */ /* 0x040fea0000001870 */
[----:B------:R3:W4:Y:S03]  /*12720*/  MUFU.EX2 R60, R59 ;  /* 0x0000003b003c7308 */ /* 0x0007260000000800 */
[-C--:B------:R-:W-:Y:S04]  /*12730*/  HMMA.16816.F32 R116, R144, R158.reuse, R116 ;  /* 0x0000009e9074723c */ /* 0x080fe80000001874 */
[----:B--2---:R-:W-:Y:S03]  /*12740*/  F2FP.PACK_AB R170, R187, R188 ;  /* 0x000000bcbbaa723e */ /* 0x004fe600000000ff */
[----:B------:R-:W-:Y:S01]  /*12750*/  MUFU.EX2 R62, R62 ;  /* 0x0000003e003e7308 */ /* 0x000fe20000000800 */
[C---:B------:R-:W-:Y:S08]  /*12760*/  HMMA.16816.F32 R120, R140.reuse, R158, R120 ;  /* 0x0000009e8c78723c */ /* 0x040ff00000001878 */
[-C--:B------:R-:W-:Y:S01]  /*12770*/  HMMA.16816.F32 R24, R140, R36.reuse, R24 ;  /* 0x000000248c18723c */ /* 0x080fe20000001818 */
[----:B------:R-:W2:Y:S01]  /*12780*/  MUFU.EX2 R137, R137 ;  /* 0x0000008900897308 */ /* 0x000ea20000000800 */
[----:B---3--:R-:W-:Y:S06]  /*12790*/  LDSM.16.MT88.4 R56, [R209+0x1d00] ;  /* 0x001d0000d138783b */ /* 0x008fec0000004200 */
[C---:B------:R-:W-:Y:S07]  /*127a0*/  HMMA.16816.F32 R124, R144.reuse, R36, R124 ;  /* 0x00000024907c723c */ /* 0x040fee000000187c */
[----:B------:R-:W-:Y:S01]  /*127b0*/  F2FP.PACK_AB R36, R201, R202 ;  /* 0x000000cac924723e */ /* 0x000fe200000000ff */
[-C--:B------:R-:W-:Y:S04]  /*127c0*/  HMMA.16816.F32 R128, R144, R38.reuse, R128 ;  /* 0x000000269080723c */ /* 0x080fe80000001880 */
[----:B------:R-:W-:Y:S04]  /*127d0*/  F2FP.PACK_AB R37, R196, R198 ;  /* 0x000000c6c425723e */ /* 0x000fe800000000ff */
        /* <DEDUP_REMOVED lines=36> */
[----:B------:R-:W-:Y:S02]  /*12a20*/  F2FP.PACK_AB R38, R64, R65 ;  /* 0x000000414026723e */ /* 0x000fe400000000ff */
[----:B----4-:R-:W-:Y:S02]  /*12a30*/  F2FP.PACK_AB R37, R60, R61 ;  /* 0x0000003d3c25723e */ /* 0x010fe400000000ff */
[----:B--2---:R-:W-:Y:S07]  /*12a40*/  F2FP.PACK_AB R39, R137, R62 ;  /* 0x0000003e8927723e */ /* 0x004fee00000000ff */
        /* <DEDUP_REMOVED lines=86> */
.L_x_132:
        /* <DEDUP_REMOVED lines=149> */
.L_x_85:
[----:B------:R-:W1:Y:S02]  /*13900*/  S2R R69, SR_CTAID.Y ;  /* 0x0000000000457919 */ /* 0x000e640000002600 */
[----:B-1----:R-:W-:Y:S01]  /*13910*/  SHF.R.S32.HI R57, RZ, 0x1f, R69 ;  /* 0x0000001fff397819 */ /* 0x002fe20000011445 */
[----:B------:R-:W-:Y:S05]  /*13920*/  @P4 BRA `(.L_x_134) ;  /* 0x0000173000004947 */ /* 0x000fea0003800000 */
[----:B------:R-:W2:Y:S01]  /*13930*/  LDL R58, [R1+0x34] ;  /* 0x00003400013a7983 */ /* 0x000ea20000100800 */
[----:B------:R-:W-:-:S02]  /*13940*/  F2FP.PACK_AB R45, R45, R144 ;  /* 0x000000902d2d723e */ /* 0x000fc400000000ff */
[----:B------:R-:W-:Y:S01]  /*13950*/  F2FP.PACK_AB R44, R44, R146 ;  /* 0x000000922c2c723e */ /* 0x000fe200000000ff */
[----:B------:R-:W1:Y:S01]  /*13960*/  S2R R55, SR_TID.X ;  /* 0x0000000000377919 */ /* 0x000e620000002100 */
        /* <DEDUP_REMOVED lines=12> */
[----:B-1----:R-:W-:Y:S02]  /*13a30*/  SHF.R.S32.HI R56, RZ, 0x1f, R55 ;  /* 0x0000001fff387819 */ /* 0x002fe40000011437 */
[----:B------:R-:W-:Y:S02]  /*13a40*/  F2FP.PACK_AB R36, R36, R76 ;  /* 0x0000004c2424723e */ /* 0x000fe400000000ff */
[CC--:B------:R-:W-:Y:S02]  /*13a50*/  LEA.HI R3, R56.reuse, R55.reuse, RZ, 0x2 ;  /* 0x0000003738037211 */ /* 0x0c0fe400078f10ff */
[----:B------:R-:W-:Y:S02]  /*13a60*/  LEA.HI R48, R56, R55, RZ, 0x5 ;  /* 0x0000003738307211 */ /* 0x000fe400078f28ff */
[----:B------:R-:W-:-:S02]  /*13a70*/  SHF.R.S32.HI R52, RZ, 0x2, R3 ;  /* 0x00000002ff347819 */ /* 0x000fc40000011403 */
[----:B------:R-:W-:Y:S02]  /*13a80*/  SHF.R.S32.HI R0, RZ, 0x1f, R3 ;  /* 0x0000001fff007819 */ /* 0x000fe40000011403 */
[----:B------:R-:W-:Y:S02]  /*13a90*/  LOP3.LUT R3, R3, 0xfffffffc, RZ, 0xc0, !PT ;  /* 0xfffffffc03037812 */ /* 0x000fe400078ec0ff */
[----:B------:R-:W-:Y:S02]  /*13aa0*/  LEA.HI R0, R0, R52, RZ, 0x3 ;  /* 0x0000003400007211 */ /* 0x000fe400078f18ff */
[----:B------:R-:W-:Y:S01]  /*13ab0*/  SHF.R.S32.HI R49, RZ, 0x5, R48 ;  /* 0x00000005ff317819 */ /* 0x000fe20000011430 */
[----:B------:R-:W-:Y:S01]  /*13ac0*/  IMAD.IADD R29, R55, 0x1, -R3 ;  /* 0x00000001371d7824 */ /* 0x000fe200078e0a03 */
[----:B------:R-:W-:Y:S02]  /*13ad0*/  LOP3.LUT R0, R0, 0xfffffff8, RZ, 0xc0, !PT ;  /* 0xfffffff800007812 */ /* 0x000fe400078ec0ff */
[----:B------:R-:W-:-:S02]  /*13ae0*/  F2FP.PACK_AB R78, R79, R78 ;  /* 0x0000004e4f4e723e */ /* 0x000fc400000000ff */
[----:B------:R-:W-:Y:S01]  /*13af0*/  F2FP.PACK_AB R35, R35, R84 ;  /* 0x000000542323723e */ /* 0x000fe200000000ff */
[----:B------:R-:W-:Y:S01]  /*13b00*/  IMAD.IADD R2, R52, 0x1, -R0 ;  /* 0x0000000134027824 */ /* 0x000fe200078e0a00 */
[----:B------:R-:W-:Y:S02]  /*13b10*/  F2FP.PACK_AB R34, R34, R86 ;  /* 0x000000562222723e */ /* 0x000fe400000000ff */
[----:B------:R-:W-:Y:S02]  /*13b20*/  F2FP.PACK_AB R32, R32, R96 ;  /* 0x000000602020723e */ /* 0x000fe400000000ff */
[----:B------:R-:W-:Y:S02]  /*13b30*/  LEA.HI R0, R2, R2, RZ, 0x1 ;  /* 0x0000000202007211 */ /* 0x000fe400078f08ff */
[----:B------:R-:W-:Y:S02]  /*13b40*/  F2FP.PACK_AB R31, R31, R98 ;  /* 0x000000621f1f723e */ /* 0x000fe400000000ff */
[----:B------:R-:W-:-:S02]  /*13b50*/  SHF.R.S32.HI R13, RZ, 0x1, R0 ;  /* 0x00000001ff0d7819 */ /* 0x000fc40000011400 */
[----:B------:R-:W-:Y:S02]  /*13b60*/  LOP3.LUT R0, R0, 0x3fffffe, RZ, 0xc0, !PT ;  /* 0x03fffffe00007812 */ /* 0x000fe400078ec0ff */
[C---:B------:R-:W-:Y:S01]  /*13b70*/  LOP3.LUT R3, R13.reuse, 0x1, RZ, 0xc0, !PT ;  /* 0x000000010d037812 */ /* 0x040fe200078ec0ff */
[C---:B------:R-:W-:Y:S01]  /*13b80*/  IMAD.SHL.U32 R4, R13.reuse, 0x40, RZ ;  /* 0x000000400d047824 */ /* 0x040fe200078e00ff */
[----:B------:R-:W-:Y:S01]  /*13b90*/  LOP3.LUT P0, RZ, R13, 0x2, RZ, 0xc0, !PT ;  /* 0x000000020dff7812 */ /* 0x000fe2000780c0ff */
[----:B------:R-:W-:Y:S01]  /*13ba0*/  IMAD.IADD R2, R2, 0x1, -R0 ;  /* 0x0000000102027824 */ /* 0x000fe200078e0a00 */
[----:B------:R-:W-:Y:S01]  /*13bb0*/  ISETP.NE.U32.AND P1, PT, R3, 0x1, PT ;  /* 0x000000010300780c */ /* 0x000fe20003f25070 */
[----:B------:R-:W-:Y:S01]  /*13bc0*/  IMAD R0, R49, 0x100, R29 ;  /* 0x0000010031007824 */ /* 0x000fe200078e021d */
[----:B------:R-:W-:Y:S02]  /*13bd0*/  LOP3.LUT R4, R4, 0xc0, RZ, 0xc0, !PT ;  /* 0x000000c004047812 */ /* 0x000fe400078ec0ff */
[----:B------:R-:W-:Y:S01]  /*13be0*/  F2FP.PACK_AB R33, R33, R88 ;  /* 0x000000582121723e */ /* 0x000fe200000000ff */
[----:B------:R-:W-:Y:S01]  /*13bf0*/  IMAD R0, R2, 0x10, R0 ;  /* 0x0000001002007824 */ /* 0x000fe200078e0200 */
[----:B------:R-:W-:Y:S01]  /*13c00*/  LEA.HI R2, R4, R4, RZ, 0x1d ;  /* 0x0000000404027211 */ /* 0x000fe200078fe8ff */
[----:B------:R-:W-:Y:S01]  /*13c10*/  IMAD.MOV.U32 R4, RZ, RZ, 0x20 ;  /* 0x00000020ff047424 */ /* 0x000fe200078e00ff */
[----:B------:R-:W-:-:S02]  /*13c20*/  F2FP.PACK_AB R90, R91, R90 ;  /* 0x0000005a5b5a723e */ /* 0x000fc400000000ff */
[----:B------:R-:W-:Y:S01]  /*13c30*/  F2FP.PACK_AB R30, R30, R92 ;  /* 0x0000005c1e1e723e */ /* 0x000fe200000000ff */
[----:B------:R-:W-:Y:S01]  /*13c40*/  IMAD.U32 R0, R0, 0x2, R2 ;  /* 0x0000000200007824 */ /* 0x000fe200078e0002 */
[----:B------:R-:W-:Y:S02]  /*13c50*/  SEL R4, R4, 0xffffffe0, !P0 ;  /* 0xffffffe004047807 */ /* 0x000fe40004000000 */
[----:B------:R-:W-:Y:S01]  /*13c60*/  F2FP.PACK_AB R94, R95, R94 ;  /* 0x0000005e5f5e723e */ /* 0x000fe200000000ff */
[----:B------:R-:W-:Y:S01]  /*13c70*/  IMAD.SHL.U32 R0, R0, 0x2, RZ ;  /* 0x0000000200007824 */ /* 0x000fe200078e00ff */
[----:B------:R-:W-:Y:S01]  /*13c80*/  BAR.SYNC.DEFER_BLOCKING 0x1, 0x80 ;  /* 0x0042000000007b1d */ /* 0x000fe20000010000 */
[----:B------:R-:W-:Y:S02]  /*13c90*/  F2FP.PACK_AB R28, R28, R156 ;  /* 0x0000009c1c1c723e */ /* 0x000fe400000000ff */
[----:B------:R-:W-:Y:S02]  /*13ca0*/  F2FP.PACK_AB R27, R27, R158 ;  /* 0x0000009e1b1b723e */ /* 0x000fe400000000ff */
[----:B------:R-:W-:-:S02]  /*13cb0*/  IADD3 R3, R0, 0x80, RZ ;  /* 0x0000008000037810 */ /* 0x000fc40007ffe0ff */
[C---:B------:R-:W-:Y:S02]  /*13cc0*/  IADD3 R2, R0.reuse, 0x70, RZ ;  /* 0x0000007000027810 */ /* 0x040fe40007ffe0ff */
[----:B------:R-:W-:Y:S01]  /*13cd0*/  @P1 IADD3 R2, R3, 0x10, RZ ;  /* 0x0000001003021810 */ /* 0x000fe20007ffe0ff */
[----:B------:R-:W-:Y:S01]  /*13ce0*/  IMAD.IADD R3, R0, 0x1, R4 ;  /* 0x0000000100037824 */ /* 0x000fe200078e0204 */
[----:B------:R-:W-:Y:S02]  /*13cf0*/  F2FP.PACK_AB R25, R25, R104 ;  /* 0x000000681919723e */ /* 0x000fe400000000ff */
[----:B------:R-:W-:Y:S01]  /*13d00*/  F2FP.PACK_AB R24, R24, R106 ;  /* 0x0000006a1818723e */ /* 0x000fe200000000ff */
[----:B------:R-:W-:Y:S01]  /*13d10*/  IMAD.IADD R4, R4, 0x1, R2 ;  /* 0x0000000104047824 */ /* 0x000fe200078e0202 */
[----:B------:R-:W-:Y:S02]  /*13d20*/  F2FP.PACK_AB R26, R26, R100 ;  /* 0x000000641a1a723e */ /* 0x000fe400000000ff */
[----:B------:R-:W-:-:S02]  /*13d30*/  F2FP.PACK_AB R102, R103, R102 ;  /* 0x000000666766723e */ /* 0x000fc400000000ff */
        /* <DEDUP_REMOVED lines=27> */
[----:B------:R-:W-:Y:S03]  /*13ef0*/  STS [R3+0x80], R41 ;  /* 0x0000802903007388 */ /* 0x000fe60000000800 */
[----:B------:R-:W-:Y:S01]  /*13f00*/  ISETP.NE.AND.EX P1, PT, RZ, c[0x0][0x504], PT, P0 ;  /* 0x00014100ff007a0c */ /* 0x000fe20003f25300 */
[----:B------:R-:W-:Y:S01]  /*13f10*/  STS [R3+0x280], R40 ;  /* 0x0002802803007388 */ /* 0x000fe20000000800 */
[----:B------:R-:W-:-:S03]  /*13f20*/  ISETP.NE.U32.AND P0, PT, RZ, c[0x0][0x508], PT ;  /* 0x00014200ff007a0c */ /* 0x000fc60003f05070 */
[----:B------:R-:W-:Y:S01]  /*13f30*/  STS [R4], R38 ;  /* 0x0000002604007388 */ /* 0x000fe20000000800 */
[----:B------:R-:W-:-:S03]  /*13f40*/  ISETP.NE.AND.EX P0, PT, RZ, c[0x0][0x50c], PT, P0 ;  /* 0x00014300ff007a0c */ /* 0x000fc60003f05300 */
        /* <DEDUP_REMOVED lines=52> */
.L_x_135:
[----:B-1----:R-:W-:Y:S01]  /*14290*/  LOP3.LUT R4, R48, 0xffffffe0, RZ, 0xc0, !PT ;  /* 0xffffffe030047812 */ /* 0x002fe200078ec0ff */
[----:B------:R-:W1:Y:S01]  /*142a0*/  S2R R21, SR_CTAID.X ;  /* 0x0000000000157919 */ /* 0x000e620000002500 */
[----:B------:R-:W-:Y:S01]  /*142b0*/  SHF.R.S32.HI R5, RZ, 0x1f, R49 ;  /* 0x0000001fff057819 */ /* 0x000fe20000011431 */
[----:B------:R-:W-:Y:S01]  /*142c0*/  IMAD.MOV.U32 R9, RZ, RZ, c[0x0][0x4e8] ;  /* 0x00013a00ff097624 */ /* 0x000fe200078e00ff */
[----:B------:R-:W-:Y:S01]  /*142d0*/  LEA.HI R0, R29, R29, RZ, 0x1 ;  /* 0x0000001d1d007211 */ /* 0x000fe200078f08ff */
[----:B------:R-:W-:Y:S01]  /*142e0*/  IMAD.IADD R7, R55, 0x1, -R4 ;  /* 0x0000000137077824 */ /* 0x000fe200078e0a04 */
[----:B------:R-:W-:Y:S01]  /*142f0*/  LEA.HI R4, R5, R49, RZ, 0x2 ;  /* 0x0000003105047211 */ /* 0x000fe200078f10ff */
[----:B------:R-:W-:Y:S01]  /*14300*/  IMAD R11, R57, c[0x0][0x3e8], RZ ;  /* 0x0000fa00390b7a24 */ /* 0x000fe200078e02ff */
[C---:B------:R-:W-:Y:S01]  /*14310*/  LOP3.LUT R6, R0.reuse, 0x1ffffffe, RZ, 0xc0, !PT ;  /* 0x1ffffffe00067812 */ /* 0x040fe200078ec0ff */
[----:B------:R-:W-:Y:S01]  /*14320*/  IMAD.SHL.U32 R5, R0, 0x20, RZ ;  /* 0x0000002000057824 */ /* 0x000fe200078e00ff */
[----:B------:R-:W-:Y:S01]  /*14330*/  SHF.R.S32.HI R8, RZ, 0x1f, R7 ;  /* 0x0000001fff087819 */ /* 0x000fe20000011407 */
[C---:B------:R-:W-:Y:S01]  /*14340*/  IMAD R12, R29.reuse, 0x20, R52 ;  /* 0x000000201d0c7824 */ /* 0x040fe200078e0234 */
[----:B------:R-:W-:Y:S01]  /*14350*/  LOP3.LUT R4, R4, 0xffffffc, RZ, 0xc0, !PT ;  /* 0x0ffffffc04047812 */ /* 0x000fe200078ec0ff */
[----:B-----5:R-:W-:Y:S01]  /*14360*/  IMAD R24, R24, c[0x0][0x4e8], RZ ;  /* 0x00013a0018187a24 */ /* 0x020fe200078e02ff */
[----:B------:R-:W-:Y:S01]  /*14370*/  LEA.HI R0, R8, R7, RZ, 0x2 ;  /* 0x0000000708007211 */ /* 0x000fe200078f10ff */
[----:B------:R-:W-:Y:S01]  /*14380*/  BSSY B0, `(.L_x_136) ;  /* 0x0000085000007945 */ /* 0x000fe20003800000 */
[----:B------:R-:W-:Y:S01]  /*14390*/  IADD3 R6, R29, -R6, RZ ;  /* 0x800000061d067210 */ /* 0x000fe20007ffe0ff */
[----:B------:R-:W-:Y:S01]  /*143a0*/  IMAD.IADD R4, R49, 0x1, -R4 ;  /* 0x0000000131047824 */ /* 0x000fe200078e0a04 */
[----:B------:R-:W-:-:S02]  /*143b0*/  LOP3.LUT R5, R5, 0xffffffc0, RZ, 0xc0, !PT ;  /* 0xffffffc005057812 */ /* 0x000fc400078ec0ff */
[----:B------:R-:W-:Y:S02]  /*143c0*/  SHF.R.S32.HI R0, RZ, 0x2, R0 ;  /* 0x00000002ff007819 */ /* 0x000fe40000011400 */
[----:B------:R-:W-:Y:S01]  /*143d0*/  ISETP.NE.AND P2, PT, R9, 0x1, PT ;  /* 0x000000010900780c */ /* 0x000fe20003f45270 */
[----:B------:R-:W-:Y:S01]  /*143e0*/  IMAD R6, R6, 0x8, R5 ;  /* 0x0000000806067824 */ /* 0x000fe200078e0205 */
[----:B------:R-:W-:Y:S01]  /*143f0*/  LEA R16, R4, R0, 0x4 ;  /* 0x0000000004107211 */ /* 0x000fe200078e20ff */
[----:B------:R-:W-:Y:S01]  /*14400*/  IMAD R0, R3, c[0x0][0x3a0], RZ ;  /* 0x0000e80003007a24 */ /* 0x000fe200078e02ff */
[----:B------:R-:W-:Y:S01]  /*14410*/  LEA.HI R10, R52, R52, RZ, 0x1 ;  /* 0x00000034340a7211 */ /* 0x000fe200078f08ff */
[----:B------:R-:W-:Y:S01]  /*14420*/  IMAD.WIDE.U32 R4, R69, c[0x0][0x490], R2 ;  /* 0x0001240045047a25 */ /* 0x000fe200078e0002 */
[----:B------:R-:W-:Y:S02]  /*14430*/  LOP3.LUT P0, RZ, R7, 0x3, RZ, 0xc0, !PT ;  /* 0x0000000307ff7812 */ /* 0x000fe4000780c0ff */
[----:B------:R-:W-:Y:S01]  /*14440*/  LOP3.LUT R10, R10, 0x3fffffe, RZ, 0xc0, !PT ;  /* 0x03fffffe0a0a7812 */ /* 0x000fe200078ec0ff */
[----:B------:R-:W-:Y:S01]  /*14450*/  IMAD.IADD R6, R16, 0x1, R6 ;  /* 0x0000000110067824 */ /* 0x000fe200078e0206 */
[----:B------:R-:W-:Y:S01]  /*14460*/  LEA.HI R13, R56, R55, RZ, 0x3 ;  /* 0x00000037380d7211 */ /* 0x000fe200078f18ff */
[----:B------:R-:W-:-:S02]  /*14470*/  IMAD R8, R2, c[0x0][0x3a4], R0 ;  /* 0x0000e90002087a24 */ /* 0x000fc400078e0200 */
[----:B------:R-:W-:-:S04]  /*14480*/  IMAD.WIDE.U32 R2, R2, c[0x0][0x3a0], RZ ;  /* 0x0000e80002027a25 */ /* 0x000fc800078e00ff */
[----:B-1----:R-:W-:Y:S02]  /*14490*/  IMAD R0, R21, 0x80, R6 ;  /* 0x0000008015007824 */ /* 0x002fe400078e0206 */
[----:B------:R-:W-:Y:S02]  /*144a0*/  IMAD.IADD R3, R3, 0x1, R8 ;  /* 0x0000000103037824 */ /* 0x000fe400078e0208 */
[----:B------:R-:W-:Y:S01]  /*144b0*/  IMAD R9, R57, c[0x0][0x490], RZ ;  /* 0x0001240039097a24 */ /* 0x000fe200078e02ff */
[----:B------:R-:W-:Y:S01]  /*144c0*/  MOV R6, R0 ;  /* 0x0000000000067202 */ /* 0x000fe20000000f00 */
[----:B------:R-:W-:-:S04]  /*144d0*/  @P2 IMAD.HI.U32 R8, R0, c[0x0][0x4ec], RZ ;  /* 0x00013b0000082a27 */ /* 0x000fc800078e00ff */
[----:B------:R-:W-:Y:S01]  /*144e0*/  IMAD.IADD R7, R52, 0x1, -R10 ;  /* 0x0000000134077824 */ /* 0x000fe200078e0a0a */
[----:B------:R-:W-:Y:S01]  /*144f0*/  @P2 SHF.R.U32.HI R6, RZ, c[0x0][0x4f0], R8 ;  /* 0x00013c00ff062a19 */ /* 0x000fe20000011608 */
[----:B------:R-:W-:Y:S02]  /*14500*/  IMAD R9, R69, c[0x0][0x494], R9 ;  /* 0x0001250045097a24 */ /* 0x000fe400078e0209 */
[----:B------:R-:W-:Y:S01]  /*14510*/  IMAD R20, R49, 0x8, R7 ;  /* 0x0000000831147824 */ /* 0x000fe200078e0207 */
[----:B------:R-:W-:Y:S01]  /*14520*/  SHF.R.S32.HI R7, RZ, 0x1f, R58 ;  /* 0x0000001fff077819 */ /* 0x000fe2000001143a */
[----:B------:R-:W-:Y:S01]  /*14530*/  IMAD.WIDE.U32 R2, R69, c[0x0][0x3e8], R2 ;  /* 0x0000fa0045027a25 */ /* 0x000fe200078e0002 */
[----:B------:R-:W-:Y:S02]  /*14540*/  IADD3 R5, R5, R9, RZ ;  /* 0x0000000905057210 */ /* 0x000fe40007ffe0ff */
[----:B------:R-:W-:Y:S01]  /*14550*/  IADD3 R8, -R6, RZ, RZ ;  /* 0x000000ff06087210 */ /* 0x000fe20007ffe1ff */
[----:B------:R-:W-:Y:S01]  /*14560*/  IMAD R12, R21, 0x80, R12 ;  /* 0x00000080150c7824 */ /* 0x000fe200078e020c */
[----:B------:R-:W-:-:S02]  /*14570*/  SEL R9, R58, RZ, !P1 ;  /* 0x000000ff3a097207 */ /* 0x000fc40004800000 */
[----:B------:R-:W-:Y:S01]  /*14580*/  SEL R10, R7, RZ, !P1 ;  /* 0x000000ff070a7207 */ /* 0x000fe20004800000 */
[----:B------:R-:W-:Y:S02]  /*14590*/  IMAD R7, R69, c[0x0][0x3ec], R11 ;  /* 0x0000fb0045077a24 */ /* 0x000fe400078e020b */
[----:B------:R-:W-:Y:S02]  /*145a0*/  IMAD R11, R8, c[0x0][0x4e8], R0 ;  /* 0x00013a00080b7a24 */ /* 0x000fe400078e0200 */
[----:B------:R-:W-:Y:S01]  /*145b0*/  IMAD R0, R10, c[0x0][0x498], RZ ;  /* 0x000126000a007a24 */ /* 0x000fe200078e02ff */
[----:B------:R-:W-:Y:S01]  /*145c0*/  IADD3 R3, R3, R7, RZ ;  /* 0x0000000703037210 */ /* 0x000fe20007ffe0ff */
[----:B------:R-:W-:-:S04]  /*145d0*/  IMAD.WIDE.U32 R4, R9, c[0x0][0x498], R4 ;  /* 0x0001260009047a25 */ /* 0x000fc800078e0004 */
[----:B------:R-:W-:Y:S01]  /*145e0*/  IMAD R7, R9, c[0x0][0x49c], R0 ;  /* 0x0001270009077a24 */ /* 0x000fe200078e0200 */
[----:B------:R-:W-:Y:S01]  /*145f0*/  SHF.R.S32.HI R0, RZ, 0x1f, R6 ;  /* 0x0000001fff007819 */ /* 0x000fe20000011406 */
[----:B------:R-:W-:Y:S01]  /*14600*/  @P2 IMAD.HI.U32 R8, R12, c[0x0][0x4ec], RZ ;  /* 0x00013b000c082a27 */ /* 0x000fe200078e00ff */
[----:B------:R-:W-:-:S03]  /*14610*/  IADD3 R4, P1, R6, R4, RZ ;  /* 0x0000000406047210 */ /* 0x000fc60007f3e0ff */
[----:B------:R-:W-:Y:S01]  /*14620*/  IMAD R6, R10, c[0x0][0x3f0], RZ ;  /* 0x0000fc000a067a24 */ /* 0x000fe200078e02ff */
[----:B------:R-:W-:Y:S01]  /*14630*/  IADD3.X R5, R0, R5, R7, P1, !PT ;  /* 0x0000000500057210 */ /* 0x000fe20000ffe407 */
[----:B------:R-:W-:Y:S01]  /*14640*/  IMAD.SHL.U32 R10, R13, 0x8, RZ ;  /* 0x000000080d0a7824 */ /* 0x000fe200078e00ff */
[----:B------:R-:W-:Y:S01]  /*14650*/  SHF.R.S32.HI R0, RZ, 0x1f, R11 ;  /* 0x0000001fff007819 */ /* 0x000fe2000001140b */
[----:B------:R-:W-:Y:S01]  /*14660*/  IMAD.MOV.U32 R18, RZ, RZ, R12 ;  /* 0x000000ffff127224 */ /* 0x000fe200078e000c */
[----:B------:R-:W-:Y:S01]  /*14670*/  @P2 SHF.R.U32.HI R18, RZ, c[0x0][0x4f0], R8 ;  /* 0x00013c00ff122a19 */ /* 0x000fe20000011608 */
[----:B------:R-:W-:Y:S02]  /*14680*/  IMAD R13, R9, c[0x0][0x3f4], R6 ;  /* 0x0000fd00090d7a24 */ /* 0x000fe400078e0206 */
[----:B------:R-:W-:Y:S01]  /*14690*/  IMAD R7, R0, c[0x0][0x488], RZ ;  /* 0x0001220000077a24 */ /* 0x000fe200078e02ff */
[----:B------:R-:W-:Y:S01]  /*146a0*/  LOP3.LUT R0, R10, 0xc0, RZ, 0xc0, !PT ;  /* 0x000000c00a007812 */ /* 0x000fe200078ec0ff */
[----:B------:R-:W-:-:S02]  /*146b0*/  IMAD.SHL.U32 R6, R29, 0x8, RZ ;  /* 0x000000081d067824 */ /* 0x000fc400078e00ff */
[----:B------:R-:W-:-:S03]  /*146c0*/  IMAD.WIDE.U32 R8, R9, c[0x0][0x3f0], R2 ;  /* 0x0000fc0009087a25 */ /* 0x000fc600078e0002 */
[----:B------:R-:W-:Y:S01]  /*146d0*/  LOP3.LUT R10, R0, 0x18, R6, 0xf8, !PT ;  /* 0x00000018000a7812 */ /* 0x000fe200078ef806 */
[----:B------:R-:W-:-:S04]  /*146e0*/  IMAD.WIDE.U32 R2, R11, c[0x0][0x488], R4 ;  /* 0x000122000b027a25 */ /* 0x000fc800078e0004 */
[----:B------:R-:W-:Y:S01]  /*146f0*/  IMAD R4, R11, c[0x0][0x48c], R7 ;  /* 0x000123000b047a24 */ /* 0x000fe200078e0207 */
[----:B------:R-:W-:Y:S01]  /*14700*/  SHF.R.U32.HI R11, RZ, 0x3, R0 ;  /* 0x00000003ff0b7819 */ /* 0x000fe20000011600 */
[----:B------:R-:W-:Y:S01]  /*14710*/  IMAD.IADD R5, R9, 0x1, R13 ;  /* 0x0000000109057824 */ /* 0x000fe200078e020d */
[----:B------:R-:W-:Y:S01]  /*14720*/  IADD3 R0, -R18, RZ, RZ ;  /* 0x000000ff12007210 */ /* 0x000fe20007ffe1ff */
[----:B------:R-:W-:Y:S01]  /*14730*/  IMAD.IADD R3, R3, 0x1, R4 ;  /* 0x0000000103037824 */ /* 0x000fe200078e0204 */
[----:B------:R-:W-:Y:S02]  /*14740*/  LEA R7, P1, R2, c[0x0][0x450], 0x2 ;  /* 0x0001140002077a11 */ /* 0x000fe400078210ff */
[----:B------:R-:W-:Y:S01]  /*14750*/  LOP3.LUT R19, R10, R11, RZ, 0x3c, !PT ;  /* 0x0000000b0a137212 */ /* 0x000fe200078e3cff */
[----:B------:R-:W-:Y:S01]  /*14760*/  IMAD R9, R0, c[0x0][0x4e8], R12 ;  /* 0x00013a0000097a24 */ /* 0x000fe200078e020c */
[----:B------:R-:W-:Y:S01]  /*14770*/  LEA.HI.X R0, R2, c[0x0][0x454], R3, 0x2, P1 ;  /* 0x0001150002007a11 */ /* 0x000fe200008f1403 */
[----:B------:R-:W-:Y:S01]  /*14780*/  SHFL.IDX PT, R14, R7, RZ, 0x1c1f ;  /* 0x001c1fff070e7589 */ /* 0x000fe200000e0000 */
[----:B------:R-:W-:-:S02]  /*14790*/  SHF.R.S32.HI R10, RZ, 0x1f, R18 ;  /* 0x0000001fff0a7819 */ /* 0x000fc40000011412 */
[----:B------:R-:W-:Y:S01]  /*147a0*/  MOV R4, R8 ;  /* 0x0000000800047202 */ /* 0x000fe20000000f00 */
[----:B------:R-:W1:Y:S01]  /*147b0*/  SHFL.IDX PT, R15, R0, RZ, 0x1c1f ;  /* 0x001c1fff000f7589 */ /* 0x000e6200000e0000 */
[----:B------:R-:W-:Y:S02]  /*147c0*/  IMAD R8, R21, 0x80, R16 ;  /* 0x0000008015087824 */ /* 0x000fe400078e0210 */
[----:B------:R-:W-:Y:S01]  /*147d0*/  IMAD R2, R10, c[0x0][0x3e0], RZ ;  /* 0x0000f8000a027a24 */ /* 0x000fe200078e02ff */
[----:B------:R-:W-:Y:S02]  /*147e0*/  SHFL.IDX PT, R12, R7, 0x1, 0x1c1f ;  /* 0x003c1f00070c7f89 */ /* 0x000fe400000e0000 */
[----:B------:R-:W-:Y:S02]  /*147f0*/  ISETP.GE.OR P3, PT, R8, R24, P0 ;  /* 0x000000180800720c */ /* 0x000fe40000766670 */
        /* <DEDUP_REMOVED lines=15> */
[----:B------:R-:W-:-:S02]  /*148f0*/  ISETP.GE.OR P1, PT, R5, R24, P0 ;  /* 0x000000180500720c */ /* 0x000fc40000726670 */
[----:B------:R-:W-:Y:S01]  /*14900*/  ISETP.GE.OR P0, PT, R8, R24, P0 ;  /* 0x000000180800720c */ /* 0x000fe20000706670 */
[----:B------:R-:W-:Y:S01]  /*14910*/  IMAD R0, R4, c[0x0][0x3d8], RZ ;  /* 0x0000f60004007a24 */ /* 0x000fe200078e02ff */
[----:B------:R-:W-:-:S03]  /*14920*/  LEA R5, R20, R19, 0x5 ;  /* 0x0000001314057211 */ /* 0x000fc600078e28ff */
[----:B------:R-:W-:Y:S02]  /*14930*/  IMAD R4, R9, c[0x0][0x3dc], R0 ;  /* 0x0000f70009047a24 */ /* 0x000fe400078e0200 */
[----:B------:R-:W-:Y:S01]  /*14940*/  IMAD.SHL.U32 R0, R5, 0x2, RZ ;  /* 0x0000000205007824 */ /* 0x000fe200078e00ff */
[----:B------:R-:W-:Y:S01]  /*14950*/  @!P2 ST.E [R12.64], R51 ;  /* 0x000000330c00a985 */ /* 0x000fe2000c101906 */
[----:B------:R-:W-:-:S03]  /*14960*/  IMAD.IADD R3, R3, 0x1, R4 ;  /* 0x0000000103037824 */ /* 0x000fc600078e0204 */
        /* <DEDUP_REMOVED lines=38> */
.L_x_137:
[----:B---3--:R-:W-:Y:S05]  /*14bd0*/  BSYNC B0 ;  /* 0x0000000000007941 */ /* 0x008fea0003800000 */
.L_x_136:
        /* <DEDUP_REMOVED lines=23> */
.L_x_139:
[----:B------:R-:W-:Y:S05]  /*14d50*/  BSYNC B0 ;  /* 0x0000000000007941 */ /* 0x000fea0003800000 */
.L_x_138:
        /* <DEDUP_REMOVED lines=23> */
.L_x_141:
[----:B------:R-:W-:Y:S05]  /*14ed0*/  BSYNC B0 ;  /* 0x0000000000007941 */ /* 0x000fea0003800000 */
.L_x_140:
        /* <DEDUP_REMOVED lines=24> */
.L_x_134:
        /* <DEDUP_REMOVED lines=19> */
.L_x_142:
        /* <DEDUP_REMOVED lines=12> */
[----:B------:R-:W-:Y:S01]  /*15250*/  MOV R0, c[0x0][0x4e8] ;  /* 0x00013a0000007a02 */ /* 0x000fe20000000f00 */
[----:B------:R-:W-:Y:S01]  /*15260*/  IMAD R6, R57, c[0x0][0x490], RZ ;  /* 0x0001240039067a24 */ /* 0x000fe200078e02ff */
[----:B------:R-:W-:Y:S01]  /*15270*/  MOV R2, R4 ;  /* 0x0000000400027202 */ /* 0x000fe20000000f00 */
[----:B------:R-:W-:Y:S01]  /*15280*/  IMAD.MOV.U32 R3, RZ, RZ, R5 ;  /* 0x000000ffff037224 */ /* 0x000fe200078e0005 */
[----:B------:R-:W-:Y:S01]  /*15290*/  ISETP.NE.AND P0, PT, R0, 0x1, PT ;  /* 0x000000010000780c */ /* 0x000fe20003f05270 */
[C---:B------:R-:W-:Y:S01]  /*152a0*/  IMAD R6, R69.reuse, c[0x0][0x494], R6 ;  /* 0x0001250045067a24 */ /* 0x040fe200078e0206 */
[----:B------:R-:W-:Y:S01]  /*152b0*/  MOV R0, R8 ;  /* 0x0000000800007202 */ /* 0x000fe20000000f00 */
[----:B------:R-:W-:-:S05]  /*152c0*/  IMAD.WIDE.U32 R2, R69, c[0x0][0x490], R2 ;  /* 0x0001240045027a25 */ /* 0x000fca00078e0002 */
[----:B------:R-:W-:-:S05]  /*152d0*/  IADD3 R3, R6, R3, RZ ;  /* 0x0000000306037210 */ /* 0x000fca0007ffe0ff */
[----:B------:R-:W-:-:S04]  /*152e0*/  @P0 IMAD.HI.U32 R7, R8, c[0x0][0x4ec], RZ ;  /* 0x00013b0008070a27 */ /* 0x000fc800078e00ff */
[----:B------:R-:W-:Y:S01]  /*152f0*/  IMAD.WIDE.U32 R2, R9, c[0x0][0x498], R2 ;  /* 0x0001260009027a25 */ /* 0x000fe200078e0002 */
[----:B------:R-:W-:-:S03]  /*15300*/  @P0 SHF.R.U32.HI R0, RZ, c[0x0][0x4f0], R7 ;  /* 0x00013c00ff000a19 */ /* 0x000fc60000011607 */
[----:B------:R-:W-:Y:S01]  /*15310*/  IMAD R7, R10, c[0x0][0x498], RZ ;  /* 0x000126000a077a24 */ /* 0x000fe200078e02ff */
[----:B------:R-:W-:Y:S01]  /*15320*/  IADD3 R2, P0, R0, R2, RZ ;  /* 0x0000000200027210 */ /* 0x000fe20007f1e0ff */
[----:B------:R-:W-:Y:S02]  /*15330*/  IMAD.MOV R6, RZ, RZ, -R0 ;  /* 0x000000ffff067224 */ /* 0x000fe400078e0a00 */
[----:B------:R-:W-:Y:S02]  /*15340*/  IMAD R7, R9, c[0x0][0x49c], R7 ;  /* 0x0001270009077a24 */ /* 0x000fe400078e0207 */
[----:B------:R-:W-:Y:S01]  /*15350*/  IMAD R6, R6, c[0x0][0x4e8], R8 ;  /* 0x00013a0006067a24 */ /* 0x000fe200078e0208 */
[----:B------:R-:W-:-:S04]  /*15360*/  SHF.R.S32.HI R8, RZ, 0x1f, R0 ;  /* 0x0000001fff087819 */ /* 0x000fc80000011400 */
[----:B------:R-:W-:Y:S02]  /*15370*/  SHF.R.S32.HI R0, RZ, 0x1f, R6 ;  /* 0x0000001fff007819 */ /* 0x000fe40000011406 */
[----:B------:R-:W-:-:S03]  /*15380*/  IADD3.X R3, R8, R3, R7, P0, !PT ;  /* 0x0000000308037210 */ /* 0x000fc600007fe407 */
[----:B------:R-:W-:Y:S02]  /*15390*/  IMAD R0, R0, c[0x0][0x488], RZ ;  /* 0x0001220000007a24 */ /* 0x000fe400078e02ff */
[----:B------:R-:W-:-:S04]  /*153a0*/  IMAD.WIDE.U32 R2, R6, c[0x0][0x488], R2 ;  /* 0x0001220006027a25 */ /* 0x000fc800078e0002 */
[----:B------:R-:W-:Y:S01]  /*153b0*/  IMAD R0, R6, c[0x0][0x48c], R0 ;  /* 0x0001230006007a24 */ /* 0x000fe200078e0200 */
[----:B------:R-:W-:-:S04]  /*153c0*/  LEA R6, P0, R2, c[0x0][0x450], 0x2 ;  /* 0x0001140002067a11 */ /* 0x000fc800078010ff */
[----:B------:R-:W-:-:S04]  /*153d0*/  IADD3 R0, R3, R0, RZ ;  /* 0x0000000003007210 */ /* 0x000fc80007ffe0ff */
[----:B------:R-:W-:Y:S02]  /*153e0*/  LEA.HI.X R7, R2, c[0x0][0x454], R0, 0x2, P0 ;  /* 0x0001150002077a11 */ /* 0x000fe400000f1400 */
[----:B------:R-:W-:-:S05]  /*153f0*/  MOV R0, 0xff800000 ;  /* 0xff80000000007802 */ /* 0x000fca0000000f00 */
[----:B------:R1:W-:Y:S02]  /*15400*/  STG.E [R6.64], R0 ;  /* 0x0000000006007986 */ /* 0x0003e4000c101906 */
.L_x_144:
[----:B------:R-:W-:Y:S05]  /*15410*/  BSYNC B0 ;  /* 0x0000000000007941 */ /* 0x000fea0003800000 */
.L_x_143:
[----:B------:R-:W2:Y:S01]  /*15420*/  S2R R15, SR_CTAID.X ;  /* 0x00000000000f7919 */ /* 0x000ea20000002500 */
[----:B-1----:R-:W-:Y:S01]  /*15430*/  IMAD R0, R5, c[0x0][0x3a0], RZ ;  /* 0x0000e80005007a24 */ /* 0x002fe200078e02ff */
[----:B------:R-:W-:Y:S01]  /*15440*/  SHF.R.S32.HI R5, RZ, 0x1f, R11 ;  /* 0x0000001fff057819 */ /* 0x000fe2000001140b */
[C---:B------:R-:W-:Y:S01]  /*15450*/  IMAD.WIDE.U32 R2, R4.reuse, c[0x0][0x3a0], RZ ;  /* 0x0000e80004027a25 */ /* 0x040fe200078e00ff */
[----:B------:R-:W-:Y:S01]  /*15460*/  MOV R6, c[0x0][0x4e8] ;  /* 0x00013a0000067a02 */ /* 0x000fe20000000f00 */
[----:B------:R-:W-:Y:S01]  /*15470*/  BSSY B0, `(.L_x_145) ;  /* 0x000003b000007945 */ /* 0x000fe20003800000 */
[----:B------:R-:W-:Y:S01]  /*15480*/  LEA.HI R5, R5, R11, RZ, 0x2 ;  /* 0x0000000b05057211 */ /* 0x000fe200078f10ff */
[----:B------:R-:W-:Y:S01]  /*15490*/  IMAD R0, R4, c[0x0][0x3a4], R0 ;  /* 0x0000e90004007a24 */ /* 0x000fe200078e0200 */
[----:B------:R-:W-:Y:S01]  /*154a0*/  ISETP.NE.AND P0, PT, R6, 0x1, PT ;  /* 0x000000010600780c */ /* 0x000fe20003f05270 */
[----:B------:R-:W-:Y:S01]  /*154b0*/  IMAD R6, R10, c[0x0][0x3f0], RZ ;  /* 0x0000fc000a067a24 */ /* 0x000fe200078e02ff */
[----:B------:R-:W-:Y:S01]  /*154c0*/  LOP3.LUT R4, R5, 0xfffffffc, RZ, 0xc0, !PT ;  /* 0xfffffffc05047812 */ /* 0x000fe200078ec0ff */
[----:B-----5:R-:W-:Y:S01]  /*154d0*/  IMAD R13, R13, c[0x0][0x4e8], RZ ;  /* 0x00013a000d0d7a24 */ /* 0x020fe200078e02ff */
[----:B------:R-:W-:Y:S01]  /*154e0*/  IADD3 R3, R3, R0, RZ ;  /* 0x0000000003037210 */ /* 0x000fe20007ffe0ff */
[----:B------:R-:W-:-:S02]  /*154f0*/  IMAD R0, R57, c[0x0][0x3e8], RZ ;  /* 0x0000fa0039007a24 */ /* 0x000fc400078e02ff */
[----:B------:R-:W-:Y:S01]  /*15500*/  IMAD.IADD R8, R11, 0x1, -R4 ;  /* 0x000000010b087824 */ /* 0x000fe200078e0a04 */
[----:B------:R-:W-:Y:S01]  /*15510*/  SHF.R.S32.HI R11, RZ, 0x2, R5 ;  /* 0x00000002ff0b7819 */ /* 0x000fe20000011405 */
[C---:B------:R-:W-:Y:S02]  /*15520*/  IMAD R0, R69.reuse, c[0x0][0x3ec], R0 ;  /* 0x0000fb0045007a24 */ /* 0x040fe400078e0200 */
[----:B------:R-:W-:Y:S01]  /*15530*/  IMAD.WIDE.U32 R2, R69, c[0x0][0x3e8], R2 ;  /* 0x0000fa0045027a25 */ /* 0x000fe200078e0002 */
[----:B------:R-:W-:-:S03]  /*15540*/  LEA R4, R8, R11, 0x5 ;  /* 0x0000000b08047211 */ /* 0x000fc600078e28ff */
[----:B------:R-:W-:Y:S01]  /*15550*/  IMAD R7, R9, c[0x0][0x3f4], R6 ;  /* 0x0000fd0009077a24 */ /* 0x000fe200078e0206 */
[----:B------:R-:W-:Y:S01]  /*15560*/  IADD3 R3, R0, R3, RZ ;  /* 0x0000000300037210 */ /* 0x000fe20007ffe0ff */
[C---:B--2---:R-:W-:Y:S01]  /*15570*/  IMAD R4, R15.reuse, 0x80, R4 ;  /* 0x000000800f047824 */ /* 0x044fe200078e0204 */
[----:B------:R-:W-:-:S03]  /*15580*/  LEA R11, R15, R11, 0x7 ;  /* 0x0000000b0f0b7211 */ /* 0x000fc600078e38ff */
[----:B------:R-:W-:Y:S01]  /*15590*/  @P0 IMAD.HI.U32 R5, R4, c[0x0][0x4ec], RZ ;  /* 0x00013b0004050a27 */ /* 0x000fe200078e00ff */
[----:B------:R-:W-:-:S03]  /*155a0*/  MOV R0, R4 ;  /* 0x0000000400007202 */ /* 0x000fc60000000f00 */
[----:B------:R-:W-:Y:S01]  /*155b0*/  IMAD.WIDE.U32 R2, R9, c[0x0][0x3f0], R2 ;  /* 0x0000fc0009027a25 */ /* 0x000fe200078e0002 */
[----:B------:R-:W-:-:S04]  /*155c0*/  @P0 SHF.R.U32.HI R0, RZ, c[0x0][0x4f0], R5 ;  /* 0x00013c00ff000a19 */ /* 0x000fc80000011605 */
[--C-:B------:R-:W-:Y:S01]  /*155d0*/  SHF.R.S32.HI R6, RZ, 0x1f, R0.reuse ;  /* 0x0000001fff067819 */ /* 0x100fe20000011400 */
[----:B------:R-:W-:Y:S01]  /*155e0*/  IMAD.MOV R5, RZ, RZ, -R0 ;  /* 0x000000ffff057224 */ /* 0x000fe200078e0a00 */
[----:B------:R-:W-:-:S03]  /*155f0*/  IADD3 R3, R3, R7, RZ ;  /* 0x0000000703037210 */ /* 0x000fc60007ffe0ff */
        /* <DEDUP_REMOVED lines=34> */
.L_x_146:
[----:B------:R-:W-:Y:S05]  /*15820*/  BSYNC B0 ;  /* 0x0000000000007941 */ /* 0x000fea0003800000 */
.L_x_145:
        /* <DEDUP_REMOVED lines=21> */
.L_x_148:
[----:B------:R-:W-:Y:S05]  /*15980*/  BSYNC B0 ;  /* 0x0000000000007941 */ /* 0x000fea0003800000 */
.L_x_147:
        /* <DEDUP_REMOVED lines=21> */
.L_x_150:
[----:B------:R-:W-:Y:S05]  /*15ae0*/  BSYNC B0 ;  /* 0x0000000000007941 */ /* 0x000fea0003800000 */
.L_x_149:
        /* <DEDUP_REMOVED lines=22> */
.L_x_151:
        /* <DEDUP_REMOVED lines=11> */
.L_x_756:


//--------------------- .text._ZN7cutlass13device_kernelIN5flash19enable_sm80_to_sm89INS1_16FlashAttnFwdSm80INS1_25CollectiveMainloopFwdSm80ILi4ELi1ELb0EN4cute5tupleIJNS5_1CILi128EEENS7_ILi48EEENS7_ILi96EEEEEELi96ENS_6half_tEfNS_4arch4Sm80ELb0ELb1ELb0ELb0ELb0ELb0ELb1ELb0EEENS1_21CollectiveEpilogueFwdINS6_IJS8_SA_S9_EEENS6_IJNS7_ILi1EEESI_SI_EEESC_SE_Li128ELb0ELb1ELb0ELb0EEENS1_19SingleTileSchedulerILb0ELb0ELb1ELi128EEEEEEEEEvNT_6ParamsE --------------------------
	.section	.text._ZN7cutlass13device_kernelIN5flash19enable_sm80_to_sm89INS1_16FlashAttnFwdSm80INS1_25CollectiveMainloopFwdSm80ILi4ELi1ELb0EN4cute5tupleIJNS5_1CILi128EEENS7_ILi48EEENS7_ILi96EEEEEELi96ENS_6half_tEfNS_4arch4Sm80ELb0ELb1ELb0ELb0ELb0ELb0ELb1ELb0EEENS1_21CollectiveEpilogueFwdINS6_IJS8_SA_S9_EEENS6_IJNS7_ILi1EEESI_SI_EEESC_SE_Li128ELb0ELb1ELb0ELb0EEENS1_19SingleTileSchedulerILb0ELb0ELb1ELi128EEEEEEEEEvNT_6ParamsE,"ax",@progbits
	.sectioninfo	@"SHI_REGISTERS=255"
	.align	128
.text._ZN7cutlass13device_kernelIN5flash19enable_sm80_to_sm89INS1_16FlashAttnFwdSm80INS1_25CollectiveMainloopFwdSm80ILi4ELi1ELb0EN4cute5tupleIJNS5_1CILi128EEENS7_ILi48EEENS7_ILi96EEEEEELi96ENS_6half_tEfNS_4arch4Sm80ELb0ELb1ELb0ELb0ELb0ELb0ELb1ELb0EEENS1_21CollectiveEpilogueFwdINS6_IJS8_SA_S9_EEENS6_IJNS7_ILi1EEESI_SI_EEESC_SE_Li128ELb0ELb1ELb0ELb0EEENS1_19SingleTileSchedulerILb0ELb0ELb1ELi128EEEEEEEEEvNT_6ParamsE:
        .type           _ZN7cutlass13device_kernelIN5flash19enable_sm80_to_sm89INS1_16FlashAttnFwdSm80INS1_25CollectiveMainloopFwdSm80ILi4ELi1ELb0EN4cute5tupleIJNS5_1CILi128EEENS7_ILi48EEENS7_ILi96EEEEEELi96ENS_6half_tEfNS_4arch4Sm80ELb0ELb1ELb0ELb0ELb0ELb0ELb1ELb0EEENS1_21CollectiveEpilogueFwdINS6_IJS8_SA_S9_EEENS6_IJNS7_ILi1EEESI_SI_EEESC_SE_Li128ELb0ELb1ELb0ELb0EEENS1_19SingleTileSchedulerILb0ELb0ELb1ELi128EEEEEEEEEvNT_6ParamsE,@function
        .size           _ZN7cutlass13device_kernelIN5flash19enable_sm80_to_sm89INS1_16FlashAttnFwdSm80INS1_25CollectiveMainloopFwdSm80ILi4ELi1ELb0EN4cute5tupleIJNS5_1CILi128EEENS7_ILi48EEENS7_ILi96EEEEEELi96ENS_6half_tEfNS_4arch4Sm80ELb0ELb1ELb0ELb0ELb0ELb0ELb1ELb0EEENS1_21CollectiveEpilogueFwdINS6_IJS8_SA_S9_EEENS6_IJNS7_ILi1EEESI_SI_EEESC_SE_Li128ELb0ELb1ELb0ELb0EEENS1_19SingleTileSchedulerILb0ELb0ELb1ELi128EEEEEEEEEvNT_6ParamsE,(.L_x_757 - _ZN7cutlass13device_kernelIN5flash19enable_sm80_to_sm89INS1_16FlashAttnFwdSm80INS1_25CollectiveMainloopFwdSm80ILi4ELi1ELb0EN4cute5tupleIJNS5_1CILi128EEENS7_ILi48EEENS7_ILi96EEEEEELi96ENS_6half_tEfNS_4arch4Sm80ELb0ELb1ELb0ELb0ELb0ELb0ELb1ELb0EEENS1_21CollectiveEpilogueFwdINS6_IJS8_SA_S9_EEENS6_IJNS7_ILi1EEESI_SI_EEESC_SE_Li128ELb0ELb1ELb0ELb0EEENS1_19SingleTileSchedulerILb0ELb0ELb1ELi128EEEEEEEEEvNT_6ParamsE)
        .other          _ZN7cutlass13device_kernelIN5flash19enable_sm80_to_sm89INS1_16FlashAttnFwdSm80INS1_25CollectiveMainloopFwdSm80ILi4ELi1ELb0EN4cute5tupleIJNS5_1CILi128EEENS7_ILi48EEENS7_ILi96EEEEEELi96ENS_6half_tEfNS_4arch4Sm80ELb0ELb1ELb0ELb0ELb0ELb0ELb1ELb0EEENS1_21CollectiveEpilogueFwdINS6_IJS8_SA_S9_EEENS6_IJNS7_ILi1EEESI_SI_EEESC_SE_Li128ELb0ELb1ELb0ELb0EEENS1_19SingleTileSchedulerILb0ELb0ELb1ELi128EEEEEEEEEvNT_6ParamsE,@"STO_CUDA_ENTRY STV_DEFAULT"
_ZN7cutlass13device_kernelIN5flash19enable_sm80_to_sm89INS1_16FlashAttnFwdSm80INS1_25CollectiveMainloopFwdSm80ILi4ELi1ELb0EN4cute5tupleIJNS5_1CILi128EEENS7_ILi48EEENS7_ILi96EEEEEELi96ENS_6half_tEfNS_4arch4Sm80ELb0ELb1ELb0ELb0ELb0ELb0ELb1ELb0EEENS1_21CollectiveEpilogueFwdINS6_IJS8_SA_S9_EEENS6_IJNS7_ILi1EEESI_SI_EEESC_SE_Li128ELb0ELb1ELb0ELb0EEENS1_19SingleTileSchedulerILb0ELb0ELb1ELi128EEEEEEEEEvNT_6ParamsE:
[----:B------:R-:W-:Y:S02]  /*0000*/  MOV R1, c[0x0][0x28] ;  /* 0x00000a0000017a02 */ /* 0x000fe40000000f00 */
[----:B------:R-:W1:Y:S02]  /*0010*/  S2R R0, SR_CTAID.Z ;  /* 0x0000000000007919 */ /* 0x000e640000002700 */
[----:B-1----:R-:W-:-:S13]  /*0020*/  ISETP.GE.AND P0, PT, R0, RZ, PT ;  /* 0x000000ff0000720c */ /* 0x002fda0003f06270 */
[----:B------:R-:W-:Y:S05]  /*0030*/  @!P0 EXIT ;  /* 0x000000000000894d */ /* 0x000fea0003800000 */
[----:B------:R-:W1:Y:S01]  /*0040*/  S2UR UR13, SR_CTAID.X ;  /* 0x00000000000d79c3 */ /* 0x000e620000002500 */
[----:B------:R-:W-:Y:S01]  /*0050*/  ULDC UR7, c[0x0][0x2c4] ;  /* 0x0000b10000077ab9 */ /* 0x000fe20000000800 */
[----:B------:R-:W2:Y:S01]  /*0060*/  S2R R94, SR_TID.X ;  /* 0x00000000005e7919 */ /* 0x000ea20000002100 */
[----:B------:R-:W-:Y:S02]  /*0070*/  UISETP.NE.AND UP2, UPT, UR7, 0x1, UPT ;  /* 0x000000010700788c */ /* 0x000fe4000bf45270 */
[----:B------:R-:W-:Y:S02]  /*0080*/  ULDC.64 UR4, c[0x0][0x2c8] ;  /* 0x0000b20000047ab9 */ /* 0x000fe40000000a00 */
[----:B------:R-:W-:Y:S02]  /*0090*/  UMOV UR8, 0x1 ;  /* 0x0000000100087882 */ /* 0x000fe40000000000 */
[----:B------:R-:W-:Y:S02]  /*00a0*/  ULDC UR6, c[0x0][0x168] ;  /* 0x00005a0000067ab9 */ /* 0x000fe40000000800 */
[----:B------:R-:W-:-:S02]  /*00b0*/  UIADD3 UR6, UR8, -UR6, URZ ;  /* 0x8000000608067290 */ /* 0x000fc4000fffe03f */
[----:B-1----:R-:W-:-:S04]  /*00c0*/  USHF.L.U32 UR13, UR13, 0x7, URZ ;  /* 0x000000070d0d7899 */ /* 0x002fc8000800063f */
[----:B------:R-:W-:Y:S02]  /*00d0*/  @UP2 UIADD3 UR10, UR13, 0x7f, URZ ;  /* 0x0000007f0d0a2890 */ /* 0x000fe4000fffe03f */
[----:B------:R-:W-:Y:S02]  /*00e0*/  UIADD3 UR9, UR13, 0x7f, URZ ;  /* 0x0000007f0d097890 */ /* 0x000fe4000fffe03f */
[----:B------:R-:W-:-:S04]  /*00f0*/  UIMAD.WIDE.U32 UR10, UR10, UR4, URZ ;  /* 0x000000040a0a72a5 */ /* 0x000fc8000f8e003f */
[----:B------:R-:W-:-:S03]  /*0100*/  @UP2 USHF.R.U32.HI UR9, URZ, UR5, UR11 ;  /* 0x000000053f092299 */ /* 0x000fc6000801160b */
[----:B------:R-:W-:Y:S02]  /*0110*/  ULDC.64 UR4, c[0x0][0x328] ;  /* 0x0000ca0000047ab9 */ /* 0x000fe40000000a00 */
[----:B------:R-:W-:-:S03]  /*0120*/  UISETP.LE.AND UP1, UPT, UR8, UR5, UPT ;  /* 0x000000050800728c */ /* 0x000fc6000bf23270 */
[----:B------:R-:W-:Y:S02]  /*0130*/  ULDC UR5, c[0x0][0x1d0] ;  /* 0x0000740000057ab9 */ /* 0x000fe40000000800 */
[----:B------:R-:W-:Y:S01]  /*0140*/  UIADD3 UR5, UR9, UR5, UR6 ;  /* 0x0000000509057290 */ /* 0x000fe2000fffe006 */
[----:B------:R-:W-:-:S03]  /*0150*/  PLOP3.LUT P0, PT, PT, PT, UP1, 0x40, 0x0 ;  /* 0x000000000000781c */ /* 0x000fc60003f0e818 */
[----:B------:R-:W-:-:S06]  /*0160*/  UIADD3 UR4, UR5, UR4, URZ ;  /* 0x0000000405047290 */ /* 0x000fcc000fffe03f */
[----:B------:R-:W-:-:S04]  /*0170*/  MOV R3, UR4 ;  /* 0x0000000400037c02 */ /* 0x000fc80008000f00 */
[----:B------:R-:W-:Y:S05]  /*0180*/  @P0 BRA `(.L_x_152) ;  /* 0x0000013000000947 */ /* 0x000fea0003800000 */
[----:B--2---:R-:W-:Y:S01]  /*0190*/  ISETP.LT.AND P0, PT, RZ, UR5, PT ;  /* 0x00000005ff007c0c */ /* 0x004fe2000bf01270 */
[----:B------:R-:W-:-:S12]  /*01a0*/  UIADD3 UR6, UR5, -0x1, URZ ;  /* 0xffffffff05067890 */ /* 0x000fd8000fffe03f */
[----:B------:R-:W-:Y:S05]  /*01b0*/  @P0 BRA `(.L_x_153) ;  /* 0x0000008000000947 */ /* 0x000fea0003800000 */
[----:B------:R-:W-:Y:S02]  /*01c0*/  ULDC UR4, c[0x0][0x32c] ;  /* 0x0000cb0000047ab9 */ /* 0x000fe40000000800 */
[----:B------:R-:W-:Y:S02]  /*01d0*/  UISETP.NE.AND UP0, UPT, UR8, UR4, UPT ;  /* 0x000000040800728c */ /* 0x000fe4000bf05270 */
[----:B------:R-:W-:-:S03]  /*01e0*/  UIADD3 UR6, -UR5, URZ, URZ ;  /* 0x0000003f05067290 */ /* 0x000fc6000fffe13f */
[----:B------:R-:W-:Y:S02]  /*01f0*/  ULDC.64 UR4, c[0x0][0x330] ;  /* 0x0000cc0000047ab9 */ /* 0x000fe40000000a00 */
[----:B------:R-:W-:-:S04]  /*0200*/  UIMAD.WIDE.U32 UR8, UR6, UR4, URZ ;  /* 0x00000004060872a5 */ /* 0x000fc8000f8e003f */
[----:B------:R-:W-:-:S04]  /*0210*/  @UP0 USHF.R.U32.HI UR6, URZ, UR5, UR9 ;  /* 0x000000053f060299 */ /* 0x000fc80008011609 */
[----:B------:R-:W-:Y:S01]  /*0220*/  ULOP3.LUT UR6, URZ, UR6, URZ, 0x33, !UPT ;  /* 0x000000063f067292 */ /* 0x000fe2000f8e333f */
[----:B------:R-:W-:Y:S05]  /*0230*/  BRA `(.L_x_154) ;  /* 0x0000005000007947 */ /* 0x000fea0003800000 */
.L_x_153:
[----:B------:R-:W-:Y:S02]  /*0240*/  ULDC UR4, c[0x0][0x32c] ;  /* 0x0000cb0000047ab9 */ /* 0x000fe40000000800 */
[----:B------:R-:W-:-:S03]  /*0250*/  UISETP.NE.AND UP0, UPT, UR8, UR4, UPT ;  /* 0x000000040800728c */ /* 0x000fc6000bf05270 */
[----:B------:R-:W-:Y:S02]  /*0260*/  ULDC.64 UR4, c[0x0][0x330] ;  /* 0x0000cc0000047ab9 */ /* 0x000fe40000000a00 */
[----:B------:R-:W-:-:S06]  /*0270*/  UIMAD.WIDE.U32 UR8, UR6, UR4, URZ ;  /* 0x00000004060872a5 */ /* 0x000fcc000f8e003f */
[----:B------:R-:W-:Y:S02]  /*0280*/  @UP0 USHF.R.U32.HI UR6, URZ, UR5, UR9 ;  /* 0x000000053f060299 */ /* 0x000fe40008011609 */
.L_x_154:
[----:B------:R-:W-:Y:S02]  /*0290*/  ULDC UR4, c[0x0][0x32c] ;  /* 0x0000cb0000047ab9 */ /* 0x000fe40000000800 */
[----:B------:R-:W-:-:S06]  /*02a0*/  UIMAD UR4, UR6, UR4, UR4 ;  /* 0x00000004060472a4 */ /* 0x000fcc000f8e0204 */
[----:B------:R-:W-:-:S03]  /*02b0*/  IMNMX R3, R3, UR4, PT ;  /* 0x0000000403037c17 */ /* 0x000fc6000b800200 */
.L_x_152:
[----:B--2---:R-:W-:Y:S01]  /*02c0*/  UMOV UR6, 0x2f ;  /* 0x0000002f00067882 */ /* 0x004fe20000000000 */
[----:B------:R-:W-:Y:S01]  /*02d0*/  IADD3 R3, R3, 0x2f, RZ ;  /* 0x0000002f03037810 */ /* 0x000fe20007ffe0ff */
[----:B------:R-:W-:Y:S01]  /*02e0*/  ULDC UR12, c[0x0][0x1d0] ;  /* 0x00007400000c7ab9 */ /* 0x000fe20000000800 */
[----:B------:R-:W-:Y:S01]  /*02f0*/  PLOP3.LUT P0, PT, PT, PT, UP1, 0x40, 0x0 ;  /* 0x000000000000781c */ /* 0x000fe20003f0e818 */
[----:B------:R-:W-:Y:S02]  /*0300*/  UIADD3 UR6, UR6, UR12, URZ ;  /* 0x0000000c06067290 */ /* 0x000fe4000fffe03f */
[----:B------:R-:W-:Y:S01]  /*0310*/  ULDC.64 UR4, c[0x0][0x2c8] ;  /* 0x0000b20000047ab9 */ /* 0x000fe20000000a00 */
[----:B------:R-:W-:Y:S01]  /*0320*/  IMAD.HI R3, R3, 0x2aaaaaab, RZ ;  /* 0x2aaaaaab03037827 */ /* 0x000fe200078e02ff */
[----:B------:R-:W-:Y:S02]  /*0330*/  UIMAD.WIDE UR8, UR6, 0x2aaaaaab, URZ ;  /* 0x2aaaaaab060878a5 */ /* 0x000fe4000f8e023f */
[----:B------:R-:W-:-:S02]  /*0340*/  UIMAD.WIDE.U32 UR10, UR13, UR4, URZ ;  /* 0x000000040d0a72a5 */ /* 0x000fc4000f8e003f */
[----:B------:R-:W-:Y:S01]  /*0350*/  ULDC UR6, c[0x0][0x168] ;  /* 0x00005a0000067ab9 */ /* 0x000fe20000000800 */
[----:B------:R-:W-:Y:S01]  /*0360*/  SHF.R.U32.HI R2, RZ, 0x1f, R3 ;  /* 0x0000001fff027819 */ /* 0x000fe20000011603 */
[----:B------:R-:W-:Y:S02]  /*0370*/  UIADD3 UR12, UR12, -UR6, URZ ;  /* 0x800000060c0c7290 */ /* 0x000fe4000fffe03f */
[----:B------:R-:W-:Y:S01]  /*0380*/  USHF.R.U32.HI UR6, URZ, 0x1f, UR9 ;  /* 0x0000001f3f067899 */ /* 0x000fe20008011609 */
[----:B------:R-:W-:Y:S01]  /*0390*/  LEA.HI.SX32 R2, R3, R2, 0x1d ;  /* 0x0000000203027211 */ /* 0x000fe200078feaff */
[----:B------:R-:W-:Y:S02]  /*03a0*/  UMOV UR4, UR13 ;  /* 0x0000000d00047c82 */ /* 0x000fe40008000000 */
[----:B------:R-:W-:Y:S02]  /*03b0*/  @UP2 USHF.R.U32.HI UR4, URZ, UR5, UR11 ;  /* 0x000000053f042299 */ /* 0x000fe4000801160b */
[----:B------:R-:W-:-:S02]  /*03c0*/  ULEA.HI.SX32 UR9, UR9, UR6, 0x1d ;  /* 0x0000000609097291 */ /* 0x000fc4000f8fea3f */
[----:B------:R-:W-:Y:S02]  /*03d0*/  UIADD3 UR4, UR12, UR4, URZ ;  /* 0x000000040c047290 */ /* 0x000fe4000fffe03f */
[----:B------:R-:W-:Y:S02]  /*03e0*/  ULDC UR5, c[0x0][0x324] ;  /* 0x0000c90000057ab9 */ /* 0x000fe40000000800 */
[----:B------:R-:W-:Y:S01]  /*03f0*/  UIADD3 UR6, UR4, -UR5, URZ ;  /* 0x8000000504067290 */ /* 0x000fe2000fffe03f */
[----:B------:R-:W-:Y:S01]  /*0400*/  IMNMX R148, R2, UR9, PT ;  /* 0x0000000902947c17 */ /* 0x000fe2000b800200 */
[----:B------:R-:W-:Y:S05]  /*0410*/  @P0 BRA `(.L_x_155) ;  /* 0x0000015000000947 */ /* 0x000fea0003800000 */
[----:B------:R-:W-:Y:S02]  /*0420*/  UMOV UR8, UR4 ;  /* 0x0000000400087c82 */ /* 0x000fe40008000000 */
[----:B------:R-:W-:-:S06]  /*0430*/  UISETP.GT.AND UP0, UPT, UR8, -0x1, UPT ;  /* 0xffffffff0800788c */ /* 0x000fcc000bf04270 */
[----:B------:R-:W-:-:S13]  /*0440*/  PLOP3.LUT P0, PT, PT, PT, UP0, 0x80, 0x0 ;  /* 0x000000000000781c */ /* 0x000fda0003f0f008 */
[----:B------:R-:W-:Y:S05]  /*0450*/  @P0 BRA `(.L_x_156) ;  /* 0x0000008000000947 */ /* 0x000fea0003800000 */
[----:B------:R-:W-:Y:S02]  /*0460*/  ULDC UR4, c[0x0][0x32c] ;  /* 0x0000cb0000047ab9 */ /* 0x000fe40000000800 */
[----:B------:R-:W-:Y:S02]  /*0470*/  UISETP.NE.AND UP0, UPT, UR4, 0x1, UPT ;  /* 0x000000010400788c */ /* 0x000fe4000bf05270 */
[----:B------:R-:W-:Y:S02]  /*0480*/  ULOP3.LUT UR8, URZ, UR8, URZ, 0x33, !UPT ;  /* 0x000000083f087292 */ /* 0x000fe4000f8e333f */
[----:B------:R-:W-:Y:S02]  /*0490*/  ULDC.64 UR4, c[0x0][0x330] ;  /* 0x0000cc0000047ab9 */ /* 0x000fe40000000a00 */
[----:B------:R-:W-:-:S05]  /*04a0*/  UIMAD.WIDE.U32 UR10, UR8, UR4, URZ ;  /* 0x00000004080a72a5 */ /* 0x000fca000f8e003f */
[----:B------:R-:W-:-:S04]  /*04b0*/  @UP0 USHF.R.U32.HI UR8, URZ, UR5, UR11 ;  /* 0x000000053f080299 */ /* 0x000fc8000801160b */
[----:B------:R-:W-:Y:S01]  /*04c0*/  ULOP3.LUT UR8, URZ, UR8, URZ, 0x33, !UPT ;  /* 0x000000083f087292 */ /* 0x000fe2000f8e333f */
[----:B------:R-:W-:Y:S05]  /*04d0*/  BRA `(.L_x_157) ;  /* 0x0000005000007947 */ /* 0x000fea0003800000 */
.L_x_156:
[----:B------:R-:W-:Y:S02]  /*04e0*/  ULDC UR4, c[0x0][0x32c] ;  /* 0x0000cb0000047ab9 */ /* 0x000fe40000000800 */
[----:B------:R-:W-:-:S03]  /*04f0*/  UISETP.NE.AND UP0, UPT, UR4, 0x1, UPT ;  /* 0x000000010400788c */ /* 0x000fc6000bf05270 */
[----:B------:R-:W-:Y:S02]  /*0500*/  ULDC.64 UR4, c[0x0][0x330] ;  /* 0x0000cc0000047ab9 */ /* 0x000fe40000000a00 */
[----:B------:R-:W-:-:S06]  /*0510*/  UIMAD.WIDE.U32 UR10, UR8, UR4, URZ ;  /* 0x00000004080a72a5 */ /* 0x000fcc000f8e003f */
[----:B------:R-:W-:Y:S02]  /*0520*/  @UP0 USHF.R.U32.HI UR8, URZ, UR5, UR11 ;  /* 0x000000053f080299 */ /* 0x000fe4000801160b */
.L_x_157:
[----:B------:R-:W-:Y:S02]  /*0530*/  ULDC UR4, c[0x0][0x32c] ;  /* 0x0000cb0000047ab9 */ /* 0x000fe40000000800 */
[----:B------:R-:W-:-:S04]  /*0540*/  UIMAD UR4, UR8, UR4, URZ ;  /* 0x00000004080472a4 */ /* 0x000fc8000f8e023f */
[----:B------:R-:W-:-:S04]  /*0550*/  UISETP.LT.AND UP0, UPT, UR6, UR4, UPT ;  /* 0x000000040600728c */ /* 0x000fc8000bf01270 */
[----:B------:R-:W-:-:S04]  /*0560*/  USEL UR6, UR6, UR4, !UP0 ;  /* 0x0000000406067287 */ /* 0x000fc8000c000000 */
.L_x_155:
[----:B------:R-:W-:Y:S01]  /*0570*/  UIMAD.WIDE UR4, UR6, 0x2aaaaaab, URZ ;  /* 0x2aaaaaab060478a5 */ /* 0x000fe2000f8e023f */
[----:B------:R-:W-:Y:S01]  /*0580*/  PLOP3.LUT P4, PT, PT, PT, PT, 0x80, 0x0 ;  /* 0x000000000000781c */ /* 0x000fe20003f8f070 */
[----:B------:R-:W-:Y:S01]  /*0590*/  ULDC.64 UR10, c[0x0][0x118] ;  /* 0x00004600000a7ab9 */ /* 0x000fe20000000a00 */
[----:B------:R-:W-:Y:S01]  /*05a0*/  CS2R R8, SRZ ;  /* 0x0000000000087805 */ /* 0x000fe2000001ff00 */
[----:B------:R-:W-:Y:S01]  /*05b0*/  USHF.R.U32.HI UR4, URZ, 0x1f, UR5 ;  /* 0x0000001f3f047899 */ /* 0x000fe20008011605 */
[----:B------:R-:W-:Y:S01]  /*05c0*/  CS2R R6, SRZ ;  /* 0x0000000000067805 */ /* 0x000fe2000001ff00 */
[----:B------:R-:W-:Y:S01]  /*05d0*/  CS2R R92, SRZ ;  /* 0x00000000005c7805 */ /* 0x000fe2000001ff00 */
[----:B------:R-:W-:Y:S01]  /*05e0*/  CS2R R98, SRZ ;  /* 0x0000000000627805 */ /* 0x000fe2000001ff00 */
[----:B------:R-:W-:Y:S01]  /*05f0*/  ULEA.HI.SX32 UR4, UR5, UR4, 0x1d ;  /* 0x0000000405047291 */ /* 0x000fe2000f8fea3f */
[----:B------:R-:W-:Y:S01]  /*0600*/  IMAD.MOV.U32 R96, RZ, RZ, RZ ;  /* 0x000000ffff607224 */ /* 0x000fe200078e00ff */
[----:B------:R-:W-:Y:S01]  /*0610*/  CS2R R90, SRZ ;  /* 0x00000000005a7805 */ /* 0x000fe2000001ff00 */
[----:B------:R-:W-:Y:S01]  /*0620*/  CS2R R88, SRZ ;  /* 0x0000000000587805 */ /* 0x000fe2000001ff00 */
[----:B------:R-:W-:Y:S01]  /*0630*/  UISETP.LT.AND UP0, UPT, URZ, UR4, UPT ;  /* 0x000000043f00728c */ /* 0x000fe2000bf01270 */
[----:B------:R-:W-:Y:S01]  /*0640*/  CS2R R86, SRZ ;  /* 0x0000000000567805 */ /* 0x000fe2000001ff00 */
[----:B------:R-:W-:Y:S01]  /*0650*/  CS2R R84, SRZ ;  /* 0x0000000000547805 */ /* 0x000fe2000001ff00 */
[----:B------:R-:W-:Y:S01]  /*0660*/  CS2R R78, SRZ ;  /* 0x00000000004e7805 */ /* 0x000fe2000001ff00 */
[----:B------:R-:W-:Y:S01]  /*0670*/  USEL UR6, URZ, UR4, !UP0 ;  /* 0x000000043f067287 */ /* 0x000fe2000c000000 */
[----:B------:R-:W-:Y:S01]  /*0680*/  CS2R R76, SRZ ;  /* 0x00000000004c7805 */ /* 0x000fe2000001ff00 */
[----:B------:R-:W-:Y:S01]  /*0690*/  CS2R R82, SRZ ;  /* 0x0000000000527805 */ /* 0x000fe2000001ff00 */
[----:B------:R-:W-:Y:S01]  /*06a0*/  CS2R R80, SRZ ;  /* 0x0000000000507805 */ /* 0x000fe2000001ff00 */
[----:B------:R-:W-:Y:S01]  /*06b0*/  CS2R R74, SRZ ;  /* 0x00000000004a7805 */ /* 0x000fe2000001ff00 */
[----:B------:R-:W-:Y:S01]  /*06c0*/  CS2R R72, SRZ ;  /* 0x0000000000487805 */ /* 0x000fe2000001ff00 */
[----:B------:R-:W-:Y:S01]  /*06d0*/  ISETP.GT.AND P0, PT, R148, UR6, PT ;  /* 0x0000000694007c0c */ /* 0x000fe2000bf04270 */
        /* <DEDUP_REMOVED lines=34> */
[----:B------:R-:W-:Y:S01]  /*0900*/  IMAD.MOV.U32 R12, RZ, RZ, RZ ;  /* 0x000000ffff0c7224 */ /* 0x000fe200078e00ff */
[----:B------:R-:W-:Y:S01]  /*0910*/  CS2R R10, SRZ ;  /* 0x00000000000a7805 */ /* 0x000fe2000001ff00 */
[----:B------:R-:W-:Y:S05]  /*0920*/  @!P0 BRA `(.L_x_158) ;  /* 0x0000fa3000008947 */ /* 0x000fea0003800000 */
[----:B------:R-:W-:-:S04]  /*0930*/  ISETP.NE.U32.AND P3, PT, RZ, c[0x0][0x340], PT ;  /* 0x0000d000ff007a0c */ /* 0x000fc80003f65070 */
[----:B------:R-:W-:-:S13]  /*0940*/  ISETP.NE.AND.EX P3, PT, RZ, c[0x0][0x344], PT, P3 ;  /* 0x0000d100ff007a0c */ /* 0x000fda0003f65330 */
[----:B------:R-:W-:-:S04]  /*0950*/  @P3 IMAD.MOV.U32 R3, RZ, RZ, 0x4 ;  /* 0x00000004ff033424 */ /* 0x000fc800078e00ff */
[----:B------:R-:W-:-:S06]  /*0960*/  @P3 IMAD.WIDE R232, R0, R3, c[0x0][0x340] ;  /* 0x0000d00000e83625 */ /* 0x000fcc00078e0203 */
[----:B------:R-:W2:Y:S01]  /*0970*/  @P3 LDG.E R232, [R232.64] ;  /* 0x0000000ae8e83981 */ /* 0x000ea2000c1e1900 */
[----:B------:R-:W-:Y:S01]  /*0980*/  SHF.R.S32.HI R7, RZ, 0x1f, R94 ;  /* 0x0000001fff077819 */ /* 0x000fe2000001145e */
[----:B------:R-:W-:Y:S01]  /*0990*/  ULDC UR4, c[0x0][0x168] ;  /* 0x00005a0000047ab9 */ /* 0x000fe20000000800 */
[----:B------:R-:W-:Y:S01]  /*09a0*/  PLOP3.LUT P1, PT, PT, PT, UP2, 0x80, 0x0 ;  /* 0x000000000000781c */ /* 0x000fe20003f2f028 */
[----:B------:R-:W1:Y:S01]  /*09b0*/  S2R R16, SR_CTAID.Y ;  /* 0x0000000000107919 */ /* 0x000e620000002600 */
[-C--:B------:R-:W-:Y:S01]  /*09c0*/  LEA.HI R5, R7, R94.reuse, RZ, 0x2 ;  /* 0x0000005e07057211 */ /* 0x080fe200078f10ff */
[----:B------:R-:W-:Y:S01]  /*09d0*/  UIMAD UR4, UR7, UR4, URZ ;  /* 0x00000004070472a4 */ /* 0x000fe2000f8e023f */
[----:B------:R-:W-:Y:S01]  /*09e0*/  PLOP3.LUT P0, PT, PT, PT, UP2, 0x80, 0x0 ;  /* 0x000000000000781c */ /* 0x000fe20003f0f028 */
[----:B------:R-:W-:Y:S01]  /*09f0*/  IMAD.MOV.U32 R99, RZ, RZ, 0x30 ;  /* 0x00000030ff637424 */ /* 0x000fe200078e00ff */
[----:B------:R-:W-:Y:S01]  /*0a00*/  LOP3.LUT R97, R5, 0xfffffffc, RZ, 0xc0, !PT ;  /* 0xfffffffc05617812 */ /* 0x000fe200078ec0ff */
[----:B------:R-:W-:Y:S01]  /*0a10*/  UMOV UR7, 0x5 ;  /* 0x0000000500077882 */ /* 0x000fe20000000000 */
[----:B------:R-:W-:Y:S01]  /*0a20*/  SHF.R.S32.HI R228, RZ, 0x2, R5 ;  /* 0x00000002ffe47819 */ /* 0x000fe20000011405 */
[----:B------:R-:W-:Y:S01]  /*0a30*/  IMAD R93, R148, -0x30, R99 ;  /* 0xffffffd0945d7824 */ /* 0x000fe200078e0263 */
[----:B------:R-:W-:Y:S01]  /*0a40*/  SHF.R.S32.HI R17, RZ, 0x1f, R0 ;  /* 0x0000001fff117819 */ /* 0x000fe20000011400 */
[----:B------:R-:W-:Y:S01]  /*0a50*/  IMAD.IADD R97, R94, 0x1, -R97 ;  /* 0x000000015e617824 */ /* 0x000fe200078e0a61 */
[----:B------:R-:W-:-:S02]  /*0a60*/  LEA.HI R10, R7, R94, RZ, 0x3 ;  /* 0x0000005e070a7211 */ /* 0x000fc400078f18ff */
[----:B------:R-:W-:Y:S01]  /*0a70*/  LEA.HI R5, R5, R228, RZ, 0x1 ;  /* 0x000000e405057211 */ /* 0x000fe200078f08ff */
[C---:B------:R-:W-:Y:S01]  /*0a80*/  IMAD R2, R97.reuse, 0x20, R228 ;  /* 0x0000002061027824 */ /* 0x040fe200078e02e4 */
[----:B------:R-:W-:Y:S01]  /*0a90*/  IADD3 R18, R228, UR13, RZ ;  /* 0x0000000de4127c10 */ /* 0x000fe2000fffe0ff */
[----:B------:R-:W-:Y:S01]  /*0aa0*/  IMAD.SHL.U32 R20, R97, 0x8, RZ ;  /* 0x0000000861147824 */ /* 0x000fe200078e00ff */
[----:B------:R-:W-:Y:S02]  /*0ab0*/  LEA.HI R96, R7, R94, RZ, 0x5 ;  /* 0x0000005e07607211 */ /* 0x000fe400078f28ff */
[----:B------:R-:W-:Y:S02]  /*0ac0*/  IADD3 R2, R2, UR13, RZ ;  /* 0x0000000d02027c10 */ /* 0x000fe4000fffe0ff */
[----:B------:R-:W-:Y:S02]  /*0ad0*/  LOP3.LUT R5, R5, 0x7fffffe, RZ, 0xc0, !PT ;  /* 0x07fffffe05057812 */ /* 0x000fe400078ec0ff */
[----:B------:R-:W-:Y:S01]  /*0ae0*/  SHF.R.S32.HI R95, RZ, 0x5, R96 ;  /* 0x00000005ff5f7819 */ /* 0x000fe20000011460 */
[----:B-1----:R-:W-:Y:S01]  /*0af0*/  IMAD.WIDE.U32 R12, R16, c[0x0][0x1b8], RZ ;  /* 0x00006e00100c7a25 */ /* 0x002fe200078e00ff */
[----:B------:R-:W-:-:S02]  /*0b00*/  SHF.R.S32.HI R11, RZ, 0x1f, R16 ;  /* 0x0000001fff0b7819 */ /* 0x000fc40000011410 */
[----:B------:R-:W-:Y:S01]  /*0b10*/  SHF.R.S32.HI R21, RZ, 0x1f, R20 ;  /* 0x0000001fff157819 */ /* 0x000fe20000011414 */
[----:B------:R-:W-:Y:S01]  /*0b20*/  @P1 IMAD.HI.U32 R4, R2, c[0x0][0x2c8], RZ ;  /* 0x0000b20002041a27 */ /* 0x000fe200078e00ff */
[----:B------:R-:W-:Y:S02]  /*0b30*/  ISETP.GE.AND P5, PT, R20, c[0x0][0x198], PT ;  /* 0x0000660014007a0c */ /* 0x000fe40003fa6270 */
[----:B------:R-:W-:Y:S01]  /*0b40*/  LEA.HI R7, R7, R94, RZ, 0x4 ;  /* 0x0000005e07077211 */ /* 0x000fe200078f20ff */
[----:B------:R-:W-:Y:S01]  /*0b50*/  IMAD R3, R11, c[0x0][0x1b8], RZ ;  /* 0x00006e000b037a24 */ /* 0x000fe200078e02ff */
[----:B------:R-:W-:Y:S01]  /*0b60*/  IADD3 R101, R148, -0x1, RZ ;  /* 0xffffffff94657810 */ /* 0x000fe20007ffe0ff */
[----:B------:R-:W-:Y:S01]  /*0b70*/  IMAD.MOV.U32 R8, RZ, RZ, R2 ;  /* 0x000000ffff087224 */ /* 0x000fe200078e0002 */
[----:B------:R-:W-:Y:S01]  /*0b80*/  @P0 SHF.R.U32.HI R8, RZ, c[0x0][0x2cc], R4 ;  /* 0x0000b300ff080a19 */ /* 0x000fe20000011604 */
[----:B------:R-:W-:Y:S01]  /*0b90*/  IMAD R3, R16, c[0x0][0x1bc], R3 ;  /* 0x00006f0010037a24 */ /* 0x000fe200078e0203 */
[----:B------:R-:W-:Y:S01]  /*0ba0*/  IADD3 R72, R93, c[0x0][0x1d0], -R228 ;  /* 0x000074005d487a10 */ /* 0x000fe20007ffe8e4 */
[----:B------:R-:W-:Y:S01]  /*0bb0*/  IMAD.IADD R218, R228, 0x1, -R5 ;  /* 0x00000001e4da7824 */ /* 0x000fe200078e0a05 */
[----:B------:R-:W-:Y:S01]  /*0bc0*/  SHF.R.S32.HI R6, RZ, 0x1f, R8 ;  /* 0x0000001fff067819 */ /* 0x000fe20000011408 */
[----:B------:R-:W-:Y:S01]  /*0bd0*/  IMAD.IADD R13, R13, 0x1, R3 ;  /* 0x000000010d0d7824 */ /* 0x000fe200078e0203 */
[----:B------:R-:W-:Y:S01]  /*0be0*/  IADD3 R5, R18, 0x20, RZ ;  /* 0x0000002012057810 */ /* 0x000fe20007ffe0ff */
[----:B------:R-:W-:-:S02]  /*0bf0*/  IMAD R3, R17, c[0x0][0x1c0], RZ ;  /* 0x0000700011037a24 */ /* 0x000fc400078e02ff */
[----:B------:R-:W-:Y:S01]  /*0c00*/  IMAD.WIDE.U32 R12, R0, c[0x0][0x1c0], R12 ;  /* 0x00007000000c7a25 */ /* 0x000fe200078e000c */
[----:B------:R-:W-:Y:S02]  /*0c10*/  ISETP.GE.AND P2, PT, R5, UR4, PT ;  /* 0x0000000405007c0c */ /* 0x000fe4000bf46270 */
[----:B------:R-:W-:Y:S01]  /*0c20*/  IADD3 R5, R20, 0x20, RZ ;  /* 0x0000002014057810 */ /* 0x000fe20007ffe0ff */
[----:B------:R-:W-:Y:S02]  /*0c30*/  IMAD R4, R0, c[0x0][0x1c4], R3 ;  /* 0x0000710000047a24 */ /* 0x000fe400078e0203 */
[----:B------:R-:W-:Y:S01]  /*0c40*/  IMAD.MOV R3, RZ, RZ, -R8 ;  /* 0x000000ffff037224 */ /* 0x000fe200078e0a08 */
[----:B------:R-:W-:Y:S01]  /*0c50*/  ISETP.GE.AND P4, PT, R5, c[0x0][0x198], PT ;  /* 0x0000660005007a0c */ /* 0x000fe20003f86270 */
[----:B------:R-:W-:Y:S01]  /*0c60*/  IMAD.IADD R13, R13, 0x1, R4 ;  /* 0x000000010d0d7824 */ /* 0x000fe200078e0204 */
[----:B------:R-:W-:Y:S01]  /*0c70*/  SHF.R.S32.HI R4, RZ, 0x3, R10 ;  /* 0x00000003ff047819 */ /* 0x000fe2000001140a */
[----:B------:R-:W-:-:S02]  /*0c80*/  IMAD R3, R3, c[0x0][0x2c4], R2 ;  /* 0x0000b10003037a24 */ /* 0x000fc400078e0202 */
[----:B------:R-:W-:Y:S01]  /*0c90*/  IMAD R9, R6, c[0x0][0x1b0], RZ ;  /* 0x00006c0006097a24 */ /* 0x000fe200078e02ff */
[----:B------:R-:W-:Y:S01]  /*0ca0*/  IADD3 R6, R20, 0x40, RZ ;  /* 0x0000004014067810 */ /* 0x000fe20007ffe0ff */
[----:B------:R-:W-:Y:S01]  /*0cb0*/  IMAD.WIDE.U32 R12, R8, c[0x0][0x1b0], R12 ;  /* 0x00006c00080c7a25 */ /* 0x000fe200078e000c */
[----:B------:R-:W-:-:S03]  /*0cc0*/  SHF.R.S32.HI R2, RZ, 0x1f, R3 ;  /* 0x0000001fff027819 */ /* 0x000fc60000011403 */
[----:B------:R-:W-:Y:S02]  /*0cd0*/  IMAD R9, R8, c[0x0][0x1b4], R9 ;  /* 0x00006d0008097a24 */ /* 0x000fe400078e0209 */
[----:B------:R-:W-:Y:S02]  /*0ce0*/  IMAD R2, R2, c[0x0][0x1a8], RZ ;  /* 0x00006a0002027a24 */ /* 0x000fe400078e02ff */
[----:B------:R-:W-:Y:S02]  /*0cf0*/  IMAD.IADD R13, R13, 0x1, R9 ;  /* 0x000000010d0d7824 */ /* 0x000fe400078e0209 */
[C---:B------:R-:W-:Y:S02]  /*0d00*/  IMAD R9, R3.reuse, c[0x0][0x1ac], R2 ;  /* 0x00006b0003097a24 */ /* 0x040fe400078e0202 */
[----:B------:R-:W-:-:S04]  /*0d10*/  IMAD.WIDE.U32 R2, R3, c[0x0][0x1a8], R12 ;  /* 0x00006a0003027a25 */ /* 0x000fc800078e000c */
[----:B------:R-:W-:Y:S01]  /*0d20*/  IMAD.IADD R3, R3, 0x1, R9 ;  /* 0x0000000103037824 */ /* 0x000fe200078e0209 */
[----:B------:R-:W-:Y:S01]  /*0d30*/  LEA R13, P0, R2, c[0x0][0x160], 0x1 ;  /* 0x00005800020d7a11 */ /* 0x000fe200078008ff */
[----:B------:R-:W-:Y:S02]  /*0d40*/  IMAD.SHL.U32 R9, R4, 0x40, RZ ;  /* 0x0000004004097824 */ /* 0x000fe400078e00ff */
[----:B------:R-:W-:Y:S01]  /*0d50*/  IMAD R218, R95, 0x8, R218 ;  /* 0x000000085fda7824 */ /* 0x000fe200078e02da */
[----:B------:R-:W-:Y:S01]  /*0d60*/  LEA.HI.X R3, R2, c[0x0][0x164], R3, 0x1, P0 ;  /* 0x0000590002037a11 */ /* 0x000fe200000f0c03 */
[----:B------:R-:W1:Y:S01]  /*0d70*/  SHFL.IDX PT, R14, R13, RZ, 0x1c1f ;  /* 0x001c1fff0d0e7589 */ /* 0x000e6200000e0000 */
[----:B------:R-:W-:Y:S01]  /*0d80*/  LOP3.LUT R9, R9, 0xc0, RZ, 0xc0, !PT ;  /* 0x000000c009097812 */ /* 0x000fe200078ec0ff */
[----:B------:R-:W-:Y:S01]  /*0d90*/  IMAD.WIDE.U32 R78, R101, c[0x0][0x208], RZ ;  /* 0x00008200654e7a25 */ /* 0x000fe200078e00ff */
[----:B------:R-:W-:Y:S01]  /*0da0*/  ISETP.GE.AND P0, PT, R18, UR4, PT ;  /* 0x0000000412007c0c */ /* 0x000fe2000bf06270 */
[----:B------:R-:W3:Y:S01]  /*0db0*/  SHFL.IDX PT, R15, R3, RZ, 0x1c1f ;  /* 0x001c1fff030f7589 */ /* 0x000ee200000e0000 */
[----:B------:R-:W-:-:S02]  /*0dc0*/  LOP3.LUT R2, R9, 0x18, R20, 0xf8, !PT ;  /* 0x0000001809027812 */ /* 0x000fc400078ef814 */
[----:B------:R-:W-:Y:S01]  /*0dd0*/  SHF.R.U32.HI R9, RZ, 0x3, R9 ;  /* 0x00000003ff097819 */ /* 0x000fe20000011609 */
[----:B------:R-:W4:Y:S03]  /*0de0*/  SHFL.IDX PT, R22, R13, 0x1, 0x1c1f ;  /* 0x003c1f000d167f89 */ /* 0x000f2600000e0000 */
[----:B------:R-:W-:Y:S01]  /*0df0*/  LOP3.LUT R9, R2, R9, RZ, 0x3c, !PT ;  /* 0x0000000902097212 */ /* 0x000fe200078e3cff */
[----:B------:R-:W5:Y:S01]  /*0e00*/  SHFL.IDX PT, R23, R3, 0x1, 0x1c1f ;  /* 0x003c1f0003177f89 */ /* 0x000f6200000e0000 */
[C---:B------:R-:W-:Y:S02]  /*0e10*/  IADD3 R2, R18.reuse, 0x40, RZ ;  /* 0x0000004012027810 */ /* 0x040fe40007ffe0ff */
[----:B------:R-:W-:Y:S01]  /*0e20*/  IADD3 R18, R18, 0x60, RZ ;  /* 0x0000006012127810 */ /* 0x000fe20007ffe0ff */
[----:B------:R-:W-:Y:S01]  /*0e30*/  IMAD.U32 R218, R218, 0x20, R9 ;  /* 0x00000020dada7824 */ /* 0x000fe200078e0009 */
[----:B------:R-:W-:-:S02]  /*0e40*/  @!P0 SHF.R.S32.HI R9, RZ, 0x1f, R6 ;  /* 0x0000001fff098819 */ /* 0x000fc40000011406 */
[----:B------:R-:W-:Y:S01]  /*0e50*/  @!P0 SHF.R.S32.HI R8, RZ, 0x1f, R5 ;  /* 0x0000001fff088819 */ /* 0x000fe20000011405 */
[----:B------:R-:W-:Y:S01]  /*0e60*/  IMAD.SHL.U32 R218, R218, 0x2, RZ ;  /* 0x00000002dada7824 */ /* 0x000fe200078e00ff */
[----:B------:R-:W-:Y:S02]  /*0e70*/  ISETP.GE.AND P6, PT, R2, UR4, PT ;  /* 0x0000000402007c0c */ /* 0x000fe4000bfc6270 */
[----:B------:R-:W-:Y:S02]  /*0e80*/  @!P0 LEA.HI R2, R9, R6, RZ, 0x3 ;  /* 0x0000000609028211 */ /* 0x000fe400078f18ff */
[----:B------:R-:W-:Y:S02]  /*0e90*/  @!P0 LEA.HI R8, R8, R5, RZ, 0x3 ;  /* 0x0000000508088211 */ /* 0x000fe400078f18ff */
[----:B-1----:R-:W-:Y:S02]  /*0ea0*/  @!P0 LEA R24, P1, R20, R14, 0x1 ;  /* 0x0000000e14188211 */ /* 0x002fe400078208ff */
[----:B------:R-:W-:-:S02]  /*0eb0*/  @!P0 LOP3.LUT R2, R2, 0xfffffff8, RZ, 0xc0, !PT ;  /* 0xfffffff802028812 */ /* 0x000fc400078ec0ff */
[----:B------:R-:W-:Y:S02]  /*0ec0*/  @!P0 LOP3.LUT R8, R8, 0xfffffff8, RZ, 0xc0, !PT ;  /* 0xfffffff808088812 */ /* 0x000fe400078ec0ff */
[----:B---3--:R-:W-:Y:S01]  /*0ed0*/  @!P0 LEA.HI.X R25, R20, R15, R21, 0x1, P1 ;  /* 0x0000000f14198211 */ /* 0x008fe200008f0c15 */
[----:B------:R-:W-:Y:S01]  /*0ee0*/  @!P0 IMAD.WIDE R28, R2, 0x2, R14 ;  /* 0x00000002021c8825 */ /* 0x000fe200078e020e */
[----:B------:R-:W-:Y:S02]  /*0ef0*/  ISETP.GE.AND P1, PT, R6, c[0x0][0x198], PT ;  /* 0x0000660006007a0c */ /* 0x000fe40003f26270 */
[----:B------:R-:W-:Y:S01]  /*0f00*/  @!P2 SHF.R.S32.HI R2, RZ, 0x1f, R5 ;  /* 0x0000001fff02a819 */ /* 0x000fe20000011405 */
[----:B------:R-:W-:Y:S01]  /*0f10*/  @!P0 IMAD.WIDE R26, R8, 0x2, R14 ;  /* 0x00000002081a8825 */ /* 0x000fe200078e020e */
[----:B------:R-:W-:Y:S01]  /*0f20*/  SHF.R.S32.HI R15, RZ, 0x4, R7 ;  /* 0x00000004ff0f7819 */ /* 0x000fe20000011407 */
[----:B------:R-:W-:Y:S01]  /*0f30*/  SHFL.IDX PT, R8, R13, 0x2, 0x1c1f ;  /* 0x005c1f000d087f89 */ /* 0x000fe200000e0000 */
[----:B------:R-:W-:-:S02]  /*0f40*/  @!P2 SHF.R.S32.HI R9, RZ, 0x1f, R6 ;  /* 0x0000001fff09a819 */ /* 0x000fc40000011406 */
[----:B------:R-:W-:Y:S01]  /*0f50*/  @!P2 LEA.HI R2, R2, R5, RZ, 0x3 ;  /* 0x000000050202a211 */ /* 0x000fe200078f18ff */
[----:B------:R4:W-:Y:S01]  /*0f60*/  @!P0 LDGSTS.E.BYPASS.LTC128B.128 [R218+0x6080], [R24.64], !P5 ;  /* 0x0608000018da8fae */ /* 0x0009e2000e901d4a */
[----:B------:R-:W-:Y:S02]  /*0f70*/  LEA.HI R14, R7, R15, RZ, 0x1 ;  /* 0x0000000f070e7211 */ /* 0x000fe400078f08ff */
[----:B------:R-:W-:Y:S01]  /*0f80*/  @!P2 LEA.HI R12, R9, R6, RZ, 0x3 ;  /* 0x00000006090ca211 */ /* 0x000fe200078f18ff */
[----:B------:R1:W-:Y:S01]  /*0f90*/  @!P0 LDGSTS.E.BYPASS.LTC128B.128 [R218+0x8080], [R26.64], !P4 ;  /* 0x080800001ada8fae */ /* 0x0003e2000e101d4a */
[----:B------:R-:W-:Y:S02]  /*0fa0*/  @!P2 LOP3.LUT R2, R2, 0xfffffff8, RZ, 0xc0, !PT ;  /* 0xfffffff80202a812 */ /* 0x000fe400078ec0ff */
[----:B------:R-:W-:Y:S01]  /*0fb0*/  LOP3.LUT R14, R14, 0xfffffffe, RZ, 0xc0, !PT ;  /* 0xfffffffe0e0e7812 */ /* 0x000fe200078ec0ff */
[----:B------:R-:W3:Y:S01]  /*0fc0*/  SHFL.IDX PT, R9, R3, 0x2, 0x1c1f ;  /* 0x005c1f0003097f89 */ /* 0x000ee200000e0000 */
[----:B------:R-:W-:-:S02]  /*0fd0*/  @!P2 LOP3.LUT R12, R12, 0xfffffff8, RZ, 0xc0, !PT ;  /* 0xfffffff80c0ca812 */ /* 0x000fc400078ec0ff */
[----:B------:R-:W-:Y:S01]  /*0fe0*/  @!P6 SHF.R.S32.HI R19, RZ, 0x1f, R6 ;  /* 0x0000001fff13e819 */ /* 0x000fe20000011406 */
[----:B------:R1:W-:Y:S01]  /*0ff0*/  @!P0 LDGSTS.E.BYPASS.LTC128B.128 [R218+0xa080], [R28.64], !P1 ;  /* 0x0a0800001cda8fae */ /* 0x0003e2000c901d4a */
[----:B------:R-:W-:Y:S02]  /*1000*/  LOP3.LUT R7, R7, 0xfffffff0, RZ, 0xc0, !PT ;  /* 0xfffffff007077812 */ /* 0x000fe400078ec0ff */
[----:B------:R-:W-:-:S04]  /*1010*/  @!P6 LEA.HI R19, R19, R6, RZ, 0x3 ;  /* 0x000000061313e211 */ /* 0x000fc800078f18ff */
[----:B------:R-:W-:Y:S02]  /*1020*/  @!P6 LOP3.LUT R19, R19, 0xfffffff8, RZ, 0xc0, !PT ;  /* 0xfffffff81313e812 */ /* 0x000fe400078ec0ff */
[----:B----4-:R-:W-:-:S04]  /*1030*/  @!P2 LEA R24, P0, R20, R22, 0x1 ;  /* 0x000000161418a211 */ /* 0x010fc800078008ff */
[----:B-----5:R-:W-:Y:S01]  /*1040*/  @!P2 LEA.HI.X R25, R20, R23, R21, 0x1, P0 ;  /* 0x000000171419a211 */ /* 0x020fe200000f0c15 */
[----:B---3--:R-:W-:Y:S01]  /*1050*/  @!P6 IMAD.WIDE R30, R19, 0x2, R8 ;  /* 0x00000002131ee825 */ /* 0x008fe200078e0208 */
[----:B------:R-:W-:Y:S01]  /*1060*/  ISETP.GE.AND P0, PT, R18, UR4, PT ;  /* 0x0000000412007c0c */ /* 0x000fe2000bf06270 */
[----:B------:R-:W-:Y:S02]  /*1070*/  ULDC.64 UR4, c[0x0][0x1e0] ;  /* 0x0000780000047ab9 */ /* 0x000fe40000000a00 */
[----:B------:R3:W-:Y:S01]  /*1080*/  @!P2 LDGSTS.E.BYPASS.LTC128B.128 [R218+0x6880], [R24.64], !P5 ;  /* 0x0688000018daafae */ /* 0x0007e2000e901d4a */
[----:B------:R-:W-:Y:S01]  /*1090*/  USHF.L.U32 UR8, UR4, 0x5, URZ ;  /* 0x0000000504087899 */ /* 0x000fe2000800063f */
[----:B-1----:R-:W-:Y:S01]  /*10a0*/  @!P2 IMAD.WIDE R28, R2, 0x2, R22 ;  /* 0x00000002021ca825 */ /* 0x002fe200078e0216 */
[----:B------:R-:W-:-:S03]  /*10b0*/  USHF.L.U64.HI UR7, UR4, UR7, UR5 ;  /* 0x0000000704077299 */ /* 0x000fc60008010205 */
[----:B------:R-:W-:Y:S01]  /*10c0*/  IMAD.IADD R2, R15, 0x1, -R14 ;  /* 0x000000010f027824 */ /* 0x000fe200078e0a0e */
[----:B------:R1:W-:Y:S01]  /*10d0*/  @!P2 LDGSTS.E.BYPASS.LTC128B.128 [R218+0x8880], [R28.64], !P4 ;  /* 0x088800001cdaafae */ /* 0x0003e2000e101d4a */
[----:B------:R-:W-:Y:S01]  /*10e0*/  @!P2 IMAD.WIDE R22, R12, 0x2, R22 ;  /* 0x000000020c16a825 */ /* 0x000fe200078e0216 */
[----:B------:R-:W-:Y:S02]  /*10f0*/  @!P6 SHF.R.S32.HI R12, RZ, 0x1f, R5 ;  /* 0x0000001fff0ce819 */ /* 0x000fe40000011405 */
[----:B------:R4:W5:Y:S02]  /*1100*/  SHFL.IDX PT, R14, R13, 0x3, 0x1c1f ;  /* 0x007c1f000d0e7f89 */ /* 0x00096400000e0000 */
[----:B------:R-:W-:Y:S02]  /*1110*/  @!P6 LEA.HI R12, R12, R5, RZ, 0x3 ;  /* 0x000000050c0ce211 */ /* 0x000fe400078f18ff */
[----:B------:R5:W5:Y:S04]  /*1120*/  SHFL.IDX PT, R15, R3, 0x3, 0x1c1f ;  /* 0x007c1f00030f7f89 */ /* 0x000b6800000e0000 */
[----:B------:R5:W-:Y:S01]  /*1130*/  @!P2 LDGSTS.E.BYPASS.LTC128B.128 [R218+0xa880], [R22.64], !P1 ;  /* 0x0a88000016daafae */ /* 0x000be2000c901d4a */
[----:B------:R-:W-:-:S04]  /*1140*/  @!P6 LEA R26, P2, R20, R8, 0x1 ;  /* 0x00000008141ae211 */ /* 0x000fc800078408ff */
[----:B------:R-:W-:Y:S02]  /*1150*/  @!P6 LEA.HI.X R27, R20, R9, R21, 0x1, P2 ;  /* 0x00000009141be211 */ /* 0x000fe400010f0c15 */
[----:B---3--:R-:W-:Y:S01]  /*1160*/  @!P6 LOP3.LUT R25, R12, 0xfffffff8, RZ, 0xc0, !PT ;  /* 0xfffffff80c19e812 */ /* 0x008fe200078ec0ff */
[----:B------:R-:W-:Y:S02]  /*1170*/  IMAD.IADD R12, R94, 0x1, -R7 ;  /* 0x000000015e0c7824 */ /* 0x000fe400078e0a07 */
[----:B------:R3:W-:Y:S03]  /*1180*/  @!P6 LDGSTS.E.BYPASS.LTC128B.128 [R218+0x7080], [R26.64], !P5 ;  /* 0x070800001adaefae */ /* 0x0007e6000e901d4a */
[----:B------:R-:W-:Y:S01]  /*1190*/  LEA.HI R103, R12, R12, RZ, 0x1 ;  /* 0x0000000c0c677211 */ /* 0x000fe200078f08ff */
[----:B-1----:R-:W-:Y:S01]  /*11a0*/  @!P6 IMAD.WIDE R28, R25, 0x2, R8 ;  /* 0x00000002191ce825 */ /* 0x002fe200078e0208 */
[----:B----4-:R-:W-:-:S02]  /*11b0*/  SHF.R.S32.HI R13, RZ, 0x1f, R228 ;  /* 0x0000001fff0d7819 */ /* 0x010fc400000114e4 */
[----:B-----5:R-:W-:Y:S01]  /*11c0*/  IADD3 R3, R93, c[0x0][0x1d0], RZ ;  /* 0x000074005d037a10 */ /* 0x020fe20007ffe0ff */
[----:B------:R-:W-:Y:S01]  /*11d0*/  IMAD.WIDE.U32 R24, R228, c[0x0][0x1e0], R20 ;  /* 0x00007800e4187a25 */ /* 0x000fe200078e0014 */
[----:B------:R1:W-:Y:S02]  /*11e0*/  @!P6 LDGSTS.E.BYPASS.LTC128B.128 [R218+0x9080], [R28.64], !P4 ;  /* 0x090800001cdaefae */ /* 0x0003e4000e101d4a */
[----:B------:R-:W-:Y:S01]  /*11f0*/  IMNMX R19, R3, 0x30, PT ;  /* 0x0000003003137817 */ /* 0x000fe20003800200 */
[C---:B------:R-:W-:Y:S01]  /*1200*/  IMAD R9, R13.reuse, c[0x0][0x1e0], RZ ;  /* 0x000078000d097a24 */ /* 0x040fe200078e02ff */
[----:B------:R1:W-:Y:S01]  /*1210*/  @!P6 LDGSTS.E.BYPASS.LTC128B.128 [R218+0xb080], [R30.64], !P1 ;  /* 0x0b0800001edaefae */ /* 0x0003e2000c901d4a */
[C---:B------:R-:W-:Y:S01]  /*1220*/  ISETP.GE.AND P6, PT, R20.reuse, c[0x0][0x1d4], PT ;  /* 0x0000750014007a0c */ /* 0x040fe20003fc6270 */
[----:B------:R-:W-:Y:S01]  /*1230*/  IMAD R13, R13, c[0x0][0x208], RZ ;  /* 0x000082000d0d7a24 */ /* 0x000fe200078e02ff */
[----:B------:R-:W-:Y:S01]  /*1240*/  @!P0 LEA R22, P2, R20, R14, 0x1 ;  /* 0x0000000e14168211 */ /* 0x000fe200078408ff */
[----:B------:R-:W-:Y:S01]  /*1250*/  IMAD.IADD R8, R19, 0x1, -R228 ;  /* 0x0000000113087824 */ /* 0x000fe200078e0ae4 */
[----:B------:R-:W-:Y:S01]  /*1260*/  SEL R73, RZ, 0x1, P6 ;  /* 0x00000001ff497807 */ /* 0x000fe20003000000 */
[----:B------:R-:W-:Y:S01]  /*1270*/  IMAD R9, R228, c[0x0][0x1e4], R9 ;  /* 0x00007900e4097a24 */ /* 0x000fe200078e0209 */
[--C-:B------:R-:W-:Y:S01]  /*1280*/  @!P0 LEA.HI.X R23, R20, R15, R21.reuse, 0x1, P2 ;  /* 0x0000000f14178211 */ /* 0x100fe200010f0c15 */
[----:B------:R-:W-:Y:S01]  /*1290*/  IMAD.WIDE.U32 R20, R228, c[0x0][0x208], R20 ;  /* 0x00008200e4147a25 */ /* 0x000fe200078e0014 */
[----:B------:R-:W-:-:S03]  /*12a0*/  ISETP.GE.AND P2, PT, R8, 0x21, PT ;  /* 0x000000210800780c */ /* 0x000fc60003f46270 */
[----:B------:R-:W-:Y:S01]  /*12b0*/  IMAD.IADD R25, R25, 0x1, R9 ;  /* 0x0000000119197824 */ /* 0x000fe200078e0209 */
[----:B------:R4:W-:Y:S01]  /*12c0*/  @!P0 LDGSTS.E.BYPASS.LTC128B.128 [R218+0x7880], [R22.64], !P5 ;  /* 0x0788000016da8fae */ /* 0x0009e2000e901d4a */
[----:B------:R-:W-:Y:S01]  /*12d0*/  IMAD R9, R11, c[0x0][0x1e8], RZ ;  /* 0x00007a000b097a24 */ /* 0x000fe200078e02ff */
[----:B------:R-:W-:Y:S01]  /*12e0*/  ISETP.GE.AND P5, PT, R5, c[0x0][0x1d4], PT ;  /* 0x0000750005007a0c */ /* 0x000fe20003fa6270 */
[----:B------:R-:W-:-:S03]  /*12f0*/  IMAD.WIDE.U32 R24, R16, c[0x0][0x1e8], R24 ;  /* 0x00007a0010187a25 */ /* 0x000fc600078e0018 */
[----:B------:R-:W-:Y:S01]  /*1300*/  SEL R54, RZ, 0x2, P5 ;  /* 0x00000002ff367807 */ /* 0x000fe20002800000 */
[----:B------:R-:W-:Y:S02]  /*1310*/  IMAD R220, R16, c[0x0][0x1ec], R9 ;  /* 0x00007b0010dc7a24 */ /* 0x000fe400078e0209 */
[----:B------:R-:W-:Y:S02]  /*1320*/  IMAD R11, R11, c[0x0][0x210], RZ ;  /* 0x000084000b0b7a24 */ /* 0x000fe400078e02ff */
[----:B------:R-:W-:Y:S02]  /*1330*/  IMAD.IADD R221, R25, 0x1, R220 ;  /* 0x0000000119dd7824 */ /* 0x000fe400078e02dc */
[----:B------:R-:W-:Y:S02]  /*1340*/  IMAD.MOV.U32 R220, RZ, RZ, R24 ;  /* 0x000000ffffdc7224 */ /* 0x000fe400078e0018 */
[----:B------:R-:W-:Y:S01]  /*1350*/  IMAD.IADD R73, R54, 0x1, R73 ;  /* 0x0000000136497824 */ /* 0x000fe200078e0249 */
[----:B--2---:R-:W-:Y:S01]  /*1360*/  @P3 SHF.R.S32.HI R233, RZ, 0x1f, R232 ;  /* 0x0000001fffe93819 */ /* 0x004fe200000114e8 */
[----:B------:R-:W-:Y:S01]  /*1370*/  @!P3 IMAD.MOV.U32 R233, RZ, RZ, R17 ;  /* 0x000000ffffe9b224 */ /* 0x000fe200078e0011 */
[----:B------:R-:W-:Y:S01]  /*1380*/  LOP3.LUT R17, R10, 0xfffffff8, RZ, 0xc0, !PT ;  /* 0xfffffff80a117812 */ /* 0x000fe200078ec0ff */
[----:B------:R-:W-:Y:S01]  /*1390*/  @!P3 IMAD.MOV.U32 R232, RZ, RZ, R0 ;  /* 0x000000ffffe8b224 */ /* 0x000fe200078e0000 */
[----:B------:R-:W-:Y:S01]  /*13a0*/  ISETP.GE.AND P3, PT, R8, 0x1, PT ;  /* 0x000000010800780c */ /* 0x000fe20003f66270 */
[----:B------:R-:W-:Y:S01]  /*13b0*/  IMAD R223, R233, c[0x0][0x1f0], RZ ;  /* 0x00007c00e9df7a24 */ /* 0x000fe200078e02ff */
[----:B------:R-:W-:Y:S01]  /*13c0*/  @!P0 SHF.R.S32.HI R8, RZ, 0x1f, R5 ;  /* 0x0000001fff088819 */ /* 0x000fe20000011405 */
[----:B------:R-:W-:-:S02]  /*13d0*/  IMAD.IADD R0, R94, 0x1, -R17 ;  /* 0x000000015e007824 */ /* 0x000fc400078e0a11 */
[----:B------:R-:W-:Y:S01]  /*13e0*/  IMAD R223, R232, c[0x0][0x1f4], R223 ;  /* 0x00007d00e8df7a24 */ /* 0x000fe200078e02df */
[----:B------:R-:W-:Y:S01]  /*13f0*/  @!P0 LEA.HI R8, R8, R5, RZ, 0x3 ;  /* 0x0000000508088211 */ /* 0x000fe200078f18ff */
[----:B------:R-:W-:Y:S01]  /*1400*/  IMAD.WIDE.U32 R220, R232, c[0x0][0x1f0], R220 ;  /* 0x00007c00e8dc7a25 */ /* 0x000fe200078e00dc */
[----:B------:R-:W-:Y:S02]  /*1410*/  LEA.HI R10, R0, R0, RZ, 0x1 ;  /* 0x00000000000a7211 */ /* 0x000fe400078f08ff */
[----:B------:R-:W-:Y:S01]  /*1420*/  @!P0 LOP3.LUT R17, R8, 0xfffffff8, RZ, 0xc0, !PT ;  /* 0xfffffff808118812 */ /* 0x000fe200078ec0ff */
[----:B------:R-:W-:Y:S01]  /*1430*/  IMAD.IADD R223, R221, 0x1, R223 ;  /* 0x00000001dddf7824 */ /* 0x000fe200078e02df */
[----:B------:R-:W-:Y:S01]  /*1440*/  LOP3.LUT R9, R10, 0x3fffffe, RZ, 0xc0, !PT ;  /* 0x03fffffe0a097812 */ /* 0x000fe200078ec0ff */
[----:B------:R-:W-:Y:S01]  /*1450*/  IMAD.MOV.U32 R222, RZ, RZ, R220 ;  /* 0x000000ffffde7224 */ /* 0x000fe200078e00dc */
[----:B------:R-:W-:Y:S01]  /*1460*/  SHF.R.S32.HI R8, RZ, 0x1f, R103 ;  /* 0x0000001fff087819 */ /* 0x000fe20000011467 */
[----:B------:R-:W-:Y:S01]  /*1470*/  @!P0 IMAD.WIDE R18, R17, 0x2, R14 ;  /* 0x0000000211128825 */ /* 0x000fe200078e020e */
[----:B------:R-:W-:-:S03]  /*1480*/  @!P0 SHF.R.S32.HI R17, RZ, 0x1f, R6 ;  /* 0x0000001fff118819 */ /* 0x000fc60000011406 */
[----:B------:R-:W-:Y:S01]  /*1490*/  IMAD.IADD R5, R0, 0x1, -R9 ;  /* 0x0000000100057824 */ /* 0x000fe200078e0a09 */
[----:B------:R-:W-:Y:S01]  /*14a0*/  @!P0 LEA.HI R0, R17, R6, RZ, 0x3 ;  /* 0x0000000611008211 */ /* 0x000fe200078f18ff */
[C---:B------:R-:W-:Y:S01]  /*14b0*/  IMAD R9, R99.reuse, c[0x0][0x1e4], RZ ;  /* 0x0000790063097a24 */ /* 0x040fe200078e02ff */
[----:B------:R2:W-:Y:S01]  /*14c0*/  @!P0 LDGSTS.E.BYPASS.LTC128B.128 [R218+0x9880], [R18.64], !P4 ;  /* 0x0988000012da8fae */ /* 0x0005e2000e101d4a */
[----:B------:R-:W-:Y:S01]  /*14d0*/  IMAD.WIDE.U32 R98, R99, c[0x0][0x1e0], RZ ;  /* 0x0000780063627a25 */ /* 0x000fe200078e00ff */
[----:B------:R-:W-:Y:S02]  /*14e0*/  @!P0 LOP3.LUT R0, R0, 0xfffffff8, RZ, 0xc0, !PT ;  /* 0xfffffff800008812 */ /* 0x000fe400078ec0ff */
[----:B------:R-:W-:Y:S01]  /*14f0*/  ISETP.GE.AND P4, PT, R6, c[0x0][0x1d4], PT ;  /* 0x0000750006007a0c */ /* 0x000fe20003f86270 */
[----:B------:R-:W-:Y:S01]  /*1500*/  IMAD.IADD R92, R99, 0x1, R9 ;  /* 0x00000001635c7824 */ /* 0x000fe200078e0209 */
[----:B------:R-:W-:Y:S01]  /*1510*/  SHF.R.S32.HI R9, RZ, 0x1f, R101 ;  /* 0x0000001fff097819 */ /* 0x000fe20000011465 */
[----:B----4-:R-:W-:Y:S01]  /*1520*/  @!P0 IMAD.WIDE R22, R0, 0x2, R14 ;  /* 0x0000000200168825 */ /* 0x010fe200078e020e */
[----:B------:R-:W-:-:S02]  /*1530*/  SHF.R.S32.HI R15, RZ, 0x1, R103 ;  /* 0x00000001ff0f7819 */ /* 0x000fc40000011467 */
[----:B------:R-:W-:Y:S01]  /*1540*/  SHF.R.S32.HI R17, RZ, 0x1f, R12 ;  /* 0x0000001fff117819 */ /* 0x000fe2000001140c */
[----:B------:R-:W-:Y:S01]  /*1550*/  IMAD R6, R92, R101, RZ ;  /* 0x000000655c067224 */ /* 0x000fe200078e02ff */
[----:B------:R4:W-:Y:S01]  /*1560*/  @!P0 LDGSTS.E.BYPASS.LTC128B.128 [R218+0xb880], [R22.64], !P1 ;  /* 0x0b88000016da8fae */ /* 0x0009e2000c901d4a */
[----:B------:R-:W-:Y:S01]  /*1570*/  LEA.HI R8, R8, R15, RZ, 0x2 ;  /* 0x0000000f08087211 */ /* 0x000fe200078f10ff */
[----:B------:R-:W-:Y:S01]  /*1580*/  IMAD R5, R2, 0x8, R5 ;  /* 0x0000000802057824 */ /* 0x000fe200078e0205 */
[----:B------:R-:W-:Y:S01]  /*1590*/  LOP3.LUT R103, R103, 0x7fffffe, RZ, 0xc0, !PT ;  /* 0x07fffffe67677812 */ /* 0x000fe200078ec0ff */
[----:B------:R-:W0:Y:S01]  /*15a0*/  LDGDEPBAR ;  /* 0x00000000000079af */ /* 0x000e220000000000 */
[-C--:B------:R-:W-:Y:S01]  /*15b0*/  IMAD R0, R9, R98.reuse, R6 ;  /* 0x0000006209007224 */ /* 0x080fe200078e0206 */
[----:B------:R-:W-:Y:S01]  /*15c0*/  LOP3.LUT R8, R8, 0xfffffffc, RZ, 0xc0, !PT ;  /* 0xfffffffc08087812 */ /* 0x000fe200078ec0ff */
[----:B------:R-:W-:Y:S01]  /*15d0*/  IMAD.WIDE.U32 R6, R101, R98, R222 ;  /* 0x0000006265067225 */ /* 0x000fe200078e00de */
[----:B------:R-:W-:-:S03]  /*15e0*/  SEL R76, RZ, 0x4, P4 ;  /* 0x00000004ff4c7807 */ /* 0x000fc60002000000 */
[----:B------:R-:W-:Y:S01]  /*15f0*/  IMAD.IADD R0, R7, 0x1, R0 ;  /* 0x0000000107007824 */ /* 0x000fe200078e0200 */
[----:B------:R-:W-:Y:S01]  /*1600*/  BAR.SYNC.DEFER_BLOCKING 0x0 ;  /* 0x0000000000007b1d */ /* 0x000fe20000010000 */
[C---:B------:R-:W-:Y:S01]  /*1610*/  @P2 IADD3 R7, P0, R6.reuse, UR8, RZ ;  /* 0x0000000806072c10 */ /* 0x040fe2000ff1e0ff */
[----:B------:R-:W-:Y:S01]  /*1620*/  IMAD.IADD R8, R15, 0x1, -R8 ;  /* 0x000000010f087824 */ /* 0x000fe200078e0a08 */
[----:B--2---:R-:W-:Y:S01]  /*1630*/  @P3 LEA R18, P1, R6, c[0x0][0x1c8], 0x1 ;  /* 0x0000720006123a11 */ /* 0x004fe200078208ff */
[----:B------:R-:W-:Y:S02]  /*1640*/  IMAD.IADD R103, R12, 0x1, -R103 ;  /* 0x000000010c677824 */ /* 0x000fe400078e0a67 */
[----:B------:R-:W-:Y:S01]  /*1650*/  IMAD R235, R233, c[0x0][0x218], RZ ;  /* 0x00008600e9eb7a24 */ /* 0x000fe200078e02ff */
[----:B------:R-:W-:Y:S01]  /*1660*/  @P3 LEA.HI.X R19, R6, c[0x0][0x1cc], R0, 0x1, P1 ;  /* 0x0000730006133a11 */ /* 0x000fe200008f0c00 */
[----:B------:R-:W-:Y:S01]  /*1670*/  IMAD.IADD R76, R76, 0x1, R73 ;  /* 0x000000014c4c7824 */ /* 0x000fe200078e0249 */
[----:B------:R-:W-:Y:S01]  /*1680*/  @P2 IADD3.X R0, R0, UR7, RZ, P0, !PT ;  /* 0x0000000700002c10 */ /* 0x000fe200087fe4ff */
[----:B------:R-:W-:Y:S01]  /*1690*/  IMAD R235, R232, c[0x0][0x21c], R235 ;  /* 0x00008700e8eb7a24 */ /* 0x000fe200078e02eb */
[----:B------:R-:W-:-:S02]  /*16a0*/  @P2 LEA R14, P0, R7, c[0x0][0x1c8], 0x1 ;  /* 0x00007200070e2a11 */ /* 0x000fc400078008ff */
[----:B------:R-:W-:Y:S01]  /*16b0*/  LEA.HI R6, R17, R12, RZ, 0x3 ;  /* 0x0000000c11067211 */ /* 0x000fe200078f18ff */
[----:B------:R-:W-:Y:S01]  /*16c0*/  IMAD.SHL.U32 R17, R2, 0x8, RZ ;  /* 0x0000000802117824 */ /* 0x000fe200078e00ff */
[----:B------:R-:W-:Y:S01]  /*16d0*/  @P2 LEA.HI.X R15, R7, c[0x0][0x1cc], R0, 0x1, P0 ;  /* 0x00007300070f2a11 */ /* 0x000fe200000f0c00 */
[----:B------:R-:W-:Y:S01]  /*16e0*/  IMAD.SHL.U32 R7, R4, 0x8, RZ ;  /* 0x0000000804077824 */ /* 0x000fe200078e00ff */
[----:B------:R-:W-:Y:S01]  /*16f0*/  SHF.R.S32.HI R0, RZ, 0x1, R10 ;  /* 0x00000001ff007819 */ /* 0x000fe2000001140a */
[----:B------:R-:W-:Y:S01]  /*1700*/  IMAD.SHL.U32 R6, R6, 0x20, RZ ;  /* 0x0000002006067824 */ /* 0x000fe200078e00ff */
[C---:B------:R-:W-:Y:S01]  /*1710*/  LOP3.LUT P1, RZ, R8.reuse, 0x2, RZ, 0xc0, !PT ;  /* 0x0000000208ff7812 */ /* 0x040fe2000782c0ff */
[----:B------:R-:W-:Y:S01]  /*1720*/  IMAD.SHL.U32 R4, R8, 0x40, RZ ;  /* 0x0000004008047824 */ /* 0x000fe200078e00ff */
[C---:B------:R-:W-:Y:S01]  /*1730*/  LOP3.LUT P0, RZ, R0.reuse, 0x2, RZ, 0xc0, !PT ;  /* 0x0000000200ff7812 */ /* 0x040fe2000780c0ff */
[----:B------:R-:W-:Y:S01]  /*1740*/  IMAD.SHL.U32 R10, R0, 0x40, RZ ;  /* 0x00000040000a7824 */ /* 0x000fe200078e00ff */
[----:B------:R-:W-:Y:S01]  /*1750*/  LOP3.LUT R100, R6, 0xffffff00, RZ, 0xc0, !PT ;  /* 0xffffff0006647812 */ /* 0x000fe200078ec0ff */
[----:B------:R-:W-:Y:S01]  /*1760*/  @!PT LDS RZ, [RZ] ;  /* 0x00000000fffff984 */ /* 0x000fe20000000800 */
[----:B------:R-:W-:Y:S01]  /*1770*/  @!PT LDS RZ, [RZ] ;  /* 0x00000000fffff984 */ /* 0x000fe20000000800 */
[----:B------:R-:W-:Y:S01]  /*1780*/  @!PT LDS RZ, [RZ] ;  /* 0x00000000fffff984 */ /* 0x000fe20000000800 */
[----:B------:R2:W-:Y:S01]  /*1790*/  @P3 LDGSTS.E.BYPASS.LTC128B.128 [R218+0x3c80], [R18.64], !P6 ;  /* 0x03c8000012da3fae */ /* 0x0005e2000f101d4a */
[----:B------:R-:W-:Y:S01]  /*17a0*/  LOP3.LUT R4, R4, 0xc0, RZ, 0xc0, !PT ;  /* 0x000000c004047812 */ /* 0x000fe200078ec0ff */
[----:B------:R-:W-:Y:S01]  /*17b0*/  IMAD R8, R9, c[0x0][0x208], RZ ;  /* 0x0000820009087a24 */ /* 0x000fe200078e02ff */
[----:B------:R-:W-:Y:S01]  /*17c0*/  LOP3.LUT R10, R10, 0xc0, RZ, 0xc0, !PT ;  /* 0x000000c00a0a7812 */ /* 0x000fe200078ec0ff */
[----:B------:R2:W-:Y:S01]  /*17d0*/  @P3 LDGSTS.E.BYPASS.LTC128B.128 [R218+0x4880], [R18.64+0x40], !P5 ;  /* 0x0488004012da3fae */ /* 0x0005e2000e901d4a */
[----:B------:R-:W-:-:S02]  /*17e0*/  IMAD.MOV.U32 R0, RZ, RZ, 0x10 ;  /* 0x00000010ff007424 */ /* 0x000fc400078e00ff */
[----:B------:R-:W-:Y:S01]  /*17f0*/  LOP3.LUT R6, R10, 0x8, R7, 0xf8, !PT ;  /* 0x000000080a067812 */ /* 0x000fe200078ef807 */
[----:B------:R2:W-:Y:S01]  /*1800*/  @P3 LDGSTS.E.BYPASS.LTC128B.128 [R218+0x5480], [R18.64+0x80], !P4 ;  /* 0x0548008012da3fae */ /* 0x0005e2000e101d4a */
[----:B------:R-:W-:Y:S01]  /*1810*/  SHF.R.U32.HI R7, RZ, 0x3, R10 ;  /* 0x00000003ff077819 */ /* 0x000fe2000001160a */
[----:B------:R-:W-:Y:S01]  /*1820*/  IMAD R53, R101, c[0x0][0x20c], R8 ;  /* 0x0000830065357a24 */ /* 0x000fe200078e0208 */
[----:B------:R-:W-:Y:S01]  /*1830*/  LOP3.LUT R10, R4, 0x8, R17, 0xf8, !PT ;  /* 0x00000008040a7812 */ /* 0x000fe200078ef811 */
[----:B------:R5:W-:Y:S01]  /*1840*/  @P2 LDGSTS.E.BYPASS.LTC128B.128 [R218+0x4480], [R14.64], !P6 ;  /* 0x044800000eda2fae */ /* 0x000be2000f101d4a */
[----:B------:R-:W-:Y:S01]  /*1850*/  LOP3.LUT R6, R6, R7, RZ, 0x3c, !PT ;  /* 0x0000000706067212 */ /* 0x000fe200078e3cff */
[----:B------:R-:W-:Y:S01]  /*1860*/  IMAD.IADD R53, R79, 0x1, R53 ;  /* 0x000000014f357824 */ /* 0x000fe200078e0235 */
[----:B------:R-:W-:Y:S01]  /*1870*/  ISETP.GT.AND P3, PT, R94, 0x3f, PT ;  /* 0x0000003f5e00780c */ /* 0x000fe20003f64270 */
[----:B------:R5:W-:Y:S01]  /*1880*/  @P2 LDGSTS.E.BYPASS.LTC128B.128 [R218+0x5080], [R14.64+0x40], !P5 ;  /* 0x050800400eda2fae */ /* 0x000be2000e901d4a */
[----:B------:R-:W-:Y:S01]  /*1890*/  SEL R0, R0, 0xfffffff0, !P1 ;  /* 0xfffffff000007807 */ /* 0x000fe20004800000 */
[----:B------:R-:W-:Y:S01]  /*18a0*/  IMAD.U32 R216, R5, 0x20, R6 ;  /* 0x0000002005d87824 */ /* 0x000fe200078e0006 */
[C---:B------:R-:W-:Y:S01]  /*18b0*/  LOP3.LUT P1, RZ, R76.reuse, 0x1, RZ, 0xc0, !PT ;  /* 0x000000014cff7812 */ /* 0x040fe2000782c0ff */
[----:B------:R5:W-:Y:S01]  /*18c0*/  @P2 LDGSTS.E.BYPASS.LTC128B.128 [R218+0x5c80], [R14.64+0x80], !P4 ;  /* 0x05c800800eda2fae */ /* 0x000be2000e101d4a */
[----:B------:R-:W-:Y:S01]  /*18d0*/  IMAD R53, R53, 0x30, RZ ;  /* 0x0000003035357824 */ /* 0x000fe200078e02ff */
[----:B------:R-:W-:Y:S01]  /*18e0*/  LOP3.LUT P2, RZ, R76, 0x4, RZ, 0xc0, !PT ;  /* 0x000000044cff7812 */ /* 0x000fe2000784c0ff */
[----:B------:R-:W-:Y:S01]  /*18f0*/  IMAD.SHL.U32 R216, R216, 0x2, RZ ;  /* 0x00000002d8d87824 */ /* 0x000fe200078e00ff */
[----:B------:R-:W0:Y:S01]  /*1900*/  LDGDEPBAR ;  /* 0x00000000000079af */ /* 0x000e220000000000 */
[----:B------:R-:W-:-:S02]  /*1910*/  ISETP.LT.OR P1, PT, R72, 0x1, !P1 ;  /* 0x000000014800780c */ /* 0x000fc40004f21670 */
[----:B------:R-:W-:Y:S01]  /*1920*/  ISETP.LT.OR P2, PT, R72, 0x1, !P2 ;  /* 0x000000014800780c */ /* 0x000fe20005741670 */
[----:B------:R-:W-:Y:S01]  /*1930*/  @!P3 IMAD.MOV.U32 R77, RZ, RZ, c[0x0][0x20c] ;  /* 0x00008300ff4db624 */ /* 0x000fe200078e00ff */
[----:B------:R-:W-:Y:S01]  /*1940*/  IADD3 R215, R216, 0x3ca0, RZ ;  /* 0x00003ca0d8d77810 */ /* 0x000fe20007ffe0ff */
[----:B--2---:R-:W-:-:S04]  /*1950*/  IMAD R18, R228, c[0x0][0x20c], R13 ;  /* 0x00008300e4127a24 */ /* 0x004fc800078e020d */
[----:B------:R-:W-:Y:S02]  /*1960*/  IMAD.IADD R19, R21, 0x1, R18 ;  /* 0x0000000115137824 */ /* 0x000fe400078e0212 */
[----:B------:R-:W-:Y:S01]  /*1970*/  IMAD.MOV.U32 R18, RZ, RZ, R20 ;  /* 0x000000ffff127224 */ /* 0x000fe200078e0014 */
[----:B-----5:R-:W-:Y:S01]  /*1980*/  SHF.R.U32.HI R15, RZ, 0x3, R4 ;  /* 0x00000003ff0f7819 */ /* 0x020fe20000011604 */
[----:B------:R-:W-:-:S04]  /*1990*/  DEPBAR.LE SB0, 0x1 ;  /* 0x000080400000791a */ /* 0x000fc80000000000 */
[----:B------:R-:W-:-:S04]  /*19a0*/  DEPBAR.LE SB0, 0x0 ;  /* 0x000080000000791a */ /* 0x000fc80000000000 */
[----:B------:R-:W-:Y:S01]  /*19b0*/  BAR.SYNC.DEFER_BLOCKING 0x0 ;  /* 0x0000000000007b1d */ /* 0x000fe20000010000 */
[----:B------:R-:W-:Y:S01]  /*19c0*/  IMAD R4, R95, 0x200, R100 ;  /* 0x000002005f047824 */ /* 0x000fe200078e0264 */
[----:B------:R-:W-:Y:S01]  /*19d0*/  LOP3.LUT R2, R10, R15, RZ, 0x3c, !PT ;  /* 0x0000000f0a027212 */ /* 0x000fe200078e3cff */
[C---:B------:R-:W-:Y:S02]  /*19e0*/  IMAD R10, R16.reuse, c[0x0][0x214], R11 ;  /* 0x00008500100a7a24 */ /* 0x040fe400078e020b */
[----:B------:R-:W-:Y:S02]  /*19f0*/  IMAD R217, R103, 0x20, R4 ;  /* 0x0000002067d97824 */ /* 0x000fe400078e0204 */
[----:B------:R-:W-:-:S04]  /*1a00*/  IMAD.WIDE.U32 R16, R16, c[0x0][0x210], R18 ;  /* 0x0000840010107a25 */ /* 0x000fc800078e0012 */
[----:B------:R-:W-:Y:S02]  /*1a10*/  IMAD.IADD R217, R2, 0x1, R217 ;  /* 0x0000000102d97824 */ /* 0x000fe400078e02d9 */
[----:B------:R-:W-:Y:S02]  /*1a20*/  IMAD.IADD R11, R17, 0x1, R10 ;  /* 0x00000001110b7824 */ /* 0x000fe400078e020a */
[----:B------:R-:W-:Y:S02]  /*1a30*/  IMAD.SHL.U32 R217, R217, 0x2, RZ ;  /* 0x00000002d9d97824 */ /* 0x000fe400078e00ff */
[----:B------:R-:W-:Y:S02]  /*1a40*/  IMAD.MOV.U32 R10, RZ, RZ, R16 ;  /* 0x000000ffff0a7224 */ /* 0x000fe400078e0010 */
[----:B------:R-:W-:Y:S02]  /*1a50*/  IMAD R213, R0, 0x2, R217 ;  /* 0x0000000200d57824 */ /* 0x000fe400078e02d9 */
[----:B------:R-:W-:Y:S01]  /*1a60*/  IMAD.WIDE.U32 R232, R232, c[0x0][0x218], R10 ;  /* 0x00008600e8e87a25 */ /* 0x000fe200078e000a */
[----:B------:R-:W-:Y:S01]  /*1a70*/  IADD3 R10, R216, 0x3c80, RZ ;  /* 0x00003c80d80a7810 */ /* 0x000fe20007ffe0ff */
[----:B------:R-:W-:Y:S02]  /*1a80*/  LDSM.16.M88.4 R48, [R217+0x7080] ;  /* 0x00708000d930783b */ /* 0x000fe40000000200 */
[----:B------:R-:W-:Y:S01]  /*1a90*/  IMAD.IADD R235, R233, 0x1, R235 ;  /* 0x00000001e9eb7824 */ /* 0x000fe200078e02eb */
[----:B------:R-:W-:Y:S01]  /*1aa0*/  @P0 IADD3 R215, R10, -0x20, RZ ;  /* 0xffffffe00ad70810 */ /* 0x000fe20007ffe0ff */
[----:B------:R-:W-:Y:S01]  /*1ab0*/  IMAD.MOV.U32 R234, RZ, RZ, R232 ;  /* 0x000000ffffea7224 */ /* 0x000fe200078e00e8 */
[----:B------:R-:W2:Y:S01]  /*1ac0*/  LDSM.16.M88.4 R64, [R216+0x3c80] ;  /* 0x003c8000d840783b */ /* 0x000ea20000000200 */
[----:B------:R-:W-:Y:S01]  /*1ad0*/  IMAD R103, R103, 0x20, R100 ;  /* 0x0000002067677824 */ /* 0x000fe200078e0264 */
[C---:B------:R-:W-:Y:S01]  /*1ae0*/  IADD3 R211, R215.reuse, 0x400, RZ ;  /* 0x00000400d7d37810 */ /* 0x040fe20007ffe0ff */
[----:B------:R-:W-:Y:S01]  /*1af0*/  IMAD.WIDE.U32 R78, R78, 0x30, R234 ;  /* 0x000000304e4e7825 */ /* 0x000fe200078e00ea */
[----:B------:R-:W1:Y:S01]  /*1b00*/  LDSM.16.M88.4 R56, [R216+0x4080] ;  /* 0x00408000d838783b */ /* 0x000e620000000200 */
[----:B------:R-:W-:-:S02]  /*1b10*/  IADD3 R210, R215, 0x800, RZ ;  /* 0x00000800d7d27810 */ /* 0x000fc40007ffe0ff */
[----:B------:R-:W-:Y:S01]  /*1b20*/  IMAD.IADD R52, R79, 0x1, R53 ;  /* 0x000000014f347824 */ /* 0x000fe200078e0235 */
[----:B------:R-:W5:Y:S01]  /*1b30*/  LDSM.16.M88.4 R44, [R217+0x6080] ;  /* 0x00608000d92c783b */ /* 0x000f620000000200 */
[C---:B------:R-:W-:Y:S01]  /*1b40*/  LEA R74, P0, R78.reuse, c[0x0][0x1f8], 0x1 ;  /* 0x00007e004e4a7a11 */ /* 0x040fe200078008ff */
[----:B------:R-:W-:Y:S01]  /*1b50*/  @!P3 IMAD.MOV.U32 R79, RZ, RZ, c[0x0][0x208] ;  /* 0x00008200ff4fb624 */ /* 0x000fe200078e00ff */
[----:B------:R-:W-:Y:S01]  /*1b60*/  IADD3 R209, R215, 0xc00, RZ ;  /* 0x00000c00d7d17810 */ /* 0x000fe20007ffe0ff */
[----:B------:R-:W3:Y:S01]  /*1b70*/  LDSM.16.M88.4 R4, [R216+0x4480] ;  /* 0x00448000d804783b */ /* 0x000ee20000000200 */
[----:B------:R-:W-:Y:S01]  /*1b80*/  LEA.HI.X R75, R78, c[0x0][0x1fc], R52, 0x1, P0 ;  /* 0x00007f004e4b7a11 */ /* 0x000fe200000f0c34 */
[----:B------:R-:W-:Y:S01]  /*1b90*/  IMAD.IADD R2, R2, 0x1, R103 ;  /* 0x0000000102027824 */ /* 0x000fe200078e0267 */
[----:B------:R-:W-:Y:S01]  /*1ba0*/  @!P3 LEA R104, P0, R79, R74, 0x6 ;  /* 0x0000004a4f68b211 */ /* 0x000fe200078030ff */
[----:B------:R-:W-:Y:S01]  /*1bb0*/  LDSM.16.M88.4 R40, [R213+0x7080] ;  /* 0x00708000d528783b */ /* 0x000fe20000000200 */
[----:B------:R-:W-:-:S02]  /*1bc0*/  IADD3 R208, R215, 0x1000, RZ ;  /* 0x00001000d7d07810 */ /* 0x000fc40007ffe0ff */
[----:B------:R-:W-:Y:S01]  /*1bd0*/  @!P3 LEA.HI.X R105, R79, R75, R77, 0x6, P0 ;  /* 0x0000004b4f69b211 */ /* 0x000fe200000f344d */
[----:B------:R-:W3:Y:S01]  /*1be0*/  LDSM.16.M88.4 R16, [R215+0x400] ;  /* 0x00040000d710783b */ /* 0x000ee20000000200 */
[----:B------:R-:W-:Y:S02]  /*1bf0*/  LOP3.LUT P0, RZ, R76, 0x2, RZ, 0xc0, !PT ;  /* 0x000000024cff7812 */ /* 0x000fe4000780c0ff */
[C---:B------:R-:W-:Y:S01]  /*1c00*/  IADD3 R207, R215.reuse, 0x1400, RZ ;  /* 0x00001400d7cf7810 */ /* 0x040fe20007ffe0ff */
[----:B------:R-:W3:Y:S01]  /*1c10*/  LDSM.16.M88.4 R8, [R215+0x800] ;  /* 0x00080000d708783b */ /* 0x000ee20000000200 */
[----:B------:R-:W-:Y:S02]  /*1c20*/  ISETP.LT.OR P0, PT, R72, 0x1, !P0 ;  /* 0x000000014800780c */ /* 0x000fe40004701670 */
[C---:B------:R-:W-:Y:S01]  /*1c30*/  IADD3 R206, R215.reuse, 0x1800, RZ ;  /* 0x00001800d7ce7810 */ /* 0x040fe20007ffe0ff */
[----:B----4-:R-:W4:Y:S01]  /*1c40*/  LDSM.16.M88.4 R20, [R215] ;  /* 0x00000000d714783b */ /* 0x010f220000000200 */
[----:B------:R-:W-:-:S02]  /*1c50*/  IADD3 R205, R215, 0x1c00, RZ ;  /* 0x00001c00d7cd7810 */ /* 0x000fc40007ffe0ff */
[----:B------:R-:W-:Y:S01]  /*1c60*/  IADD3 R204, R215, 0x2000, RZ ;  /* 0x00002000d7cc7810 */ /* 0x000fe20007ffe0ff */
[C---:B--2---:R-:W-:Y:S08]  /*1c70*/  HMMA.16816.F32 R36, R48.reuse, R64, RZ ;  /* 0x000000403024723c */ /* 0x044ff000000018ff */
[C---:B-1----:R-:W-:Y:S08]  /*1c80*/  HMMA.16816.F32 R28, R48.reuse, R56, RZ ;  /* 0x00000038301c723c */ /* 0x042ff000000018ff */
[C---:B------:R-:W-:Y:S08]  /*1c90*/  HMMA.16816.F32 R32, R48.reuse, R66, RZ ;  /* 0x000000423020723c */ /* 0x040ff000000018ff */
[----:B---3--:R-:W-:Y:S08]  /*1ca0*/  HMMA.16816.F32 R24, R48, R58, RZ ;  /* 0x0000003a3018723c */ /* 0x008ff000000018ff */
[C---:B-----5:R-:W-:Y:S08]  /*1cb0*/  HMMA.16816.F32 R68, R44.reuse, R64, RZ ;  /* 0x000000402c44723c */ /* 0x060ff000000018ff */
[----:B------:R-:W-:Y:S08]  /*1cc0*/  HMMA.16816.F32 R60, R44, R56, RZ ;  /* 0x000000382c3c723c */ /* 0x000ff000000018ff */
[----:B------:R-:W-:Y:S08]  /*1cd0*/  HMMA.16816.F32 R12, R48, R4, RZ ;  /* 0x00000004300c723c */ /* 0x000ff000000018ff */
[C---:B------:R-:W-:Y:S08]  /*1ce0*/  HMMA.16816.F32 R64, R44.reuse, R66, RZ ;  /* 0x000000422c40723c */ /* 0x040ff000000018ff */
[C---:B------:R-:W-:Y:S08]  /*1cf0*/  HMMA.16816.F32 R56, R44.reuse, R58, RZ ;  /* 0x0000003a2c38723c */ /* 0x040ff000000018ff */
[----:B------:R-:W-:Y:S08]  /*1d00*/  HMMA.16816.F32 R52, R44, R4, RZ ;  /* 0x000000042c34723c */ /* 0x000ff000000018ff */
[-C--:B------:R-:W-:Y:S08]  /*1d10*/  HMMA.16816.F32 R48, R48, R6.reuse, RZ ;  /* 0x000000063030723c */ /* 0x080ff000000018ff */
[----:B------:R-:W-:Y:S01]  /*1d20*/  HMMA.16816.F32 R44, R44, R6, RZ ;  /* 0x000000062c2c723c */ /* 0x000fe200000018ff */
[----:B------:R-:W1:Y:S04]  /*1d30*/  LDSM.16.M88.4 R4, [R213+0x6080] ;  /* 0x00608000d504783b */ /* 0x000e680000000200 */
[----:B------:R-:W-:Y:S01]  /*1d40*/  @!PT LDS RZ, [RZ] ;  /* 0x00000000fffff984 */ /* 0x000fe20000000800 */
[----:B------:R-:W-:Y:S01]  /*1d50*/  @!PT LDS RZ, [RZ] ;  /* 0x00000000fffff984 */ /* 0x000fe20000000800 */
[----:B------:R-:W-:Y:S01]  /*1d60*/  @!PT LDS RZ, [RZ] ;  /* 0x00000000fffff984 */ /* 0x000fe20000000800 */
[----:B------:R2:W-:Y:S01]  /*1d70*/  LDGSTS.E.BYPASS.LTC128B.128 [R218+0x1880], [R74.64], !P1 ;  /* 0x018800004ada7fae */ /* 0x0005e2000c901d4a */
[----:B------:R-:W-:-:S02]  /*1d80*/  @!P3 LOP3.LUT P1, RZ, R73, 0x1, RZ, 0xc0, !PT ;  /* 0x0000000149ffb812 */ /* 0x000fc4000782c0ff */
[C---:B------:R-:W-:Y:S01]  /*1d90*/  HMMA.16816.F32 R24, R40.reuse, R18, R24 ;  /* 0x000000122818723c */ /* 0x040fe20000001818 */
[----:B------:R2:W-:Y:S01]  /*1da0*/  LDGSTS.E.BYPASS.LTC128B.128 [R218+0x2480], [R74.64+0x40], !P0 ;  /* 0x024800404ada7fae */ /* 0x0005e2000c101d4a */
[----:B------:R-:W-:Y:S02]  /*1db0*/  @!P3 LOP3.LUT P0, RZ, R73, 0x2, RZ, 0xc0, !PT ;  /* 0x0000000249ffb812 */ /* 0x000fe4000780c0ff */
[C---:B------:R-:W-:Y:S01]  /*1dc0*/  @!P3 ISETP.LT.OR P1, PT, R72.reuse, 0x21, !P1 ;  /* 0x000000214800b80c */ /* 0x040fe20004f21670 */
[----:B------:R2:W-:Y:S01]  /*1dd0*/  LDGSTS.E.BYPASS.LTC128B.128 [R218+0x3080], [R74.64+0x80], !P2 ;  /* 0x030800804ada7fae */ /* 0x0005e2000d101d4a */
[C---:B------:R-:W-:Y:S02]  /*1de0*/  @!P3 ISETP.LT.OR P2, PT, R72.reuse, 0x21, !P0 ;  /* 0x000000214800b80c */ /* 0x040fe40004741670 */
[----:B------:R-:W-:Y:S01]  /*1df0*/  @!P3 ISETP.LT.OR P0, PT, R72, 0x21, P4 ;  /* 0x000000214800b80c */ /* 0x000fe20002701670 */
[C---:B------:R-:W-:Y:S08]  /*1e00*/  HMMA.16816.F32 R12, R40.reuse, R8, R12 ;  /* 0x00000008280c723c */ /* 0x040ff0000000180c */
[----:B------:R3:W-:Y:S01]  /*1e10*/  @!P3 LDGSTS.E.BYPASS.LTC128B.128 [R218+0x2080], [R104.64], !P1 ;  /* 0x0208000068dabfae */ /* 0x0007e2000c901d4a */
[C---:B----4-:R-:W-:Y:S03]  /*1e20*/  HMMA.16816.F32 R36, R40.reuse, R20, R36 ;  /* 0x000000142824723c */ /* 0x050fe60000001824 */
[----:B------:R3:W-:Y:S04]  /*1e30*/  @!P3 LDGSTS.E.BYPASS.LTC128B.128 [R218+0x2c80], [R104.64+0x40], !P2 ;  /* 0x02c8004068dabfae */ /* 0x0007e8000d101d4a */
[----:B------:R3:W-:Y:S01]  /*1e40*/  @!P3 LDGSTS.E.BYPASS.LTC128B.128 [R218+0x3880], [R104.64+0x80], !P0 ;  /* 0x0388008068dabfae */ /* 0x0007e2000c101d4a */
[----:B------:R-:W-:Y:S01]  /*1e50*/  HMMA.16816.F32 R28, R40, R16, R28 ;  /* 0x00000010281c723c */ /* 0x000fe2000000181c */
[----:B------:R-:W-:-:S02]  /*1e60*/  ISETP.GT.AND P0, PT, R101, UR6, PT ;  /* 0x0000000665007c0c */ /* 0x000fc4000bf04270 */
[----:B------:R-:W-:Y:S04]  /*1e70*/  LDSM.16.M88.4 R88, [R217+0x9080] ;  /* 0x00908000d958783b */ /* 0x000fe80000000200 */
[----:B------:R-:W4:Y:S01]  /*1e80*/  LDSM.16.M88.4 R80, [R216+0x4c80] ;  /* 0x004c8000d850783b */ /* 0x000f220000000200 */
[C---:B------:R-:W-:Y:S03]  /*1e90*/  HMMA.16816.F32 R32, R40.reuse, R22, R32 ;  /* 0x000000162820723c */ /* 0x040fe60000001820 */
[----:B------:R-:W5:Y:S04]  /*1ea0*/  LDSM.16.M88.4 R76, [R216+0x5080] ;  /* 0x00508000d84c783b */ /* 0x000f680000000200 */
[----:B------:R-:W3:Y:S01]  /*1eb0*/  LDSM.16.M88.4 R84, [R216+0x4880] ;  /* 0x00488000d854783b */ /* 0x000ee20000000200 */
[----:B------:R-:W-:Y:S03]  /*1ec0*/  HMMA.16816.F32 R48, R40, R10, R48 ;  /* 0x0000000a2830723c */ /* 0x000fe60000001830 */
[----:B--2---:R-:W2:Y:S04]  /*1ed0*/  LDSM.16.M88.4 R72, [R217+0x8080] ;  /* 0x00808000d948783b */ /* 0x004ea80000000200 */
[----:B------:R-:W-:Y:S01]  /*1ee0*/  LDSM.16.M88.4 R40, [R213+0x9080] ;  /* 0x00908000d528783b */ /* 0x000fe20000000200 */
[C---:B-1----:R-:W-:Y:S03]  /*1ef0*/  HMMA.16816.F32 R68, R4.reuse, R20, R68 ;  /* 0x000000140444723c */ /* 0x042fe60000001844 */
[----:B------:R-:W0:Y:S05]  /*1f00*/  LDGDEPBAR ;  /* 0x00000000000079af */ /* 0x000e2a0000000000 */
[C---:B------:R-:W-:Y:S08]  /*1f10*/  HMMA.16816.F32 R60, R4.reuse, R16, R60 ;  /* 0x00000010043c723c */ /* 0x040ff0000000183c */
[C---:B------:R-:W-:Y:S08]  /*1f20*/  HMMA.16816.F32 R52, R4.reuse, R8, R52 ;  /* 0x000000080434723c */ /* 0x040ff00000001834 */
[C---:B------:R-:W-:Y:S01]  /*1f30*/  HMMA.16816.F32 R64, R4.reuse, R22, R64 ;  /* 0x000000160440723c */ /* 0x040fe20000001840 */
[----:B------:R-:W-:Y:S07]  /*1f40*/  LDSM.16.M88.4 R20, [R215+0x1400] ;  /* 0x00140000d714783b */ /* 0x000fee0000000200 */
[C---:B------:R-:W-:Y:S01]  /*1f50*/  HMMA.16816.F32 R56, R4.reuse, R18, R56 ;  /* 0x000000120438723c */ /* 0x040fe20000001838 */
[----:B------:R-:W-:Y:S07]  /*1f60*/  LDSM.16.M88.4 R16, [R215+0xc00] ;  /* 0x000c0000d710783b */ /* 0x000fee0000000200 */
[----:B------:R-:W-:Y:S01]  /*1f70*/  HMMA.16816.F32 R44, R4, R10, R44 ;  /* 0x0000000a042c723c */ /* 0x000fe2000000182c */
[----:B------:R-:W1:Y:S04]  /*1f80*/  LDSM.16.M88.4 R8, [R215+0x1000] ;  /* 0x00100000d708783b */ /* 0x000e680000000200 */
[----:B------:R-:W1:Y:S03]  /*1f90*/  LDSM.16.M88.4 R4, [R213+0x8080] ;  /* 0x00808000d504783b */ /* 0x000e660000000200 */
[C---:B----4-:R-:W-:Y:S08]  /*1fa0*/  HMMA.16816.F32 R24, R88.reuse, R82, R24 ;  /* 0x000000525818723c */ /* 0x050ff00000001818 */
[C---:B-----5:R-:W-:Y:S08]  /*1fb0*/  HMMA.16816.F32 R12, R88.reuse, R76, R12 ;  /* 0x0000004c580c723c */ /* 0x060ff0000000180c */
[C---:B---3--:R-:W-:Y:S08]  /*1fc0*/  HMMA.16816.F32 R36, R88.reuse, R84, R36 ;  /* 0x000000545824723c */ /* 0x048ff00000001824 */
[C---:B------:R-:W-:Y:S08]  /*1fd0*/  HMMA.16816.F32 R28, R88.reuse, R80, R28 ;  /* 0x00000050581c723c */ /* 0x040ff0000000181c */
[C---:B------:R-:W-:Y:S08]  /*1fe0*/  HMMA.16816.F32 R32, R88.reuse, R86, R32 ;  /* 0x000000565820723c */ /* 0x040ff00000001820 */
[----:B------:R-:W-:Y:S01]  /*1ff0*/  HMMA.16816.F32 R48, R88, R78, R48 ;  /* 0x0000004e5830723c */ /* 0x000fe20000001830 */
[----:B------:R-:W-:Y:S07]  /*2000*/  LDSM.16.M88.4 R88, [R217+0xa080] ;  /* 0x00a08000d958783b */ /* 0x000fee0000000200 */
[C---:B--2---:R-:W-:Y:S08]  /*2010*/  HMMA.16816.F32 R68, R72.reuse, R84, R68 ;  /* 0x000000544844723c */ /* 0x044ff00000001844 */
[C---:B------:R-:W-:Y:S01]  /*2020*/  HMMA.16816.F32 R64, R72.reuse, R86, R64 ;  /* 0x000000564840723c */ /* 0x040fe20000001840 */
[----:B------:R-:W-:Y:S07]  /*2030*/  LDSM.16.M88.4 R84, [R217+0xb080] ;  /* 0x00b08000d954783b */ /* 0x000fee0000000200 */
[C---:B------:R-:W-:Y:S08]  /*2040*/  HMMA.16816.F32 R60, R72.reuse, R80, R60 ;  /* 0x00000050483c723c */ /* 0x040ff0000000183c */
[C---:B------:R-:W-:Y:S01]  /*2050*/  HMMA.16816.F32 R56, R72.reuse, R82, R56 ;  /* 0x000000524838723c */ /* 0x040fe20000001838 */
[----:B------:R-:W-:Y:S07]  /*2060*/  LDSM.16.M88.4 R80, [R216+0x5480] ;  /* 0x00548000d850783b */ /* 0x000fee0000000200 */
[C---:B------:R-:W-:Y:S08]  /*2070*/  HMMA.16816.F32 R52, R72.reuse, R76, R52 ;  /* 0x0000004c4834723c */ /* 0x040ff00000001834 */
[----:B------:R-:W-:Y:S01]  /*2080*/  HMMA.16816.F32 R44, R72, R78, R44 ;  /* 0x0000004e482c723c */ /* 0x000fe2000000182c */
[----:B------:R-:W2:Y:S04]  /*2090*/  LDSM.16.M88.4 R76, [R216+0x5880] ;  /* 0x00588000d84c783b */ /* 0x000ea80000000200 */
[----:B------:R-:W3:Y:S03]  /*20a0*/  LDSM.16.M88.4 R72, [R216+0x5c80] ;  /* 0x005c8000d848783b */ /* 0x000ee60000000200 */
[C---:B-1----:R-:W-:Y:S08]  /*20b0*/  HMMA.16816.F32 R24, R40.reuse, R10, R24 ;  /* 0x0000000a2818723c */ /* 0x042ff00000001818 */
[C---:B------:R-:W-:Y:S08]  /*20c0*/  HMMA.16816.F32 R12, R40.reuse, R20, R12 ;  /* 0x00000014280c723c */ /* 0x040ff0000000180c */
[C---:B------:R-:W-:Y:S08]  /*20d0*/  HMMA.16816.F32 R36, R40.reuse, R16, R36 ;  /* 0x000000102824723c */ /* 0x040ff00000001824 */
[C---:B------:R-:W-:Y:S08]  /*20e0*/  HMMA.16816.F32 R32, R40.reuse, R18, R32 ;  /* 0x000000122820723c */ /* 0x040ff00000001820 */
[C---:B------:R-:W-:Y:S08]  /*20f0*/  HMMA.16816.F32 R28, R40.reuse, R8, R28 ;  /* 0x00000008281c723c */ /* 0x040ff0000000181c */
[----:B------:R-:W-:Y:S01]  /*2100*/  HMMA.16816.F32 R48, R40, R22, R48 ;  /* 0x000000162830723c */ /* 0x000fe20000001830 */
[----:B------:R-:W-:Y:S07]  /*2110*/  LDSM.16.M88.4 R40, [R213+0xb080] ;  /* 0x00b08000d528783b */ /* 0x000fee0000000200 */
[C---:B------:R-:W-:Y:S08]  /*2120*/  HMMA.16816.F32 R68, R4.reuse, R16, R68 ;  /* 0x000000100444723c */ /* 0x040ff00000001844 */
[C---:B------:R-:W-:Y:S01]  /*2130*/  HMMA.16816.F32 R64, R4.reuse, R18, R64 ;  /* 0x000000120440723c */ /* 0x040fe20000001840 */
[----:B------:R-:W-:Y:S07]  /*2140*/  LDSM.16.M88.4 R16, [R215+0x1800] ;  /* 0x00180000d710783b */ /* 0x000fee0000000200 */
[C---:B------:R-:W-:Y:S08]  /*2150*/  HMMA.16816.F32 R60, R4.reuse, R8, R60 ;  /* 0x00000008043c723c */ /* 0x040ff0000000183c */
[C---:B------:R-:W-:Y:S01]  /*2160*/  HMMA.16816.F32 R56, R4.reuse, R10, R56 ;  /* 0x0000000a0438723c */ /* 0x040fe20000001838 */
[----:B------:R-:W1:Y:S07]  /*2170*/  LDSM.16.M88.4 R8, [R215+0x1c00] ;  /* 0x001c0000d708783b */ /* 0x000e6e0000000200 */
[C---:B------:R-:W-:Y:S08]  /*2180*/  HMMA.16816.F32 R52, R4.reuse, R20, R52 ;  /* 0x000000140434723c */ /* 0x040ff00000001834 */
[----:B------:R-:W-:Y:S01]  /*2190*/  HMMA.16816.F32 R44, R4, R22, R44 ;  /* 0x00000016042c723c */ /* 0x000fe2000000182c */
[----:B------:R-:W4:Y:S04]  /*21a0*/  LDSM.16.M88.4 R4, [R215+0x2000] ;  /* 0x00200000d704783b */ /* 0x000f280000000200 */
[----:B------:R-:W5:Y:S01]  /*21b0*/  LDSM.16.M88.4 R20, [R213+0xa080] ;  /* 0x00a08000d514783b */ /* 0x000f620000000200 */
[----:B------:R-:W-:-:S04]  /*21c0*/  DEPBAR.LE SB0, 0x0 ;  /* 0x000080000000791a */ /* 0x000fc80000000000 */
[C---:B--2---:R-:W-:Y:S08]  /*21d0*/  HMMA.16816.F32 R24, R84.reuse, R78, R24 ;  /* 0x0000004e5418723c */ /* 0x044ff00000001818 */
[C---:B---3--:R-:W-:Y:S08]  /*21e0*/  HMMA.16816.F32 R12, R84.reuse, R72, R12 ;  /* 0x00000048540c723c */ /* 0x048ff0000000180c */
[C---:B------:R-:W-:Y:S08]  /*21f0*/  HMMA.16816.F32 R36, R84.reuse, R80, R36 ;  /* 0x000000505424723c */ /* 0x040ff00000001824 */
[C---:B------:R-:W-:Y:S08]  /*2200*/  HMMA.16816.F32 R32, R84.reuse, R82, R32 ;  /* 0x000000525420723c */ /* 0x040ff00000001820 */
[C---:B------:R-:W-:Y:S08]  /*2210*/  HMMA.16816.F32 R28, R84.reuse, R76, R28 ;  /* 0x0000004c541c723c */ /* 0x040ff0000000181c */
[----:B------:R-:W-:Y:S08]  /*2220*/  HMMA.16816.F32 R48, R84, R74, R48 ;  /* 0x0000004a5430723c */ /* 0x000ff00000001830 */
[C---:B------:R-:W-:Y:S08]  /*2230*/  HMMA.16816.F32 R68, R88.reuse, R80, R68 ;  /* 0x000000505844723c */ /* 0x040ff00000001844 */
[C---:B------:R-:W-:Y:S08]  /*2240*/  HMMA.16816.F32 R64, R88.reuse, R82, R64 ;  /* 0x000000525840723c */ /* 0x040ff00000001840 */
[C---:B------:R-:W-:Y:S08]  /*2250*/  HMMA.16816.F32 R60, R88.reuse, R76, R60 ;  /* 0x0000004c583c723c */ /* 0x040ff0000000183c */
[C---:B------:R-:W-:Y:S08]  /*2260*/  HMMA.16816.F32 R56, R88.reuse, R78, R56 ;  /* 0x0000004e5838723c */ /* 0x040ff00000001838 */
[C---:B------:R-:W-:Y:S08]  /*2270*/  HMMA.16816.F32 R52, R88.reuse, R72, R52 ;  /* 0x000000485834723c */ /* 0x040ff00000001834 */
[----:B------:R-:W-:Y:S08]  /*2280*/  HMMA.16816.F32 R44, R88, R74, R44 ;  /* 0x0000004a582c723c */ /* 0x000ff0000000182c */
[C---:B-1----:R-:W-:Y:S08]  /*2290*/  HMMA.16816.F32 R72, R40.reuse, R10, R24 ;  /* 0x0000000a2848723c */ /* 0x042ff00000001818 */
[C---:B----4-:R-:W-:Y:S08]  /*22a0*/  HMMA.16816.F32 R24, R40.reuse, R4, R12 ;  /* 0x000000042818723c */ /* 0x050ff0000000180c */
[C---:B------:R-:W-:Y:S08]  /*22b0*/  HMMA.16816.F32 R36, R40.reuse, R16, R36 ;  /* 0x000000102824723c */ /* 0x040ff00000001824 */
[C---:B------:R-:W-:Y:S08]  /*22c0*/  HMMA.16816.F32 R32, R40.reuse, R18, R32 ;  /* 0x000000122820723c */ /* 0x040ff00000001820 */
[C---:B------:R-:W-:Y:S08]  /*22d0*/  HMMA.16816.F32 R28, R40.reuse, R8, R28 ;  /* 0x00000008281c723c */ /* 0x040ff0000000181c */
[----:B------:R-:W-:Y:S08]  /*22e0*/  HMMA.16816.F32 R12, R40, R6, R48 ;  /* 0x00000006280c723c */ /* 0x000ff00000001830 */
[C---:B-----5:R-:W-:Y:S08]  /*22f0*/  HMMA.16816.F32 R68, R20.reuse, R16, R68 ;  /* 0x000000101444723c */ /* 0x060ff00000001844 */
[C---:B------:R-:W-:Y:S08]  /*2300*/  HMMA.16816.F32 R64, R20.reuse, R18, R64 ;  /* 0x000000121440723c */ /* 0x040ff00000001840 */
[C---:B------:R-:W-:Y:S08]  /*2310*/  HMMA.16816.F32 R60, R20.reuse, R8, R60 ;  /* 0x00000008143c723c */ /* 0x040ff0000000183c */
[C---:B------:R-:W-:Y:S08]  /*2320*/  HMMA.16816.F32 R56, R20.reuse, R10, R56 ;  /* 0x0000000a1438723c */ /* 0x040ff00000001838 */
[C---:B------:R-:W-:Y:S08]  /*2330*/  HMMA.16816.F32 R52, R20.reuse, R4, R52 ;  /* 0x000000041434723c */ /* 0x040ff00000001834 */
[----:B------:R-:W-:Y:S01]  /*2340*/  HMMA.16816.F32 R44, R20, R6, R44 ;  /* 0x00000006142c723c */ /* 0x000fe2000000182c */
[----:B------:R-:W-:Y:S06]  /*2350*/  BAR.SYNC.DEFER_BLOCKING 0x0 ;  /* 0x0000000000007b1d */ /* 0x000fec0000010000 */
[----:B------:R-:W-:Y:S05]  /*2360*/  @!P0 BRA `(.L_x_159) ;  /* 0x000001a000008947 */ /* 0x000fea0003800000 */
[----:B------:R-:W-:Y:S02]  /*2370*/  IADD3 R4, -R228, 0x30, RZ ;  /* 0x00000030e4047810 */ /* 0x000fe40007ffe1ff */
[----:B------:R-:W-:-:S02]  /*2380*/  IADD3 R7, R148, -0x2, RZ ;  /* 0xfffffffe94077810 */ /* 0x000fc40007ffe0ff */
[----:B------:R-:W-:Y:S02]  /*2390*/  ISETP.GE.AND P2, PT, R4, 0x21, PT ;  /* 0x000000210400780c */ /* 0x000fe40003f46270 */
[----:B------:R-:W-:Y:S01]  /*23a0*/  SHF.R.S32.HI R5, RZ, 0x1f, R7 ;  /* 0x0000001fff057819 */ /* 0x000fe20000011407 */
[-C--:B------:R-:W-:Y:S02]  /*23b0*/  IMAD R92, R92, R7.reuse, RZ ;  /* 0x000000075c5c7224 */ /* 0x080fe400078e02ff */
[----:B------:R-:W-:-:S04]  /*23c0*/  IMAD.WIDE.U32 R8, R98, R7, RZ ;  /* 0x0000000762087225 */ /* 0x000fc800078e00ff */
[----:B------:R-:W-:-:S04]  /*23d0*/  IMAD R5, R5, R98, R92 ;  /* 0x0000006205057224 */ /* 0x000fc800078e025c */
[----:B------:R-:W-:Y:S01]  /*23e0*/  IMAD.IADD R5, R9, 0x1, R5 ;  /* 0x0000000109057824 */ /* 0x000fe200078e0205 */
[----:B------:R-:W-:-:S04]  /*23f0*/  @P2 IADD3 R7, P1, P0, R220, UR8, R8 ;  /* 0x00000008dc072c10 */ /* 0x000fc8000f83e008 */
[----:B------:R-:W-:Y:S02]  /*2400*/  @P2 IADD3.X R6, R223, UR7, R5, P1, P0 ;  /* 0x00000007df062c10 */ /* 0x000fe40008fe0405 */
[----:B------:R-:W-:-:S13]  /*2410*/  ISETP.GE.AND P1, PT, R4, 0x1, PT ;  /* 0x000000010400780c */ /* 0x000fda0003f26270 */
[----:B------:R-:W-:-:S05]  /*2420*/  @P1 IADD3 R8, P0, R220, R8, RZ ;  /* 0x00000008dc081210 */ /* 0x000fca0007f1e0ff */
[----:B------:R-:W-:Y:S01]  /*2430*/  @P1 IMAD.X R5, R5, 0x1, R223, P0 ;  /* 0x0000000105051824 */ /* 0x000fe200000e06df */
[----:B------:R-:W-:-:S04]  /*2440*/  @P2 LEA R10, P0, R7, c[0x0][0x1c8], 0x1 ;  /* 0x00007200070a2a11 */ /* 0x000fc800078008ff */
[----:B------:R-:W-:Y:S02]  /*2450*/  @P2 LEA.HI.X R11, R7, c[0x0][0x1cc], R6, 0x1, P0 ;  /* 0x00007300070b2a11 */ /* 0x000fe400000f0c06 */
[----:B------:R-:W-:-:S04]  /*2460*/  @P1 LEA R4, P0, R8, c[0x0][0x1c8], 0x1 ;  /* 0x0000720008041a11 */ /* 0x000fc800078008ff */
[----:B------:R-:W-:-:S05]  /*2470*/  @P1 LEA.HI.X R5, R8, c[0x0][0x1cc], R5, 0x1, P0 ;  /* 0x0000730008051a11 */ /* 0x000fca00000f0c05 */
[----:B------:R-:W-:Y:S01]  /*2480*/  @!PT LDS RZ, [RZ] ;  /* 0x00000000fffff984 */ /* 0x000fe20000000800 */
[----:B------:R-:W-:Y:S01]  /*2490*/  @!PT LDS RZ, [RZ] ;  /* 0x00000000fffff984 */ /* 0x000fe20000000800 */
[----:B------:R-:W-:Y:S01]  /*24a0*/  @!PT LDS RZ, [RZ] ;  /* 0x00000000fffff984 */ /* 0x000fe20000000800 */
[----:B------:R1:W-:Y:S04]  /*24b0*/  @P1 LDGSTS.E.BYPASS.LTC128B.128 [R218+0x3c80], [R4.64], !P6 ;  /* 0x03c8000004da1fae */ /* 0x0003e8000f101d4a */
[----:B------:R1:W-:Y:S04]  /*24c0*/  @P1 LDGSTS.E.BYPASS.LTC128B.128 [R218+0x4880], [R4.64+0x40], !P5 ;  /* 0x0488004004da1fae */ /* 0x0003e8000e901d4a */
[----:B------:R1:W-:Y:S04]  /*24d0*/  @P1 LDGSTS.E.BYPASS.LTC128B.128 [R218+0x5480], [R4.64+0x80], !P4 ;  /* 0x0548008004da1fae */ /* 0x0003e8000e101d4a */
[----:B------:R1:W-:Y:S04]  /*24e0*/  @P2 LDGSTS.E.BYPASS.LTC128B.128 [R218+0x4480], [R10.64], !P6 ;  /* 0x044800000ada2fae */ /* 0x0003e8000f101d4a */
[----:B------:R1:W-:Y:S04]  /*24f0*/  @P2 LDGSTS.E.BYPASS.LTC128B.128 [R218+0x5080], [R10.64+0x40], !P5 ;  /* 0x050800400ada2fae */ /* 0x0003e8000e901d4a */
[----:B------:R1:W-:Y:S02]  /*2500*/  @P2 LDGSTS.E.BYPASS.LTC128B.128 [R218+0x5c80], [R10.64+0x80], !P4 ;  /* 0x05c800800ada2fae */ /* 0x0003e4000e101d4a */
.L_x_159:
[----:B-1----:R-:W-:Y:S01]  /*2510*/  LOP3.LUT R5, R96, 0xffffffe0, RZ, 0xc0, !PT ;  /* 0xffffffe060057812 */ /* 0x002fe200078ec0ff */
[----:B------:R-:W-:Y:S01]  /*2520*/  ULDC UR9, c[0x0][0x324] ;  /* 0x0000c90000097ab9 */ /* 0x000fe20000000800 */
[----:B------:R-:W-:Y:S01]  /*2530*/  SHF.R.S32.HI R6, RZ, 0x1f, R95 ;  /* 0x0000001fff067819 */ /* 0x000fe2000001145f */
[----:B------:R-:W-:Y:S01]  /*2540*/  ULOP3.LUT UR9, URZ, UR9, URZ, 0x33, !UPT ;  /* 0x000000093f097292 */ /* 0x000fe2000f8e333f */
[----:B------:R-:W-:Y:S01]  /*2550*/  PLOP3.LUT P1, PT, PT, PT, UP2, 0x80, 0x0 ;  /* 0x000000000000781c */ /* 0x000fe20003f2f028 */
[----:B------:R-:W-:Y:S01]  /*2560*/  IMAD.IADD R94, R94, 0x1, -R5 ;  /* 0x000000015e5e7824 */ /* 0x000fe200078e0a05 */
[----:B------:R-:W-:Y:S01]  /*2570*/  LEA.HI R6, R6, R95, RZ, 0x2 ;  /* 0x0000005f06067211 */ /* 0x000fe200078f10ff */
[----:B------:R-:W0:Y:S01]  /*2580*/  LDGDEPBAR ;  /* 0x00000000000079af */ /* 0x000e220000000000 */
[----:B------:R-:W-:-:S02]  /*2590*/  PLOP3.LUT P0, PT, PT, PT, UP2, 0x80, 0x0 ;  /* 0x000000000000781c */ /* 0x000fc40003f0f028 */
[----:B------:R-:W-:Y:S02]  /*25a0*/  SHF.R.S32.HI R5, RZ, 0x1f, R94 ;  /* 0x0000001fff057819 */ /* 0x000fe4000001145e */
[----:B------:R-:W-:Y:S02]  /*25b0*/  LOP3.LUT R6, R6, 0xffffffc, RZ, 0xc0, !PT ;  /* 0x0ffffffc06067812 */ /* 0x000fe400078ec0ff */
[----:B------:R-:W-:Y:S02]  /*25c0*/  LEA.HI R4, R5, R94, RZ, 0x2 ;  /* 0x0000005e05047211 */ /* 0x000fe400078f10ff */
[----:B------:R-:W-:Y:S01]  /*25d0*/  LEA.HI R5, R97, R97, RZ, 0x1 ;  /* 0x0000006161057211 */ /* 0x000fe200078f08ff */
[----:B------:R-:W-:Y:S01]  /*25e0*/  IMAD.IADD R95, R95, 0x1, -R6 ;  /* 0x000000015f5f7824 */ /* 0x000fe200078e0a06 */
[----:B------:R-:W-:Y:S02]  /*25f0*/  LEA.HI.SX32 R6, R4, UR13, 0x1e ;  /* 0x0000000d04067c11 */ /* 0x000fe4000f8ff2ff */
[C---:B------:R-:W-:Y:S01]  /*2600*/  LOP3.LUT R8, R5.reuse, 0x1ffffffe, RZ, 0xc0, !PT ;  /* 0x1ffffffe05087812 */ /* 0x040fe200078ec0ff */
[----:B------:R-:W-:-:S02]  /*2610*/  IMAD.SHL.U32 R7, R5, 0x20, RZ ;  /* 0x0000002005077824 */ /* 0x000fc400078e00ff */
[----:B------:R-:W-:Y:S02]  /*2620*/  IMAD R6, R95, 0x10, R6 ;  /* 0x000000105f067824 */ /* 0x000fe400078e0206 */
[----:B------:R-:W-:Y:S01]  /*2630*/  IMAD.IADD R8, R97, 0x1, -R8 ;  /* 0x0000000161087824 */ /* 0x000fe200078e0a08 */
[----:B------:R-:W-:-:S05]  /*2640*/  LOP3.LUT R7, R7, 0xffffffc0, RZ, 0xc0, !PT ;  /* 0xffffffc007077812 */ /* 0x000fca00078ec0ff */
[----:B------:R-:W-:-:S04]  /*2650*/  IMAD.IADD R7, R7, 0x1, R6 ;  /* 0x0000000107077824 */ /* 0x000fc800078e0206 */
[----:B------:R-:W-:-:S04]  /*2660*/  IMAD R219, R8, 0x8, R7 ;  /* 0x0000000808db7824 */ /* 0x000fc800078e0207 */
[----:B------:R-:W-:-:S04]  /*2670*/  @P1 IMAD.HI.U32 R5, R219, c[0x0][0x2c8], RZ ;  /* 0x0000b200db051a27 */ /* 0x000fc800078e00ff */
[----:B------:R-:W-:Y:S01]  /*2680*/  IMAD.MOV.U32 R49, RZ, RZ, R219 ;  /* 0x000000ffff317224 */ /* 0x000fe200078e00db */
[----:B------:R-:W-:Y:S02]  /*2690*/  @P0 SHF.R.U32.HI R49, RZ, c[0x0][0x2cc], R5 ;  /* 0x0000b300ff310a19 */ /* 0x000fe40000011605 */
[----:B------:R-:W-:Y:S02]  /*26a0*/  LOP3.LUT R5, R4, 0x7ffffffc, RZ, 0xc0, !PT ;  /* 0x7ffffffc04057812 */ /* 0x000fe400078ec0ff */
[----:B------:R-:W-:Y:S01]  /*26b0*/  PLOP3.LUT P0, PT, PT, PT, UP1, 0x40, 0x0 ;  /* 0x000000000000781c */ /* 0x000fe20003f0e818 */
[----:B------:R-:W1:Y:S02]  /*26c0*/  SHFL.IDX PT, R4, R49, RZ, 0x1c1f ;  /* 0x001c1fff31047589 */ /* 0x000e6400000e0000 */
[----:B------:R-:W-:-:S04]  /*26d0*/  IMAD.IADD R5, R94, 0x1, -R5 ;  /* 0x000000015e057824 */ /* 0x000fc800078e0a05 */
[----:B------:R-:W-:-:S04]  /*26e0*/  IMAD.SHL.U32 R224, R5, 0x2, RZ ;  /* 0x0000000205e07824 */ /* 0x000fc800078e00ff */
[----:B------:R-:W-:Y:S01]  /*26f0*/  IMAD.IADD R48, R93, 0x1, -R224 ;  /* 0x000000015d307824 */ /* 0x000fe200078e0ae0 */
[C---:B------:R-:W-:Y:S02]  /*2700*/  IADD3 R23, -R224.reuse, 0x1, R3 ;  /* 0x00000001e0177810 */ /* 0x040fe40007ffe103 */
[----:B------:R-:W-:Y:S02]  /*2710*/  IADD3 R77, -R224, c[0x0][0x1d0], R93 ;  /* 0x00007400e04d7a10 */ /* 0x000fe40007ffe15d */
[----:B------:R-:W-:-:S04]  /*2720*/  IADD3 R23, R23, -c[0x0][0x168], RZ ;  /* 0x80005a0017177a10 */ /* 0x000fc80007ffe0ff */
[C---:B------:R-:W-:Y:S02]  /*2730*/  IADD3 R78, R23.reuse, c[0x0][0x328], RZ ;  /* 0x0000ca00174e7a10 */ /* 0x040fe40007ffe0ff */
[----:B------:R-:W-:-:S03]  /*2740*/  IADD3 R23, R23, UR9, RZ ;  /* 0x0000000917177c10 */ /* 0x000fc6000fffe0ff */
[--C-:B-1----:R-:W-:Y:S02]  /*2750*/  IMAD.IADD R6, R78, 0x1, R4.reuse ;  /* 0x000000014e067824 */ /* 0x102fe400078e0204 */
[----:B------:R-:W-:-:S03]  /*2760*/  IMAD.IADD R5, R23, 0x1, R4 ;  /* 0x0000000117057824 */ /* 0x000fc600078e0204 */
[----:B------:R-:W-:Y:S01]  /*2770*/  IMNMX R9, R6, R77, PT ;  /* 0x0000004d06097217 */ /* 0x000fe20003800200 */
[----:B------:R-:W-:Y:S05]  /*2780*/  @P0 BRA `(.L_x_160) ;  /* 0x0000015000000947 */ /* 0x000fea0003800000 */
[----:B------:R-:W-:Y:S01]  /*2790*/  IADD3 R4, R4, c[0x0][0x1d0], RZ ;  /* 0x0000740004047a10 */ /* 0x000fe20007ffe0ff */
[----:B------:R-:W-:Y:S03]  /*27a0*/  BSSY B0, `(.L_x_161) ;  /* 0x000000f000007945 */ /* 0x000fe60003800000 */
[----:B------:R-:W-:-:S04]  /*27b0*/  IADD3 R7, R4, -c[0x0][0x168], RZ ;  /* 0x80005a0004077a10 */ /* 0x000fc80007ffe0ff */
[----:B------:R-:W-:-:S13]  /*27c0*/  ISETP.GT.AND P0, PT, R7, -0x1, PT ;  /* 0xffffffff0700780c */ /* 0x000fda0003f04270 */
[----:B------:R-:W-:Y:S05]  /*27d0*/  @P0 BRA `(.L_x_162) ;  /* 0x0000007000000947 */ /* 0x000fea0003800000 */
[----:B------:R-:W-:Y:S01]  /*27e0*/  IMAD.MOV.U32 R3, RZ, RZ, c[0x0][0x32c] ;  /* 0x0000cb00ff037624 */ /* 0x000fe200078e00ff */
[----:B------:R-:W-:-:S04]  /*27f0*/  LOP3.LUT R7, RZ, R7, RZ, 0x33, !PT ;  /* 0x00000007ff077212 */ /* 0x000fc800078e33ff */
[----:B------:R-:W-:-:S13]  /*2800*/  ISETP.NE.AND P0, PT, R3, 0x1, PT ;  /* 0x000000010300780c */ /* 0x000fda0003f05270 */
[----:B------:R-:W-:-:S05]  /*2810*/  @P0 IMAD.HI.U32 R3, R7, c[0x0][0x330], RZ ;  /* 0x0000cc0007030a27 */ /* 0x000fca00078e00ff */
[----:B------:R-:W-:-:S04]  /*2820*/  @P0 SHF.R.U32.HI R7, RZ, c[0x0][0x334], R3 ;  /* 0x0000cd00ff070a19 */ /* 0x000fc80000011603 */
[----:B------:R-:W-:Y:S01]  /*2830*/  LOP3.LUT R7, RZ, R7, RZ, 0x33, !PT ;  /* 0x00000007ff077212 */ /* 0x000fe200078e33ff */
[----:B------:R-:W-:Y:S05]  /*2840*/  BRA `(.L_x_163) ;  /* 0x0000004000007947 */ /* 0x000fea0003800000 */
.L_x_162:
[----:B------:R-:W-:-:S04]  /*2850*/  MOV R3, c[0x0][0x32c] ;  /* 0x0000cb0000037a02 */ /* 0x000fc80000000f00 */
[----:B------:R-:W-:-:S13]  /*2860*/  ISETP.NE.AND P0, PT, R3, 0x1, PT ;  /* 0x000000010300780c */ /* 0x000fda0003f05270 */
[----:B------:R-:W-:-:S05]  /*2870*/  @P0 IMAD.HI.U32 R3, R7, c[0x0][0x330], RZ ;  /* 0x0000cc0007030a27 */ /* 0x000fca00078e00ff */
[----:B------:R-:W-:Y:S02]  /*2880*/  @P0 SHF.R.U32.HI R7, RZ, c[0x0][0x334], R3 ;  /* 0x0000cd00ff070a19 */ /* 0x000fe40000011603 */
.L_x_163:
[----:B------:R-:W-:Y:S05]  /*2890*/  BSYNC B0 ;  /* 0x0000000000007941 */ /* 0x000fea0003800000 */
.L_x_161:
[----:B------:R-:W-:-:S05]  /*28a0*/  IMAD R6, R7, c[0x0][0x32c], R48 ;  /* 0x0000cb0007067a24 */ /* 0x000fca00078e0230 */
[----:B------:R-:W-:Y:S02]  /*28b0*/  IADD3 R4, R6, c[0x0][0x32c], RZ ;  /* 0x0000cb0006047a10 */ /* 0x000fe40007ffe0ff */
[----:B------:R-:W-:Y:S02]  /*28c0*/  IMNMX R5, R5, R6, !PT ;  /* 0x0000000605057217 */ /* 0x000fe40007800200 */
[----:B------:R-:W-:Y:S02]  /*28d0*/  IMNMX R9, R9, R4, PT ;  /* 0x0000000409097217 */ /* 0x000fe40003800200 */
.L_x_160:
[----:B------:R-:W1:Y:S01]  /*28e0*/  SHFL.IDX PT, R4, R49, 0x1, 0x1c1f ;  /* 0x003c1f0031047f89 */ /* 0x000e6200000e0000 */
[----:B------:R-:W-:Y:S01]  /*28f0*/  PLOP3.LUT P0, PT, PT, PT, UP1, 0x40, 0x0 ;  /* 0x000000000000781c */ /* 0x000fe20003f0e818 */
[--C-:B-1----:R-:W-:Y:S02]  /*2900*/  IMAD.IADD R6, R78, 0x1, R4.reuse ;  /* 0x000000014e067824 */ /* 0x102fe400078e0204 */
[----:B------:R-:W-:-:S03]  /*2910*/  IMAD.IADD R3, R23, 0x1, R4 ;  /* 0x0000000117037824 */ /* 0x000fc600078e0204 */
[----:B------:R-:W-:-:S07]  /*2920*/  IMNMX R79, R6, R77, PT ;  /* 0x0000004d064f7217 */ /* 0x000fce0003800200 */
        /* <DEDUP_REMOVED lines=13> */
.L_x_166:
[----:B------:R-:W-:-:S04]  /*2a00*/  MOV R4, c[0x0][0x32c] ;  /* 0x0000cb0000047a02 */ /* 0x000fc80000000f00 */
[----:B------:R-:W-:-:S13]  /*2a10*/  ISETP.NE.AND P0, PT, R4, 0x1, PT ;  /* 0x000000010400780c */ /* 0x000fda0003f05270 */
[----:B------:R-:W-:-:S05]  /*2a20*/  @P0 IMAD.HI.U32 R4, R7, c[0x0][0x330], RZ ;  /* 0x0000cc0007040a27 */ /* 0x000fca00078e00ff */
[----:B------:R-:W-:Y:S02]  /*2a30*/  @P0 SHF.R.U32.HI R7, RZ, c[0x0][0x334], R4 ;  /* 0x0000cd00ff070a19 */ /* 0x000fe40000011604 */
.L_x_167:
[----:B------:R-:W-:Y:S05]  /*2a40*/  BSYNC B0 ;  /* 0x0000000000007941 */ /* 0x000fea0003800000 */
.L_x_165:
[----:B------:R-:W-:-:S05]  /*2a50*/  IMAD R6, R7, c[0x0][0x32c], R48 ;  /* 0x0000cb0007067a24 */ /* 0x000fca00078e0230 */
[----:B------:R-:W-:Y:S02]  /*2a60*/  IADD3 R4, R6, c[0x0][0x32c], RZ ;  /* 0x0000cb0006047a10 */ /* 0x000fe40007ffe0ff */
[----:B------:R-:W-:Y:S02]  /*2a70*/  IMNMX R3, R3, R6, !PT ;  /* 0x0000000603037217 */ /* 0x000fe40007800200 */
[----:B------:R-:W-:Y:S02]  /*2a80*/  IMNMX R79, R79, R4, PT ;  /* 0x000000044f4f7217 */ /* 0x000fe40003800200 */
.L_x_164:
[C---:B------:R-:W-:Y:S02]  /*2a90*/  ISETP.GE.AND P0, PT, R93.reuse, 0x2, PT ;  /* 0x000000025d00780c */ /* 0x040fe40003f06270 */
[----:B------:R-:W-:Y:S02]  /*2aa0*/  ISETP.GE.AND P1, PT, R93, 0x9, PT ;  /* 0x000000095d00780c */ /* 0x000fe40003f26270 */
[----:B------:R-:W-:Y:S02]  /*2ab0*/  P2R R7, PR, RZ, 0x1 ;  /* 0x00000001ff077803 */ /* 0x000fe40000000000 */
[----:B------:R-:W-:-:S02]  /*2ac0*/  ISETP.GT.AND P0, PT, R5, 0x1, !P0 ;  /* 0x000000010500780c */ /* 0x000fc40004704270 */
[----:B------:R-:W-:Y:S02]  /*2ad0*/  P2R R76, PR, RZ, 0x2 ;  /* 0x00000002ff4c7803 */ /* 0x000fe40000000000 */
[----:B------:R-:W-:Y:S02]  /*2ae0*/  ISETP.LT.OR P0, PT, R9, 0x2, P0 ;  /* 0x000000020900780c */ /* 0x000fe40000701670 */
[----:B------:R-:W-:Y:S02]  /*2af0*/  ISETP.GE.AND P2, PT, R93, 0x29, PT ;  /* 0x000000295d00780c */ /* 0x000fe40003f46270 */
[----:B------:R-:W-:Y:S02]  /*2b00*/  FSEL R6, R69, -INF , !P0 ;  /* 0xff80000045067808 */ /* 0x000fe40004000000 */
[----:B------:R-:W-:Y:S02]  /*2b10*/  ISETP.GT.AND P0, PT, R5, 0x8, !P1 ;  /* 0x000000080500780c */ /* 0x000fe40004f04270 */
[----:B------:R-:W-:-:S02]  /*2b20*/  ISETP.GE.AND P1, PT, R93, 0xa, PT ;  /* 0x0000000a5d00780c */ /* 0x000fc40003f26270 */
[----:B------:R-:W-:Y:S02]  /*2b30*/  ISETP.LT.OR P0, PT, R9, 0x9, P0 ;  /* 0x000000090900780c */ /* 0x000fe40000701670 */
[----:B------:R-:W-:Y:S02]  /*2b40*/  P2R R69, PR, RZ, 0x2 ;  /* 0x00000002ff457803 */ /* 0x000fe40000000000 */
[----:B------:R-:W-:Y:S02]  /*2b50*/  FSEL R64, R64, -INF , !P0 ;  /* 0xff80000040407808 */ /* 0x000fe40004000000 */
[----:B------:R-:W-:Y:S02]  /*2b60*/  ISETP.GT.AND P0, PT, R5, 0x9, !P1 ;  /* 0x000000090500780c */ /* 0x000fe40004f04270 */
[----:B------:R-:W-:Y:S02]  /*2b70*/  ISETP.GE.AND P1, PT, R93, 0x11, PT ;  /* 0x000000115d00780c */ /* 0x000fe40003f26270 */
[----:B------:R-:W-:-:S04]  /*2b80*/  ISETP.LT.OR P0, PT, R9, 0xa, P0 ;  /* 0x0000000a0900780c */ /* 0x000fc80000701670 */
[----:B------:R-:W-:Y:S02]  /*2b90*/  FSEL R4, R65, -INF , !P0 ;  /* 0xff80000041047808 */ /* 0x000fe40004000000 */
[----:B------:R-:W-:Y:S02]  /*2ba0*/  ISETP.GT.AND P0, PT, R5, 0x10, !P1 ;  /* 0x000000100500780c */ /* 0x000fe40004f04270 */
[----:B------:R-:W-:Y:S02]  /*2bb0*/  P2R R65, PR, RZ, 0x2 ;  /* 0x00000002ff417803 */ /* 0x000fe40000000000 */
[----:B------:R-:W-:Y:S02]  /*2bc0*/  ISETP.LT.OR P0, PT, R9, 0x11, P0 ;  /* 0x000000110900780c */ /* 0x000fe40000701670 */
[----:B------:R-:W-:Y:S02]  /*2bd0*/  ISETP.GE.AND P1, PT, R93, 0x12, PT ;  /* 0x000000125d00780c */ /* 0x000fe40003f26270 */
[----:B------:R-:W-:-:S02]  /*2be0*/  FSEL R40, R60, -INF , !P0 ;  /* 0xff8000003c287808 */ /* 0x000fc40004000000 */
[----:B------:R-:W-:Y:S02]  /*2bf0*/  ISETP.GT.AND P0, PT, R5, 0x11, !P1 ;  /* 0x000000110500780c */ /* 0x000fe40004f04270 */
[----:B------:R-:W-:Y:S02]  /*2c00*/  P2R R60, PR, RZ, 0x2 ;  /* 0x00000002ff3c7803 */ /* 0x000fe40000000000 */
[----:B------:R-:W-:Y:S02]  /*2c10*/  ISETP.LT.OR P0, PT, R9, 0x12, P0 ;  /* 0x000000120900780c */ /* 0x000fe40000701670 */
[----:B------:R-:W-:Y:S02]  /*2c20*/  ISETP.GE.AND P1, PT, R93, 0x19, PT ;  /* 0x000000195d00780c */ /* 0x000fe40003f26270 */
[----:B------:R-:W-:Y:S02]  /*2c30*/  FSEL R10, R61, -INF , !P0 ;  /* 0xff8000003d0a7808 */ /* 0x000fe40004000000 */
[----:B------:R-:W-:-:S02]  /*2c40*/  ISETP.GT.AND P0, PT, R5, 0x18, !P1 ;  /* 0x000000180500780c */ /* 0x000fc40004f04270 */
[----:B------:R-:W-:Y:S02]  /*2c50*/  P2R R51, PR, RZ, 0x2 ;  /* 0x00000002ff337803 */ /* 0x000fe40000000000 */
[----:B------:R-:W-:Y:S02]  /*2c60*/  ISETP.LT.OR P0, PT, R9, 0x19, P0 ;  /* 0x000000190900780c */ /* 0x000fe40000701670 */
[----:B------:R-:W-:Y:S02]  /*2c70*/  ISETP.GE.AND P1, PT, R93, 0x1a, PT ;  /* 0x0000001a5d00780c */ /* 0x000fe40003f26270 */
[----:B------:R-:W-:Y:S02]  /*2c80*/  FSEL R56, R56, -INF , !P0 ;  /* 0xff80000038387808 */ /* 0x000fe40004000000 */
[----:B------:R-:W-:Y:S02]  /*2c90*/  ISETP.GT.AND P0, PT, R5, 0x19, !P1 ;  /* 0x000000190500780c */ /* 0x000fe40004f04270 */
[----:B------:R-:W-:-:S02]  /*2ca0*/  P2R R50, PR, RZ, 0x2 ;  /* 0x00000002ff327803 */ /* 0x000fc40000000000 */
[----:B------:R-:W-:Y:S02]  /*2cb0*/  ISETP.LT.OR P0, PT, R9, 0x1a, P0 ;  /* 0x0000001a0900780c */ /* 0x000fe40000701670 */
[----:B------:R-:W-:Y:S02]  /*2cc0*/  ISETP.GE.AND P1, PT, R93, 0x21, PT ;  /* 0x000000215d00780c */ /* 0x000fe40003f26270 */
[----:B------:R-:W-:Y:S02]  /*2cd0*/  FSEL R8, R57, -INF , !P0 ;  /* 0xff80000039087808 */ /* 0x000fe40004000000 */
[----:B------:R-:W-:Y:S02]  /*2ce0*/  ISETP.GT.AND P0, PT, R5, 0x20, !P1 ;  /* 0x000000200500780c */ /* 0x000fe40004f04270 */
[----:B------:R-:W-:Y:S02]  /*2cf0*/  P2R R43, PR, RZ, 0x2 ;  /* 0x00000002ff2b7803 */ /* 0x000fe40000000000 */
[----:B------:R-:W-:-:S02]  /*2d00*/  ISETP.LT.OR P0, PT, R9, 0x21, P0 ;  /* 0x000000210900780c */ /* 0x000fc40000701670 */
[----:B------:R-:W-:Y:S02]  /*2d10*/  ISETP.GE.AND P1, PT, R93, 0x22, PT ;  /* 0x000000225d00780c */ /* 0x000fe40003f26270 */
[----:B------:R-:W-:Y:S02]  /*2d20*/  FSEL R22, R52, -INF , !P0 ;  /* 0xff80000034167808 */ /* 0x000fe40004000000 */
[----:B------:R-:W-:Y:S02]  /*2d30*/  ISETP.GT.AND P0, PT, R5, 0x21, !P1 ;  /* 0x000000210500780c */ /* 0x000fe40004f04270 */
[----:B------:R-:W-:Y:S02]  /*2d40*/  P2R R42, PR, RZ, 0x2 ;  /* 0x00000002ff2a7803 */ /* 0x000fe40000000000 */
[----:B------:R-:W-:Y:S02]  /*2d50*/  ISETP.LT.OR P0, PT, R9, 0x22, P0 ;  /* 0x000000220900780c */ /* 0x000fe40000701670 */
[----:B------:R-:W-:-:S02]  /*2d60*/  ISETP.GE.AND P1, PT, R93, 0x1, PT ;  /* 0x000000015d00780c */ /* 0x000fc40003f26270 */
[----:B------:R-:W-:Y:S02]  /*2d70*/  FSEL R21, R53, -INF , !P0 ;  /* 0xff80000035157808 */ /* 0x000fe40004000000 */
[----:B------:R-:W-:-:S04]  /*2d80*/  ISETP.GT.AND P0, PT, R5, 0x28, !P2 ;  /* 0x000000280500780c */ /* 0x000fc80005704270 */
[----:B------:R-:W-:-:S04]  /*2d90*/  ISETP.LT.OR P0, PT, R9, 0x29, P0 ;  /* 0x000000290900780c */ /* 0x000fc80000701670 */
[----:B------:R-:W-:Y:S02]  /*2da0*/  FSEL R20, R44, -INF , !P0 ;  /* 0xff8000002c147808 */ /* 0x000fe40004000000 */
[----:B------:R-:W-:Y:S02]  /*2db0*/  ISETP.GT.AND P0, PT, R5, RZ, !P1 ;  /* 0x000000ff0500720c */ /* 0x000fe40004f04270 */
[----:B------:R-:W-:Y:S02]  /*2dc0*/  P2R R44, PR, RZ, 0x2 ;  /* 0x00000002ff2c7803 */ /* 0x000fe40000000000 */
[----:B------:R-:W-:Y:S02]  /*2dd0*/  ISETP.LT.OR P0, PT, R9, 0x1, P0 ;  /* 0x000000010900780c */ /* 0x000fe40000701670 */
[----:B------:R-:W-:Y:S02]  /*2de0*/  ISETP.GE.AND P1, PT, R93, 0x2a, PT ;  /* 0x0000002a5d00780c */ /* 0x000fe40003f26270 */
[----:B------:R-:W-:-:S02]  /*2df0*/  FSEL R68, R68, -INF , !P0 ;  /* 0xff80000044447808 */ /* 0x000fc40004000000 */
[----:B------:R-:W-:Y:S02]  /*2e00*/  ISETP.GT.AND P0, PT, R5, 0x29, !P1 ;  /* 0x000000290500780c */ /* 0x000fe40004f04270 */
[----:B------:R-:W1:Y:S02]  /*2e10*/  SHFL.IDX PT, R5, R49, 0x2, 0x1c1f ;  /* 0x005c1f0031057f89 */ /* 0x000e6400000e0000 */
[----:B------:R-:W-:-:S04]  /*2e20*/  ISETP.LT.OR P0, PT, R9, 0x2a, P0 ;  /* 0x0000002a0900780c */ /* 0x000fc80000701670 */
[----:B------:R-:W-:Y:S02]  /*2e30*/  FSEL R18, R45, -INF , !P0 ;  /* 0xff8000002d127808 */ /* 0x000fe40004000000 */
        /* <DEDUP_REMOVED lines=17> */
.L_x_170:
[----:B------:R-:W-:-:S04]  /*2f50*/  MOV R5, c[0x0][0x32c] ;  /* 0x0000cb0000057a02 */ /* 0x000fc80000000f00 */
[----:B------:R-:W-:-:S13]  /*2f60*/  ISETP.NE.AND P0, PT, R5, 0x1, PT ;  /* 0x000000010500780c */ /* 0x000fda0003f05270 */
[----:B------:R-:W-:-:S05]  /*2f70*/  @P0 IMAD.HI.U32 R5, R9, c[0x0][0x330], RZ ;  /* 0x0000cc0009050a27 */ /* 0x000fca00078e00ff */
[----:B------:R-:W-:Y:S02]  /*2f80*/  @P0 SHF.R.U32.HI R9, RZ, c[0x0][0x334], R5 ;  /* 0x0000cd00ff090a19 */ /* 0x000fe40000011605 */
.L_x_171:
[----:B------:R-:W-:Y:S05]  /*2f90*/  BSYNC B0 ;  /* 0x0000000000007941 */ /* 0x000fea0003800000 */
.L_x_169:
[----:B------:R-:W-:-:S05]  /*2fa0*/  IMAD R16, R9, c[0x0][0x32c], R48 ;  /* 0x0000cb0009107a24 */ /* 0x000fca00078e0230 */
[----:B------:R-:W-:Y:S02]  /*2fb0*/  IADD3 R5, R16, c[0x0][0x32c], RZ ;  /* 0x0000cb0010057a10 */ /* 0x000fe40007ffe0ff */
[----:B------:R-:W-:Y:S02]  /*2fc0*/  IMNMX R45, R45, R16, !PT ;  /* 0x000000102d2d7217 */ /* 0x000fe40007800200 */
[----:B------:R-:W-:Y:S02]  /*2fd0*/  IMNMX R52, R52, R5, PT ;  /* 0x0000000534347217 */ /* 0x000fe40003800200 */
.L_x_168:
[----:B------:R-:W-:Y:S02]  /*2fe0*/  ISETP.NE.AND P0, PT, R76, RZ, PT ;  /* 0x000000ff4c00720c */ /* 0x000fe40003f05270 */
[----:B------:R-:W-:Y:S02]  /*2ff0*/  P2R R80, PR, RZ, 0x40 ;  /* 0x00000040ff507803 */ /* 0x000fe40000000000 */
[----:B------:R-:W-:Y:S02]  /*3000*/  ISETP.GT.AND P0, PT, R3, 0x8, !P0 ;  /* 0x000000080300780c */ /* 0x000fe40004704270 */
[----:B------:R-:W-:-:S02]  /*3010*/  ISETP.NE.AND P6, PT, R51, RZ, PT ;  /* 0x000000ff3300720c */ /* 0x000fc40003fc5270 */
[----:B------:R-:W-:Y:S02]  /*3020*/  ISETP.LT.OR P0, PT, R79, 0x9, P0 ;  /* 0x000000094f00780c */ /* 0x000fe40000701670 */
[----:B------:R-:W-:Y:S02]  /*3030*/  P2R R61, PR, RZ, 0x20 ;  /* 0x00000020ff3d7803 */ /* 0x000fe40000000000 */
[----:B------:R-:W-:Y:S02]  /*3040*/  FSEL R5, R66, -INF , !P0 ;  /* 0xff80000042057808 */ /* 0x000fe40004000000 */
[----:B------:R-:W-:Y:S02]  /*3050*/  ISETP.NE.AND P0, PT, R69, RZ, PT ;  /* 0x000000ff4500720c */ /* 0x000fe40003f05270 */
[----:B------:R-:W-:Y:S02]  /*3060*/  ISETP.NE.AND P5, PT, R50, RZ, PT ;  /* 0x000000ff3200720c */ /* 0x000fe40003fa5270 */
[----:B------:R-:W-:-:S02]  /*3070*/  ISETP.GT.AND P0, PT, R3, 0x9, !P0 ;  /* 0x000000090300780c */ /* 0x000fc40004704270 */
[----:B------:R-:W-:Y:S02]  /*3080*/  P2R R57, PR, RZ, 0x10 ;  /* 0x00000010ff397803 */ /* 0x000fe40000000000 */
[----:B------:R-:W-:Y:S02]  /*3090*/  ISETP.LT.OR P0, PT, R79, 0xa, P0 ;  /* 0x0000000a4f00780c */ /* 0x000fe40000701670 */
[----:B------:R-:W-:Y:S02]  /*30a0*/  ISETP.NE.AND P4, PT, R43, RZ, PT ;  /* 0x000000ff2b00720c */ /* 0x000fe40003f85270 */
[----:B------:R-:W-:Y:S02]  /*30b0*/  FSEL R67, R67, -INF , !P0 ;  /* 0xff80000043437808 */ /* 0x000fe40004000000 */
[----:B------:R-:W-:Y:S02]  /*30c0*/  ISETP.NE.AND P0, PT, R65, RZ, PT ;  /* 0x000000ff4100720c */ /* 0x000fe40003f05270 */
[----:B------:R-:W-:-:S02]  /*30d0*/  P2R R53, PR, RZ, 0x8 ;  /* 0x00000008ff357803 */ /* 0x000fc40000000000 */
[----:B------:R-:W-:Y:S02]  /*30e0*/  ISETP.GT.AND P0, PT, R3, 0x10, !P0 ;  /* 0x000000100300780c */ /* 0x000fe40004704270 */
[----:B------:R-:W-:Y:S02]  /*30f0*/  ISETP.NE.AND P3, PT, R42, RZ, PT ;  /* 0x000000ff2a00720c */ /* 0x000fe40003f65270 */
[----:B------:R-:W-:-:S04]  /*3100*/  ISETP.LT.OR P0, PT, R79, 0x11, P0 ;  /* 0x000000114f00780c */ /* 0x000fc80000701670 */
[----:B------:R-:W-:Y:S02]  /*3110*/  FSEL R41, R62, -INF , !P0 ;  /* 0xff8000003e297808 */ /* 0x000fe40004000000 */
[----:B------:R-:W-:Y:S02]  /*3120*/  ISETP.NE.AND P0, PT, R60, RZ, PT ;  /* 0x000000ff3c00720c */ /* 0x000fe40003f05270 */
[----:B------:R-:W-:Y:S02]  /*3130*/  P2R R62, PR, RZ, 0x40 ;  /* 0x00000040ff3e7803 */ /* 0x000fe40000000000 */
[----:B------:R-:W-:-:S04]  /*3140*/  ISETP.GT.AND P0, PT, R3, 0x11, !P0 ;  /* 0x000000110300780c */ /* 0x000fc80004704270 */
[----:B------:R-:W-:-:S04]  /*3150*/  ISETP.LT.OR P0, PT, R79, 0x12, P0 ;  /* 0x000000124f00780c */ /* 0x000fc80000701670 */
[----:B------:R-:W-:Y:S02]  /*3160*/  FSEL R11, R63, -INF , !P0 ;  /* 0xff8000003f0b7808 */ /* 0x000fe40004000000 */
[----:B------:R-:W-:Y:S02]  /*3170*/  ISETP.GT.AND P0, PT, R3, 0x18, !P6 ;  /* 0x000000180300780c */ /* 0x000fe40007704270 */
[----:B------:R-:W-:Y:S02]  /*3180*/  ISETP.NE.AND P6, PT, R44, RZ, PT ;  /* 0x000000ff2c00720c */ /* 0x000fe40003fc5270 */
[----:B------:R-:W-:-:S04]  /*3190*/  ISETP.LT.OR P0, PT, R79, 0x19, P0 ;  /* 0x000000194f00780c */ /* 0x000fc80000701670 */
[----:B------:R-:W-:Y:S02]  /*31a0*/  FSEL R9, R58, -INF , !P0 ;  /* 0xff8000003a097808 */ /* 0x000fe40004000000 */
[----:B------:R-:W-:-:S04]  /*31b0*/  ISETP.GT.AND P0, PT, R3, 0x19, !P5 ;  /* 0x000000190300780c */ /* 0x000fc80006f04270 */
        /* <DEDUP_REMOVED lines=8> */
[----:B------:R-:W-:-:S04]  /*3240*/  ISETP.NE.AND P0, PT, R7, RZ, PT ;  /* 0x000000ff0700720c */ /* 0x000fc80003f05270 */
[----:B------:R-:W-:-:S04]  /*3250*/  ISETP.GT.AND P0, PT, R3, 0x1, !P0 ;  /* 0x000000010300780c */ /* 0x000fc80004704270 */
[----:B------:R-:W-:-:S04]  /*3260*/  ISETP.LT.OR P0, PT, R79, 0x2, P0 ;  /* 0x000000024f00780c */ /* 0x000fc80000701670 */
[----:B------:R-:W-:Y:S02]  /*3270*/  FSEL R71, R71, -INF , !P0 ;  /* 0xff80000047477808 */ /* 0x000fe40004000000 */
[----:B------:R-:W-:-:S04]  /*3280*/  ISETP.GT.AND P0, PT, R3, RZ, !P6 ;  /* 0x000000ff0300720c */ /* 0x000fc80007704270 */
        /* <DEDUP_REMOVED lines=8> */
[----:B------:R-:W-:Y:S02]  /*3310*/  ISETP.GT.AND P0, PT, R45, RZ, !P6 ;  /* 0x000000ff2d00720c */ /* 0x000fe40007704270 */
[----:B------:R-:W-:Y:S02]  /*3320*/  ISETP.NE.AND P6, PT, R62, RZ, PT ;  /* 0x000000ff3e00720c */ /* 0x000fe40003fc5270 */
[----:B------:R-:W-:-:S04]  /*3330*/  ISETP.LT.OR P0, PT, R52, 0x1, P0 ;  /* 0x000000013400780c */ /* 0x000fc80000701670 */
[----:B------:R-:W-:Y:S02]  /*3340*/  FSEL R110, R36, -INF , !P0 ;  /* 0xff800000246e7808 */ /* 0x000fe40004000000 */
[----:B------:R-:W-:-:S04]  /*3350*/  ISETP.NE.AND P0, PT, R7, RZ, PT ;  /* 0x000000ff0700720c */ /* 0x000fc80003f05270 */
[----:B------:R-:W-:-:S04]  /*3360*/  ISETP.GT.AND P0, PT, R45, 0x1, !P0 ;  /* 0x000000012d00780c */ /* 0x000fc80004704270 */
        /* <DEDUP_REMOVED lines=18> */
[----:B------:R-:W-:Y:S02]  /*3490*/  ISETP.GT.AND P0, PT, R45, 0x18, !P6 ;  /* 0x000000182d00780c */ /* 0x000fe40007704270 */
[----:B------:R-:W-:Y:S02]  /*34a0*/  ISETP.NE.AND P6, PT, R80, RZ, PT ;  /* 0x000000ff5000720c */ /* 0x000fe40003fc5270 */
        /* <DEDUP_REMOVED lines=17> */
[----:B------:R-:W1:Y:S01]  /*35c0*/  SHFL.IDX PT, R12, R49, 0x3, 0x1c1f ;  /* 0x007c1f00310c7f89 */ /* 0x000e6200000e0000 */
[----:B------:R-:W-:-:S04]  /*35d0*/  ISETP.GT.AND P0, PT, R45, 0x29, !P1 ;  /* 0x000000292d00780c */ /* 0x000fc80004f04270 */
        /* <DEDUP_REMOVED lines=19> */
.L_x_174:
[----:B------:R-:W-:-:S04]  /*3710*/  MOV R12, c[0x0][0x32c] ;  /* 0x0000cb00000c7a02 */ /* 0x000fc80000000f00 */
[----:B------:R-:W-:-:S13]  /*3720*/  ISETP.NE.AND P0, PT, R12, 0x1, PT ;  /* 0x000000010c00780c */ /* 0x000fda0003f05270 */
[----:B------:R-:W-:-:S05]  /*3730*/  @P0 IMAD.HI.U32 R12, R25, c[0x0][0x330], RZ ;  /* 0x0000cc00190c0a27 */ /* 0x000fca00078e00ff */
[----:B------:R-:W-:Y:S02]  /*3740*/  @P0 SHF.R.U32.HI R25, RZ, c[0x0][0x334], R12 ;  /* 0x0000cd00ff190a19 */ /* 0x000fe4000001160c */
.L_x_175:
[----:B------:R-:W-:Y:S05]  /*3750*/  BSYNC B0 ;  /* 0x0000000000007941 */ /* 0x000fea0003800000 */
.L_x_173:
[----:B------:R-:W-:-:S05]  /*3760*/  IMAD R48, R25, c[0x0][0x32c], R48 ;  /* 0x0000cb0019307a24 */ /* 0x000fca00078e0230 */
[----:B------:R-:W-:Y:S02]  /*3770*/  IADD3 R12, R48, c[0x0][0x32c], RZ ;  /* 0x0000cb00300c7a10 */ /* 0x000fe40007ffe0ff */
[----:B------:R-:W-:Y:S02]  /*3780*/  IMNMX R23, R23, R48, !PT ;  /* 0x0000003017177217 */ /* 0x000fe40007800200 */
[----:B------:R-:W-:Y:S02]  /*3790*/  IMNMX R13, R13, R12, PT ;  /* 0x0000000c0d0d7217 */ /* 0x000fe40003800200 */
.L_x_172:
[----:B------:R-:W-:Y:S01]  /*37a0*/  ISETP.NE.AND P0, PT, R76, RZ, PT ;  /* 0x000000ff4c00720c */ /* 0x000fe20003f05270 */
[----:B------:R-:W-:Y:S01]  /*37b0*/  IMAD.SHL.U32 R214, R2, 0x2, RZ ;  /* 0x0000000202d67824 */ /* 0x000fe200078e00ff */
[C---:B------:R-:W-:Y:S01]  /*37c0*/  ISETP.GT.AND P2, PT, R23.reuse, 0x28, !P2 ;  /* 0x000000281700780c */ /* 0x040fe20005744270 */
[----:B------:R-:W-:Y:S01]  /*37d0*/  ULDC.64 UR4, c[0x0][0x2c8] ;  /* 0x0000b20000047ab9 */ /* 0x000fe20000000a00 */
[C---:B------:R-:W-:Y:S01]  /*37e0*/  ISETP.GT.AND P0, PT, R23.reuse, 0x8, !P0 ;  /* 0x000000081700780c */ /* 0x040fe20004704270 */
[----:B------:R-:W-:Y:S01]  /*37f0*/  IMAD R212, R0, 0x2, R214 ;  /* 0x0000000200d47824 */ /* 0x000fe200078e02d6 */
[----:B------:R-:W-:Y:S01]  /*3800*/  ISETP.GT.AND P1, PT, R23, 0x29, !P1 ;  /* 0x000000291700780c */ /* 0x000fe20004f24270 */
[----:B------:R-:W-:Y:S01]  /*3810*/  LDSM.16.MT88.4 R136, [R214+0x1880] ;  /* 0x00188000d688783b */ /* 0x000fe20000004200 */
[C---:B------:R-:W-:Y:S01]  /*3820*/  ISETP.LT.OR P0, PT, R13.reuse, 0x9, P0 ;  /* 0x000000090d00780c */ /* 0x040fe20000701670 */
[----:B------:R-:W-:Y:S01]  /*3830*/  UIMAD.WIDE.U32 UR14, UR13, UR4, URZ ;  /* 0x000000040d0e72a5 */ /* 0x000fe2000f8e003f */
[----:B------:R-:W-:Y:S01]  /*3840*/  ISETP.LT.OR P2, PT, R13, 0x29, P2 ;  /* 0x000000290d00780c */ /* 0x000fe20001741670 */
[----:B------:R-:W-:Y:S01]  /*3850*/  LDSM.16.MT88.4 R112, [R212+0x1880] ;  /* 0x00188000d470783b */ /* 0x000fe20000004200 */
[----:B------:R-:W-:Y:S01]  /*3860*/  FSEL R92, R34, -INF , !P0 ;  /* 0xff800000225c7808 */ /* 0x000fe20004000000 */
[----:B------:R-:W-:Y:S01]  /*3870*/  @UP2 USHF.R.U32.HI UR13, URZ, UR5, UR15 ;  /* 0x000000053f0d2299 */ /* 0x000fe2000801160f */
[----:B------:R-:W-:Y:S01]  /*3880*/  ISETP.NE.AND P0, PT, R69, RZ, PT ;  /* 0x000000ff4500720c */ /* 0x000fe20003f05270 */
[----:B------:R-:W-:Y:S01]  /*3890*/  LDSM.16.MT88.4 R132, [R214+0x2480] ;  /* 0x00248000d684783b */ /* 0x000fe20000004200 */
[----:B------:R-:W-:Y:S01]  /*38a0*/  ISETP.LT.OR P1, PT, R13, 0x2a, P1 ;  /* 0x0000002a0d00780c */ /* 0x000fe20000f21670 */
[----:B------:R-:W-:Y:S01]  /*38b0*/  UIADD3 UR4, UR12, UR13, URZ ;  /* 0x0000000d0c047290 */ /* 0x000fe2000fffe03f */
[----:B------:R-:W-:Y:S01]  /*38c0*/  ISETP.GT.AND P0, PT, R23, 0x9, !P0 ;  /* 0x000000091700780c */ /* 0x000fe20004704270 */
[----:B------:R-:W-:Y:S01]  /*38d0*/  LDSM.16.MT88.4 R76, [R214+0x3080] ;  /* 0x00308000d64c783b */ /* 0x000fe20000004200 */
[----:B------:R-:W-:Y:S01]  /*38e0*/  FSEL R187, R14, -INF , !P2 ;  /* 0xff8000000ebb7808 */ /* 0x000fe20005000000 */
[----:B------:R-:W-:Y:S01]  /*38f0*/  ULDC UR13, c[0x0][0x328] ;  /* 0x0000ca00000d7ab9 */ /* 0x000fe20000000800 */
[----:B------:R-:W-:Y:S01]  /*3900*/  ISETP.LT.OR P0, PT, R13, 0xa, P0 ;  /* 0x0000000a0d00780c */ /* 0x000fe20000701670 */
[----:B------:R-:W-:Y:S01]  /*3910*/  LDSM.16.MT88.4 R156, [R214+0x1c80] ;  /* 0x001c8000d69c783b */ /* 0x000fe20000004200 */
[----:B------:R-:W-:Y:S01]  /*3920*/  FSEL R189, R15, -INF , !P1 ;  /* 0xff8000000fbd7808 */ /* 0x000fe20004800000 */
[----:B------:R-:W-:Y:S01]  /*3930*/  UIADD3 UR13, UR4, UR13, URZ ;  /* 0x0000000d040d7290 */ /* 0x000fe2000fffe03f */
[----:B------:R-:W-:-:S02]  /*3940*/  FSEL R90, R35, -INF , !P0 ;  /* 0xff800000235a7808 */ /* 0x000fc40004000000 */
[----:B------:R-:W-:Y:S01]  /*3950*/  ISETP.NE.AND P0, PT, R65, RZ, PT ;  /* 0x000000ff4100720c */ /* 0x000fe20003f05270 */
[----:B------:R-:W-:Y:S01]  /*3960*/  LDSM.16.MT88.4 R32, [R212+0x3480] ;  /* 0x00348000d420783b */ /* 0x000fe20000004200 */
[----:B------:R-:W-:Y:S02]  /*3970*/  IADD3 R226, R148, -0x2, RZ ;  /* 0xfffffffe94e27810 */ /* 0x000fe40007ffe0ff */
[----:B------:R-:W-:-:S04]  /*3980*/  ISETP.GT.AND P0, PT, R23, 0x10, !P0 ;  /* 0x000000101700780c */ /* 0x000fc80004704270 */
[----:B------:R-:W-:-:S04]  /*3990*/  ISETP.LT.OR P0, PT, R13, 0x11, P0 ;  /* 0x000000110d00780c */ /* 0x000fc80000701670 */
[----:B------:R-:W-:Y:S02]  /*39a0*/  FSEL R88, R30, -INF , !P0 ;  /* 0xff8000001e587808 */ /* 0x000fe40004000000 */
[----:B------:R-:W-:Y:S02]  /*39b0*/  ISETP.NE.AND P0, PT, R60, RZ, PT ;  /* 0x000000ff3c00720c */ /* 0x000fe40003f05270 */
[----:B------:R-:W-:Y:S02]  /*39c0*/  LDSM.16.MT88.4 R60, [R212+0x2480] ;  /* 0x00248000d43c783b */ /* 0x000fe40000004200 */
[----:B------:R-:W-:-:S04]  /*39d0*/  ISETP.GT.AND P0, PT, R23, 0x11, !P0 ;  /* 0x000000111700780c */ /* 0x000fc80004704270 */
[----:B------:R-:W-:-:S04]  /*39e0*/  ISETP.LT.OR P0, PT, R13, 0x12, P0 ;  /* 0x000000120d00780c */ /* 0x000fc80000701670 */
[----:B------:R-:W-:Y:S02]  /*39f0*/  FSEL R72, R31, -INF , !P0 ;  /* 0xff8000001f487808 */ /* 0x000fe40004000000 */
[----:B------:R-:W-:-:S04]  /*3a00*/  ISETP.NE.AND P0, PT, R51, RZ, PT ;  /* 0x000000ff3300720c */ /* 0x000fc80003f05270 */
        /* <DEDUP_REMOVED lines=8> */
[----:B------:R-:W-:Y:S02]  /*3a90*/  ISETP.NE.AND P0, PT, R7, RZ, PT ;  /* 0x000000ff0700720c */ /* 0x000fe40003f05270 */
[----:B------:R-:W-:Y:S02]  /*3aa0*/  FMNMX.FTZ R7, R68, R6, !PT ;  /* 0x0000000644077209 */ /* 0x000fe40007810000 */
[----:B------:R-:W-:Y:S02]  /*3ab0*/  ISETP.GT.AND P0, PT, R23, 0x1, !P0 ;  /* 0x000000011700780c */ /* 0x000fe40004704270 */
[----:B------:R-:W-:Y:S02]  /*3ac0*/  FMNMX.FTZ R7, R64, R7, !PT ;  /* 0x0000000740077209 */ /* 0x000fe40007810000 */
[----:B------:R-:W-:-:S02]  /*3ad0*/  ISETP.LT.OR P0, PT, R13, 0x2, P0 ;  /* 0x000000020d00780c */ /* 0x000fc40000701670 */
[----:B------:R-:W-:Y:S02]  /*3ae0*/  FMNMX.FTZ R7, R4, R7, !PT ;  /* 0x0000000704077209 */ /* 0x000fe40007810000 */
[----:B------:R-:W-:Y:S02]  /*3af0*/  FSEL R94, R39, -INF , !P0 ;  /* 0xff800000275e7808 */ /* 0x000fe40004000000 */
[----:B------:R-:W-:Y:S02]  /*3b00*/  FMNMX.FTZ R7, R40, R7, !PT ;  /* 0x0000000728077209 */ /* 0x000fe40007810000 */
[----:B------:R-:W-:Y:S02]  /*3b10*/  ISETP.NE.AND P0, PT, R44, RZ, PT ;  /* 0x000000ff2c00720c */ /* 0x000fe40003f05270 */
[----:B------:R-:W-:Y:S01]  /*3b20*/  FMNMX.FTZ R7, R10, R7, !PT ;  /* 0x000000070a077209 */ /* 0x000fe20007810000 */
[----:B------:R-:W-:Y:S01]  /*3b30*/  LDSM.16.MT88.4 R44, [R214+0x2880] ;  /* 0x00288000d62c783b */ /* 0x000fe20000004200 */
[----:B------:R-:W-:-:S02]  /*3b40*/  ISETP.GT.AND P0, PT, R23, RZ, !P0 ;  /* 0x000000ff1700720c */ /* 0x000fc40004704270 */
[----:B------:R-:W-:Y:S02]  /*3b50*/  FMNMX.FTZ R7, R56, R7, !PT ;  /* 0x0000000738077209 */ /* 0x000fe40007810000 */
[----:B------:R-:W-:Y:S02]  /*3b60*/  ISETP.LT.OR P0, PT, R13, 0x1, P0 ;  /* 0x000000010d00780c */ /* 0x000fe40000701670 */
[----:B------:R-:W-:Y:S02]  /*3b70*/  FMNMX.FTZ R7, R8, R7, !PT ;  /* 0x0000000708077209 */ /* 0x000fe40007810000 */
[----:B------:R-:W-:Y:S02]  /*3b80*/  FSEL R108, R38, -INF , !P0 ;  /* 0xff800000266c7808 */ /* 0x000fe40004000000 */
[----:B------:R-:W-:Y:S01]  /*3b90*/  FMNMX.FTZ R12, R22, R7, !PT ;  /* 0x00000007160c7209 */ /* 0x000fe20007810000 */
[----:B------:R-:W-:Y:S01]  /*3ba0*/  LDSM.16.MT88.4 R36, [R214+0x3480] ;  /* 0x00348000d624783b */ /* 0x000fe20000004200 */
[----:B------:R-:W-:-:S02]  /*3bb0*/  ISETP.NE.AND P0, PT, R43, RZ, PT ;  /* 0x000000ff2b00720c */ /* 0x000fc40003f05270 */
[----:B------:R-:W-:Y:S02]  /*3bc0*/  FMNMX.FTZ R7, R21, R12, !PT ;  /* 0x0000000c15077209 */ /* 0x000fe40007810000 */
[----:B------:R-:W-:Y:S02]  /*3bd0*/  FMNMX.FTZ R12, R70, R71, !PT ;  /* 0x00000047460c7209 */ /* 0x000fe40007810000 */
[----:B------:R-:W-:Y:S02]  /*3be0*/  FMNMX.FTZ R7, R20, R7, !PT ;  /* 0x0000000714077209 */ /* 0x000fe40007810000 */
[----:B------:R-:W-:Y:S02]  /*3bf0*/  FMNMX.FTZ R12, R5, R12, !PT ;  /* 0x0000000c050c7209 */ /* 0x000fe40007810000 */
[----:B------:R-:W-:Y:S02]  /*3c00*/  FMNMX.FTZ R7, R18, R7, !PT ;  /* 0x0000000712077209 */ /* 0x000fe40007810000 */
[----:B------:R-:W-:-:S02]  /*3c10*/  FMNMX.FTZ R12, R67, R12, !PT ;  /* 0x0000000c430c7209 */ /* 0x000fc40007810000 */
[----:B------:R-:W-:Y:S01]  /*3c20*/  ISETP.GT.AND P0, PT, R23, 0x20, !P0 ;  /* 0x000000201700780c */ /* 0x000fe20004704270 */
[----:B------:R-:W1:Y:S01]  /*3c30*/  SHFL.BFLY PT, R24, R7, 0x2, 0x1f ;  /* 0x0c401f0007187f89 */ /* 0x000e6200000e0000 */
[----:B------:R-:W-:Y:S02]  /*3c40*/  FMNMX.FTZ R12, R41, R12, !PT ;  /* 0x0000000c290c7209 */ /* 0x000fe40007810000 */
[----:B------:R-:W-:Y:S02]  /*3c50*/  ISETP.LT.OR P0, PT, R13, 0x21, P0 ;  /* 0x000000210d00780c */ /* 0x000fe40000701670 */
[----:B------:R-:W-:Y:S02]  /*3c60*/  FMNMX.FTZ R12, R11, R12, !PT ;  /* 0x0000000c0b0c7209 */ /* 0x000fe40007810000 */
[----:B------:R-:W-:Y:S02]  /*3c70*/  FSEL R178, R26, -INF , !P0 ;  /* 0xff8000001ab27808 */ /* 0x000fe40004000000 */
[----:B------:R-:W-:-:S02]  /*3c80*/  FMNMX.FTZ R12, R9, R12, !PT ;  /* 0x0000000c090c7209 */ /* 0x000fc40007810000 */
[----:B------:R-:W-:Y:S02]  /*3c90*/  FMNMX.FTZ R31, R108, R94, !PT ;  /* 0x0000005e6c1f7209 */ /* 0x000fe40007810000 */
[----:B------:R-:W-:Y:S02]  /*3ca0*/  FMNMX.FTZ R12, R59, R12, !PT ;  /* 0x0000000c3b0c7209 */ /* 0x000fe40007810000 */
[----:B------:R-:W-:Y:S02]  /*3cb0*/  FMNMX.FTZ R31, R92, R31, !PT ;  /* 0x0000001f5c1f7209 */ /* 0x000fe40007810000 */
[----:B------:R-:W-:Y:S02]  /*3cc0*/  FMNMX.FTZ R12, R19, R12, !PT ;  /* 0x0000000c130c7209 */ /* 0x000fe40007810000 */
[----:B------:R-:W-:Y:S02]  /*3cd0*/  FMNMX.FTZ R31, R90, R31, !PT ;  /* 0x0000001f5a1f7209 */ /* 0x000fe40007810000 */
[----:B-1----:R-:W-:-:S02]  /*3ce0*/  FMNMX.FTZ R24, R7, R24, !PT ;  /* 0x0000001807187209 */ /* 0x002fc40007810000 */
[----:B------:R-:W-:-:S03]  /*3cf0*/  FMNMX.FTZ R7, R17, R12, !PT ;  /* 0x0000000c11077209 */ /* 0x000fc60007810000 */
[----:B------:R-:W1:Y:S01]  /*3d00*/  SHFL.BFLY PT, R151, R24, 0x1, 0x1f ;  /* 0x0c201f0018977f89 */ /* 0x000e6200000e0000 */
[----:B------:R-:W-:-:S04]  /*3d10*/  FMNMX.FTZ R12, R16, R7, !PT ;  /* 0x00000007100c7209 */ /* 0x000fc80007810000 */
[----:B------:R-:W-:Y:S02]  /*3d20*/  FMNMX.FTZ R7, R3, R12, !PT ;  /* 0x0000000c03077209 */ /* 0x000fe40007810000 */
[----:B-1----:R-:W-:-:S03]  /*3d30*/  FMNMX.FTZ R151, R24, R151, !PT ;  /* 0x0000009718977209 */ /* 0x002fc60007810000 */
[----:B------:R-:W1:Y:S01]  /*3d40*/  SHFL.BFLY PT, R24, R7, 0x2, 0x1f ;  /* 0x0c401f0007187f89 */ /* 0x000e6200000e0000 */
[C---:B------:R-:W-:Y:S01]  /*3d50*/  FSETP.NEU.FTZ.AND P0, PT, R151.reuse, -INF , PT ;  /* 0xff8000009700780b */ /* 0x040fe20003f1d000 */
[----:B------:R-:W-:-:S05]  /*3d60*/  FMUL.FTZ R25, R151, c[0x0][0x2d0] ;  /* 0x0000b40097197a20 */ /* 0x000fca0000410000 */
[----:B------:R-:W-:-:S05]  /*3d70*/  FSEL R25, R25, RZ, P0 ;  /* 0x000000ff19197208 */ /* 0x000fca0000000000 */
[--C-:B------:R-:W-:Y:S02]  /*3d80*/  FFMA.FTZ R155, R56, c[0x0][0x2d0], -R25.reuse ;  /* 0x0000b400389b7a23 */ /* 0x100fe40000010819 */
[--C-:B------:R-:W-:Y:S02]  /*3d90*/  FFMA.FTZ R170, R20, c[0x0][0x2d0], -R25.reuse ;  /* 0x0000b40014aa7a23 */ /* 0x100fe40000010819 */
[--C-:B------:R-:W-:Y:S02]  /*3da0*/  FFMA.FTZ R164, R6, c[0x0][0x2d0], -R25.reuse ;  /* 0x0000b40006a47a23 */ /* 0x100fe40000010819 */
[--C-:B------:R-:W-:Y:S01]  /*3db0*/  FFMA.FTZ R160, R4, c[0x0][0x2d0], -R25.reuse ;  /* 0x0000b40004a07a23 */ /* 0x100fe20000010819 */
[----:B------:R-:W-:Y:S01]  /*3dc0*/  MUFU.EX2 R155, R155 ;  /* 0x0000009b009b7308 */ /* 0x000fe20000000800 */
[--C-:B------:R-:W-:Y:S02]  /*3dd0*/  FFMA.FTZ R173, R21, c[0x0][0x2d0], -R25.reuse ;  /* 0x0000b40015ad7a23 */ /* 0x100fe40000010819 */
[--C-:B------:R-:W-:Y:S01]  /*3de0*/  FFMA.FTZ R169, R68, c[0x0][0x2d0], -R25.reuse ;  /* 0x0000b40044a97a23 */ /* 0x100fe20000010819 */
[----:B-1----:R-:W-:Y:S01]  /*3df0*/  FMNMX.FTZ R24, R7, R24, !PT ;  /* 0x0000001807187209 */ /* 0x002fe20007810000 */
[----:B------:R-:W-:-:S02]  /*3e00*/  FFMA.FTZ R165, R64, c[0x0][0x2d0], -R25 ;  /* 0x0000b40040a57a23 */ /* 0x000fc40000010819 */
[--C-:B------:R-:W-:Y:S01]  /*3e10*/  FFMA.FTZ R163, R40, c[0x0][0x2d0], -R25.reuse ;  /* 0x0000b40028a37a23 */ /* 0x100fe20000010819 */
[----:B------:R-:W-:Y:S01]  /*3e20*/  MUFU.EX2 R164, R164 ;  /* 0x000000a400a47308 */ /* 0x000fe20000000800 */
[----:B------:R-:W1:Y:S01]  /*3e30*/  SHFL.BFLY PT, R149, R24, 0x1, 0x1f ;  /* 0x0c201f0018957f89 */ /* 0x000e6200000e0000 */
[--C-:B------:R-:W-:Y:S02]  /*3e40*/  FFMA.FTZ R154, R10, c[0x0][0x2d0], -R25.reuse ;  /* 0x0000b4000a9a7a23 */ /* 0x100fe40000010819 */
[--C-:B------:R-:W-:Y:S02]  /*3e50*/  FFMA.FTZ R2, R8, c[0x0][0x2d0], -R25.reuse ;  /* 0x0000b40008027a23 */ /* 0x100fe40000010819 */
[--C-:B------:R-:W-:Y:S02]  /*3e60*/  FFMA.FTZ R168, R22, c[0x0][0x2d0], -R25.reuse ;  /* 0x0000b40016a87a23 */ /* 0x100fe40000010819 */
[----:B------:R-:W2:Y:S01]  /*3e70*/  MUFU.EX2 R169, R169 ;  /* 0x000000a900a97308 */ /* 0x000ea20000000800 */
[----:B------:R-:W-:-:S07]  /*3e80*/  FFMA.FTZ R231, R18, c[0x0][0x2d0], -R25 ;  /* 0x0000b40012e77a23 */ /* 0x000fce0000010819 */
[----:B------:R-:W-:Y:S08]  /*3e90*/  MUFU.EX2 R165, R165 ;  /* 0x000000a500a57308 */ /* 0x000ff00000000800 */
[----:B------:R-:W3:Y:S01]  /*3ea0*/  MUFU.EX2 R160, R160 ;  /* 0x000000a000a07308 */ /* 0x000ee20000000800 */
[----:B-1----:R-:W-:Y:S02]  /*3eb0*/  FMNMX.FTZ R149, R24, R149, !PT ;  /* 0x0000009518957209 */ /* 0x002fe40007810000 */
[----:B------:R-:W-:-:S02]  /*3ec0*/  FMNMX.FTZ R24, R110, R111, !PT ;  /* 0x0000006f6e187209 */ /* 0x000fc40007810000 */
[C---:B------:R-:W-:Y:S01]  /*3ed0*/  FSETP.NEU.FTZ.AND P0, PT, R149.reuse, -INF , PT ;  /* 0xff8000009500780b */ /* 0x040fe20003f1d000 */
[----:B------:R-:W-:Y:S01]  /*3ee0*/  FMUL.FTZ R12, R149, c[0x0][0x2d0] ;  /* 0x0000b400950c7a20 */ /* 0x000fe20000410000 */
[----:B------:R-:W-:Y:S01]  /*3ef0*/  FMNMX.FTZ R24, R109, R24, !PT ;  /* 0x000000186d187209 */ /* 0x000fe20007810000 */
[----:B------:R-:W-:Y:S01]  /*3f00*/  MUFU.EX2 R163, R163 ;  /* 0x000000a300a37308 */ /* 0x000fe20000000800 */
[----:B--2---:R-:W-:Y:S01]  /*3f10*/  F2FP.PACK_AB R96, R164, R169 ;  /* 0x000000a9a460723e */ /* 0x004fe200000000ff */
[----:B------:R-:W-:Y:S01]  /*3f20*/  FADD.FTZ R164, R169, R164 ;  /* 0x000000a4a9a47221 */ /* 0x000fe20000010000 */
[----:B------:R-:W-:Y:S02]  /*3f30*/  FMNMX.FTZ R24, R95, R24, !PT ;  /* 0x000000185f187209 */ /* 0x000fe40007810000 */
[----:B------:R-:W-:Y:S02]  /*3f40*/  FSEL R12, R12, RZ, P0 ;  /* 0x000000ff0c0c7208 */ /* 0x000fe40000000000 */
[----:B------:R-:W-:Y:S01]  /*3f50*/  FMNMX.FTZ R24, R93, R24, !PT ;  /* 0x000000185d187209 */ /* 0x000fe20007810000 */
[----:B------:R-:W1:Y:S01]  /*3f60*/  MUFU.EX2 R154, R154 ;  /* 0x0000009a009a7308 */ /* 0x000e620000000800 */
[----:B------:R-:W-:Y:S01]  /*3f70*/  ISETP.NE.AND P0, PT, R42, RZ, PT ;  /* 0x000000ff2a00720c */ /* 0x000fe20003f05270 */
[--C-:B------:R-:W-:Y:S01]  /*3f80*/  FFMA.FTZ R167, R5, c[0x0][0x2d0], -R12.reuse ;  /* 0x0000b40005a77a23 */ /* 0x100fe2000001080c */
[----:B------:R-:W-:Y:S01]  /*3f90*/  FMNMX.FTZ R24, R91, R24, !PT ;  /* 0x000000185b187209 */ /* 0x000fe20007810000 */
[----:B------:R-:W-:Y:S01]  /*3fa0*/  LDSM.16.MT88.4 R4, [R212+0x3080] ;  /* 0x00308000d404783b */ /* 0x000fe20000004200 */
[----:B------:R-:W-:Y:S01]  /*3fb0*/  ISETP.GT.AND P0, PT, R23, 0x21, !P0 ;  /* 0x000000211700780c */ /* 0x000fe20004704270 */
[--C-:B------:R-:W-:Y:S01]  /*3fc0*/  FFMA.FTZ R0, R59, c[0x0][0x2d0], -R12.reuse ;  /* 0x0000b4003b007a23 */ /* 0x100fe2000001080c */
[----:B------:R-:W-:Y:S01]  /*3fd0*/  FMNMX.FTZ R24, R89, R24, !PT ;  /* 0x0000001859187209 */ /* 0x000fe20007810000 */
[--C-:B------:R-:W-:Y:S01]  /*3fe0*/  FFMA.FTZ R171, R70, c[0x0][0x2d0], -R12.reuse ;  /* 0x0000b40046ab7a23 */ /* 0x100fe2000001080c */
[----:B------:R-:W-:Y:S01]  /*3ff0*/  ISETP.LT.OR P0, PT, R13, 0x22, P0 ;  /* 0x000000220d00780c */ /* 0x000fe20000701670 */
[--C-:B------:R-:W-:Y:S01]  /*4000*/  FFMA.FTZ R166, R71, c[0x0][0x2d0], -R12.reuse ;  /* 0x0000b40047a67a23 */ /* 0x100fe2000001080c */
[----:B------:R-:W-:Y:S01]  /*4010*/  FMNMX.FTZ R29, R73, R24, !PT ;  /* 0x00000018491d7209 */ /* 0x000fe20007810000 */
[--C-:B------:R-:W-:Y:S01]  /*4020*/  FFMA.FTZ R162, R67, c[0x0][0x2d0], -R12.reuse ;  /* 0x0000b40043a27a23 */ /* 0x100fe2000001080c */
[----:B------:R-:W-:Y:S01]  /*4030*/  FSEL R186, R27, -INF , !P0 ;  /* 0xff8000001bba7808 */ /* 0x000fe20004000000 */
[----:B------:R-:W-:Y:S01]  /*4040*/  MUFU.EX2 R171, R171 ;  /* 0x000000ab00ab7308 */ /* 0x000fe20000000800 */
[----:B------:R-:W-:Y:S01]  /*4050*/  FMNMX.FTZ R24, R180, R29, !PT ;  /* 0x0000001db4187209 */ /* 0x000fe20007810000 */
[--C-:B------:R-:W-:Y:S01]  /*4060*/  FFMA.FTZ R161, R41, c[0x0][0x2d0], -R12.reuse ;  /* 0x0000b40029a17a23 */ /* 0x100fe2000001080c */
[----:B---3--:R-:W-:Y:S01]  /*4070*/  F2FP.PACK_AB R98, R160, R165 ;  /* 0x000000a5a062723e */ /* 0x008fe200000000ff */
[----:B------:R-:W-:Y:S01]  /*4080*/  LDSM.16.MT88.4 R40, [R212+0x2880] ;  /* 0x00288000d428783b */ /* 0x000fe20000004200 */
[----:B------:R-:W-:Y:S01]  /*4090*/  FMNMX.FTZ R24, R179, R24, !PT ;  /* 0x00000018b3187209 */ /* 0x000fe20007810000 */
[--C-:B------:R-:W-:Y:S01]  /*40a0*/  FFMA.FTZ R150, R11, c[0x0][0x2d0], -R12.reuse ;  /* 0x0000b4000b967a23 */ /* 0x100fe2000001080c */
[----:B-1----:R-:W-:Y:S01]  /*40b0*/  F2FP.PACK_AB R8, R154, R163 ;  /* 0x000000a39a08723e */ /* 0x002fe200000000ff */
[----:B------:R-:W1:Y:S01]  /*40c0*/  MUFU.EX2 R166, R166 ;  /* 0x000000a600a67308 */ /* 0x000e620000000800 */
[----:B------:R-:W-:Y:S01]  /*40d0*/  FMNMX.FTZ R29, R177, R24, !PT ;  /* 0x00000018b11d7209 */ /* 0x000fe20007810000 */
[--C-:B------:R-:W-:Y:S01]  /*40e0*/  FFMA.FTZ R153, R9, c[0x0][0x2d0], -R12.reuse ;  /* 0x0000b40009997a23 */ /* 0x100fe2000001080c */
[----:B------:R-:W-:Y:S01]  /*40f0*/  LDSM.16.MT88.4 R24, [R212+0x2080] ;  /* 0x00208000d418783b */ /* 0x000fe20000004200 */
[--C-:B------:R-:W-:Y:S01]  /*4100*/  FFMA.FTZ R229, R3, c[0x0][0x2d0], -R12.reuse ;  /* 0x0000b40003e57a23 */ /* 0x100fe2000001080c */
[----:B------:R-:W-:Y:S01]  /*4110*/  FMNMX.FTZ R56, R176, R29, !PT ;  /* 0x0000001db0387209 */ /* 0x000fe20007810000 */
[--C-:B------:R-:W-:Y:S01]  /*4120*/  FFMA.FTZ R172, R19, c[0x0][0x2d0], -R12.reuse ;  /* 0x0000b40013ac7a23 */ /* 0x100fe2000001080c */
[----:B------:R-:W-:Y:S01]  /*4130*/  FMNMX.FTZ R29, R88, R31, !PT ;  /* 0x0000001f581d7209 */ /* 0x000fe20007810000 */
[----:B------:R-:W-:Y:S01]  /*4140*/  MUFU.EX2 R167, R167 ;  /* 0x000000a700a77308 */ /* 0x000fe20000000800 */
[--C-:B------:R-:W-:Y:S01]  /*4150*/  FFMA.FTZ R175, R17, c[0x0][0x2d0], -R12.reuse ;  /* 0x0000b40011af7a23 */ /* 0x100fe2000001080c */
[----:B------:R-:W2:Y:S01]  /*4160*/  SHFL.BFLY PT, R21, R56, 0x2, 0x1f ;  /* 0x0c401f0038157f89 */ /* 0x000ea200000e0000 */
[----:B------:R-:W-:Y:S01]  /*4170*/  FMNMX.FTZ R29, R72, R29, !PT ;  /* 0x0000001d481d7209 */ /* 0x000fe20007810000 */
[----:B------:R-:W-:-:S02]  /*4180*/  FFMA.FTZ R174, R16, c[0x0][0x2d0], -R12 ;  /* 0x0000b40010ae7a23 */ /* 0x000fc4000001080c */
[----:B------:R-:W-:Y:S01]  /*4190*/  LDSM.16.MT88.4 R16, [R212+0x2c80] ;  /* 0x002c8000d410783b */ /* 0x000fe20000004200 */
[----:B------:R-:W-:Y:S01]  /*41a0*/  FMNMX.FTZ R20, R74, R29, !PT ;  /* 0x0000001d4a147209 */ /* 0x000fe20007810000 */
[----:B------:R-:W3:Y:S01]  /*41b0*/  MUFU.EX2 R162, R162 ;  /* 0x000000a200a27308 */ /* 0x000ee20000000800 */
[----:B-1----:R-:W-:Y:S01]  /*41c0*/  F2FP.PACK_AB R97, R166, R171 ;  /* 0x000000aba661723e */ /* 0x002fe200000000ff */
[----:B------:R-:W-:Y:S01]  /*41d0*/  LDSM.16.MT88.4 R28, [R214+0x2080] ;  /* 0x00208000d61c783b */ /* 0x000fe20000004200 */
[----:B------:R-:W-:Y:S01]  /*41e0*/  FMNMX.FTZ R23, R75, R20, !PT ;  /* 0x000000144b177209 */ /* 0x000fe20007810000 */
[----:B------:R-:W-:Y:S02]  /*41f0*/  FADD.FTZ R166, R171, R166 ;  /* 0x000000a6aba67221 */ /* 0x000fe40000010000 */
[----:B------:R-:W-:Y:S01]  /*4200*/  FADD.FTZ R165, R165, R164 ;  /* 0x000000a4a5a57221 */ /* 0x000fe20000010000 */
[----:B------:R-:W-:Y:S01]  /*4210*/  FMNMX.FTZ R13, R178, R23, !PT ;  /* 0x00000017b20d7209 */ /* 0x000fe20007810000 */
[----:B------:R-:W1:Y:S02]  /*4220*/  MUFU.EX2 R2, R2 ;  /* 0x0000000200027308 */ /* 0x000e640000000800 */
[----:B------:R-:W-:Y:S01]  /*4230*/  FADD.FTZ R160, R160, R165 ;  /* 0x000000a5a0a07221 */ /* 0x000fe20000010000 */
[----:B------:R-:W-:-:S02]  /*4240*/  FMNMX.FTZ R152, R186, R13, !PT ;  /* 0x0000000dba987209 */ /* 0x000fc40007810000 */
[----:B------:R-:W-:Y:S01]  /*4250*/  LDSM.16.MT88.4 R12, [R214+0x3880] ;  /* 0x00388000d60c783b */ /* 0x000fe20000004200 */
[----:B------:R-:W-:Y:S01]  /*4260*/  FADD.FTZ R163, R163, R160 ;  /* 0x000000a0a3a37221 */ /* 0x000fe20000010000 */
[----:B------:R-:W-:Y:S01]  /*4270*/  FMNMX.FTZ R152, R187, R152, !PT ;  /* 0x00000098bb987209 */ /* 0x000fe20007810000 */
[----:B------:R-:W-:Y:S01]  /*4280*/  MUFU.EX2 R161, R161 ;  /* 0x000000a100a17308 */ /* 0x000fe20000000800 */
[----:B---3--:R-:W-:Y:S01]  /*4290*/  F2FP.PACK_AB R99, R162, R167 ;  /* 0x000000a7a263723e */ /* 0x008fe200000000ff */
[----:B------:R-:W-:Y:S01]  /*42a0*/  FADD.FTZ R167, R167, R166 ;  /* 0x000000a6a7a77221 */ /* 0x000fe20000010000 */
[----:B------:R-:W-:Y:S01]  /*42b0*/  FMNMX.FTZ R152, R189, R152, !PT ;  /* 0x00000098bd987209 */ /* 0x000fe20007810000 */
[----:B------:R-:W-:Y:S01]  /*42c0*/  FADD.FTZ R154, R154, R163 ;  /* 0x000000a39a9a7221 */ /* 0x000fe20000010000 */
[----:B--2---:R-:W-:Y:S01]  /*42d0*/  FMNMX.FTZ R56, R56, R21, !PT ;  /* 0x0000001538387209 */ /* 0x004fe20007810000 */
[----:B------:R-:W-:Y:S01]  /*42e0*/  FADD.FTZ R162, R162, R167 ;  /* 0x000000a7a2a27221 */ /* 0x000fe20000010000 */
[----:B------:R-:W-:Y:S01]  /*42f0*/  LDSM.16.MT88.4 R20, [R214+0x2c80] ;  /* 0x002c8000d614783b */ /* 0x000fe20000004200 */
[----:B------:R-:W-:Y:S01]  /*4300*/  HMMA.16816.F32 R144, R96, R136, RZ ;  /* 0x000000886090723c */ /* 0x000fe200000018ff */
[----:B------:R-:W2:Y:S01]  /*4310*/  MUFU.EX2 R150, R150 ;  /* 0x0000009600967308 */ /* 0x000ea20000000800 */
[----:B-1----:R-:W-:Y:S01]  /*4320*/  F2FP.PACK_AB R10, R2, R155 ;  /* 0x0000009b020a723e */ /* 0x002fe200000000ff */
[----:B------:R-:W1:Y:S01]  /*4330*/  SHFL.BFLY PT, R59, R152, 0x2, 0x1f ;  /* 0x0c401f00983b7f89 */ /* 0x000e6200000e0000 */
[----:B------:R-:W-:-:S03]  /*4340*/  FADD.FTZ R155, R155, R154 ;  /* 0x0000009a9b9b7221 */ /* 0x000fc60000010000 */
[----:B------:R-:W3:Y:S01]  /*4350*/  SHFL.BFLY PT, R57, R56, 0x1, 0x1f ;  /* 0x0c201f0038397f89 */ /* 0x000ee200000e0000 */
[----:B------:R-:W-:Y:S01]  /*4360*/  HMMA.16816.F32 R104, R96, R112, RZ ;  /* 0x000000706068723c */ /* 0x000fe200000018ff */
[----:B------:R-:W-:Y:S01]  /*4370*/  MUFU.EX2 R153, R153 ;  /* 0x0000009900997308 */ /* 0x000fe20000000800 */
[----:B------:R-:W-:-:S06]  /*4380*/  FADD.FTZ R155, R2, R155 ;  /* 0x0000009b029b7221 */ /* 0x000fcc0000010000 */
[----:B------:R-:W-:Y:S01]  /*4390*/  HMMA.16816.F32 R120, R96, R132, RZ ;  /* 0x000000846078723c */ /* 0x000fe200000018ff */
[----:B------:R-:W4:Y:S01]  /*43a0*/  MUFU.EX2 R0, R0 ;  /* 0x0000000000007308 */ /* 0x000f220000000800 */
[----:B--2---:R-:W-:Y:S01]  /*43b0*/  F2FP.PACK_AB R9, R150, R161 ;  /* 0x000000a19609723e */ /* 0x004fe200000000ff */
[----:B------:R-:W-:-:S04]  /*43c0*/  FADD.FTZ R161, R161, R162 ;  /* 0x000000a2a1a17221 */ /* 0x000fc80000010000 */
[----:B------:R-:W-:Y:S01]  /*43d0*/  FADD.FTZ R150, R150, R161 ;  /* 0x000000a196967221 */ /* 0x000fe20000010000 */
[----:B------:R-:W-:Y:S01]  /*43e0*/  HMMA.16816.F32 R52, R96, R60, RZ ;  /* 0x0000003c6034723c */ /* 0x000fe200000018ff */
[----:B------:R-:W-:Y:S01]  /*43f0*/  MUFU.EX2 R168, R168 ;  /* 0x000000a800a87308 */ /* 0x000fe20000000800 */
[----:B-1----:R-:W-:Y:S02]  /*4400*/  FMNMX.FTZ R152, R152, R59, !PT ;  /* 0x0000003b98987209 */ /* 0x002fe40007810000 */
[----:B---3--:R-:W-:-:S03]  /*4410*/  FMNMX.FTZ R3, R56, R57, !PT ;  /* 0x0000003938037209 */ /* 0x008fc60007810000 */
[----:B------:R-:W1:Y:S01]  /*4420*/  SHFL.BFLY PT, R125, R152, 0x1, 0x1f ;  /* 0x0c201f00987d7f89 */ /* 0x000e6200000e0000 */
[----:B------:R-:W-:Y:S01]  /*4430*/  HMMA.16816.F32 R68, R96, R76, RZ ;  /* 0x0000004c6044723c */ /* 0x000fe200000018ff */
[----:B----4-:R-:W-:Y:S01]  /*4440*/  F2FP.PACK_AB R11, R0, R153 ;  /* 0x00000099000b723e */ /* 0x010fe200000000ff */
[----:B------:R-:W2:Y:S01]  /*4450*/  MUFU.EX2 R173, R173 ;  /* 0x000000ad00ad7308 */ /* 0x000ea20000000800 */
[C---:B------:R-:W-:Y:S01]  /*4460*/  FMUL.FTZ R200, R3.reuse, c[0x0][0x2d0] ;  /* 0x0000b40003c87a20 */ /* 0x040fe20000410000 */
[----:B------:R-:W-:Y:S01]  /*4470*/  FSETP.NEU.FTZ.AND P0, PT, R3, -INF , PT ;  /* 0xff8000000300780b */ /* 0x000fe20003f1d000 */
[----:B------:R-:W-:-:S03]  /*4480*/  FADD.FTZ R153, R153, R150 ;  /* 0x0000009699997221 */ /* 0x000fc60000010000 */
[----:B------:R-:W-:Y:S01]  /*4490*/  HMMA.16816.F32 R84, R96, R4, RZ ;  /* 0x000000046054723c */ /* 0x000fe200000018ff */
[----:B------:R-:W-:Y:S01]  /*44a0*/  FSEL R200, R200, RZ, P0 ;  /* 0x000000ffc8c87208 */ /* 0x000fe20000000000 */
[----:B------:R-:W-:Y:S01]  /*44b0*/  MUFU.EX2 R170, R170 ;  /* 0x000000aa00aa7308 */ /* 0x000fe20000000800 */
[----:B------:R-:W-:-:S03]  /*44c0*/  FADD.FTZ R153, R0, R153 ;  /* 0x0000009900997221 */ /* 0x000fc60000010000 */
[--C-:B------:R-:W-:Y:S02]  /*44d0*/  FFMA.FTZ R181, R110, c[0x0][0x2d0], -R200.reuse ;  /* 0x0000b4006eb57a23 */ /* 0x100fe400000108c8 */
[C---:B------:R-:W-:Y:S01]  /*44e0*/  HMMA.16816.F32 R100, R96.reuse, R138, RZ ;  /* 0x0000008a6064723c */ /* 0x040fe200000018ff */
[--C-:B------:R-:W-:Y:S01]  /*44f0*/  FFMA.FTZ R182, R111, c[0x0][0x2d0], -R200.reuse ;  /* 0x0000b4006fb67a23 */ /* 0x100fe200000108c8 */
[----:B------:R-:W3:Y:S01]  /*4500*/  MUFU.EX2 R231, R231 ;  /* 0x000000e700e77308 */ /* 0x000ee20000000800 */
[--C-:B------:R-:W-:Y:S01]  /*4510*/  FFMA.FTZ R183, R109, c[0x0][0x2d0], -R200.reuse ;  /* 0x0000b4006db77a23 */ /* 0x100fe200000108c8 */
[----:B--2---:R-:W-:Y:S01]  /*4520*/  F2FP.PACK_AB R56, R173, R168 ;  /* 0x000000a8ad38723e */ /* 0x004fe200000000ff */
[--C-:B------:R-:W-:Y:S01]  /*4530*/  FFMA.FTZ R184, R95, c[0x0][0x2d0], -R200.reuse ;  /* 0x0000b4005fb87a23 */ /* 0x100fe200000108c8 */
[----:B-1----:R-:W-:Y:S02]  /*4540*/  FMNMX.FTZ R152, R152, R125, !PT ;  /* 0x0000007d98987209 */ /* 0x002fe40007810000 */
[----:B------:R-:W-:Y:S01]  /*4550*/  HMMA.16816.F32 R116, R96, R114, RZ ;  /* 0x000000726074723c */ /* 0x000fe200000018ff */
[----:B------:R-:W-:Y:S01]  /*4560*/  FFMA.FTZ R192, R93, c[0x0][0x2d0], -R200 ;  /* 0x0000b4005dc07a23 */ /* 0x000fe200000108c8 */
[----:B------:R-:W-:Y:S01]  /*4570*/  MUFU.EX2 R181, R181 ;  /* 0x000000b500b57308 */ /* 0x000fe20000000800 */
[C---:B------:R-:W-:Y:S01]  /*4580*/  FSETP.NEU.FTZ.AND P0, PT, R152.reuse, -INF , PT ;  /* 0xff8000009800780b */ /* 0x040fe20003f1d000 */
[----:B------:R-:W-:-:S02]  /*4590*/  FMUL.FTZ R201, R152, c[0x0][0x2d0] ;  /* 0x0000b40098c97a20 */ /* 0x000fc40000410000 */
[--C-:B------:R-:W-:Y:S02]  /*45a0*/  FFMA.FTZ R195, R91, c[0x0][0x2d0], -R200.reuse ;  /* 0x0000b4005bc37a23 */ /* 0x100fe400000108c8 */
[C---:B------:R-:W-:Y:S01]  /*45b0*/  HMMA.16816.F32 R128, R96.reuse, R134, RZ ;  /* 0x000000866080723c */ /* 0x040fe200000018ff */
[----:B------:R-:W-:Y:S01]  /*45c0*/  FSEL R201, R201, RZ, P0 ;  /* 0x000000ffc9c97208 */ /* 0x000fe20000000000 */
[----:B------:R-:W1:Y:S01]  /*45d0*/  MUFU.EX2 R182, R182 ;  /* 0x000000b600b67308 */ /* 0x000e620000000800 */
[----:B---3--:R-:W-:Y:S01]  /*45e0*/  F2FP.PACK_AB R58, R231, R170 ;  /* 0x000000aae73a723e */ /* 0x008fe200000000ff */
[----:B------:R-:W-:Y:S01]  /*45f0*/  FFMA.FTZ R194, R89, c[0x0][0x2d0], -R200 ;  /* 0x0000b40059c27a23 */ /* 0x000fe200000108c8 */
[----:B------:R-:W-:Y:S01]  /*4600*/  PLOP3.LUT P0, PT, PT, PT, UP1, 0x40, 0x0 ;  /* 0x000000000000781c */ /* 0x000fe20003f0e818 */
[--C-:B------:R-:W-:Y:S02]  /*4610*/  FFMA.FTZ R185, R108, c[0x0][0x2d0], -R201.reuse ;  /* 0x0000b4006cb97a23 */ /* 0x100fe400000108c9 */
[----:B------:R-:W-:Y:S01]  /*4620*/  HMMA.16816.F32 R64, R96, R62, RZ ;  /* 0x0000003e6040723c */ /* 0x000fe200000018ff */
[--C-:B------:R-:W-:Y:S01]  /*4630*/  FFMA.FTZ R188, R94, c[0x0][0x2d0], -R201.reuse ;  /* 0x0000b4005ebc7a23 */ /* 0x100fe200000108c9 */
[----:B------:R-:W-:Y:S01]  /*4640*/  MUFU.EX2 R183, R183 ;  /* 0x000000b700b77308 */ /* 0x000fe20000000800 */
[----:B------:R-:W-:-:S02]  /*4650*/  FFMA.FTZ R191, R92, c[0x0][0x2d0], -R201 ;  /* 0x0000b4005cbf7a23 */ /* 0x000fc400000108c9 */
[--C-:B------:R-:W-:Y:S02]  /*4660*/  FFMA.FTZ R190, R90, c[0x0][0x2d0], -R201.reuse ;  /* 0x0000b4005abe7a23 */ /* 0x100fe400000108c9 */
[----:B------:R-:W-:Y:S01]  /*4670*/  FFMA.FTZ R193, R73, c[0x0][0x2d0], -R200 ;  /* 0x0000b40049c17a23 */ /* 0x000fe200000108c8 */
[C---:B------:R-:W-:Y:S01]  /*4680*/  HMMA.16816.F32 R80, R96.reuse, R78, RZ ;  /* 0x0000004e6050723c */ /* 0x040fe200000018ff */
[--C-:B------:R-:W-:Y:S01]  /*4690*/  FFMA.FTZ R199, R88, c[0x0][0x2d0], -R201.reuse ;  /* 0x0000b40058c77a23 */ /* 0x100fe200000108c9 */
[----:B------:R-:W2:Y:S01]  /*46a0*/  MUFU.EX2 R184, R184 ;  /* 0x000000b800b87308 */ /* 0x000ea20000000800 */
[----:B-1----:R-:W-:Y:S01]  /*46b0*/  F2FP.PACK_AB R92, R182, R181 ;  /* 0x000000b5b65c723e */ /* 0x002fe200000000ff */
[--C-:B------:R-:W-:Y:S02]  /*46c0*/  FFMA.FTZ R196, R72, c[0x0][0x2d0], -R201.reuse ;  /* 0x0000b40048c47a23 */ /* 0x100fe400000108c9 */
[--C-:B------:R-:W-:Y:S02]  /*46d0*/  FFMA.FTZ R197, R74, c[0x0][0x2d0], -R201.reuse ;  /* 0x0000b4004ac57a23 */ /* 0x100fe400000108c9 */
[----:B------:R-:W-:Y:S01]  /*46e0*/  HMMA.16816.F32 R96, R96, R6, RZ ;  /* 0x000000066060723c */ /* 0x000fe200000018ff */
[----:B------:R-:W-:Y:S01]  /*46f0*/  FFMA.FTZ R198, R75, c[0x0][0x2d0], -R201 ;  /* 0x0000b4004bc67a23 */ /* 0x000fe200000108c9 */
[----:B------:R-:W-:Y:S01]  /*4700*/  MUFU.EX2 R185, R185 ;  /* 0x000000b900b97308 */ /* 0x000fe20000000800 */
[----:B------:R-:W-:-:S02]  /*4710*/  FADD.FTZ R182, R181, R182 ;  /* 0x000000b6b5b67221 */ /* 0x000fc40000010000 */
[----:B------:R-:W-:Y:S02]  /*4720*/  FFMA.FTZ R227, R176, c[0x0][0x2d0], -R200 ;  /* 0x0000b400b0e37a23 */ /* 0x000fe400000108c8 */
[----:B------:R-:W-:Y:S01]  /*4730*/  FFMA.FTZ R225, R189, c[0x0][0x2d0], -R201 ;  /* 0x0000b400bde17a23 */ /* 0x000fe200000108c9 */
[C---:B------:R-:W-:Y:S01]  /*4740*/  HMMA.16816.F32 R144, R8.reuse, R156, R144 ;  /* 0x0000009c0890723c */ /* 0x040fe20000001890 */
[----:B------:R-:W-:Y:S01]  /*4750*/  FADD.FTZ R168, R168, R155 ;  /* 0x0000009ba8a87221 */ /* 0x000fe20000010000 */
[----:B------:R-:W1:Y:S01]  /*4760*/  MUFU.EX2 R188, R188 ;  /* 0x000000bc00bc7308 */ /* 0x000e620000000800 */
[C---:B--2---:R-:W-:Y:S01]  /*4770*/  F2FP.PACK_AB R94, R184.reuse, R183 ;  /* 0x000000b7b85e723e */ /* 0x044fe200000000ff */
[----:B------:R-:W-:Y:S02]  /*4780*/  FADD.FTZ R183, R183, R182 ;  /* 0x000000b6b7b77221 */ /* 0x000fe40000010000 */
[----:B------:R-:W-:Y:S02]  /*4790*/  FADD.FTZ R173, R173, R168 ;  /* 0x000000a8adad7221 */ /* 0x000fe40000010000 */
[----:B------:R-:W-:Y:S01]  /*47a0*/  HMMA.16816.F32 R104, R8, R48, R104 ;  /* 0x000000300868723c */ /* 0x000fe20000001868 */
[----:B------:R-:W-:Y:S01]  /*47b0*/  FADD.FTZ R183, R184, R183 ;  /* 0x000000b7b8b77221 */ /* 0x000fe20000010000 */
[----:B------:R-:W-:Y:S01]  /*47c0*/  MUFU.EX2 R191, R191 ;  /* 0x000000bf00bf7308 */ /* 0x000fe20000000800 */
[----:B------:R-:W-:-:S04]  /*47d0*/  FADD.FTZ R170, R170, R173 ;  /* 0x000000adaaaa7221 */ /* 0x000fc80000010000 */
[----:B------:R-:W-:Y:S01]  /*47e0*/  FADD.FTZ R231, R231, R170 ;  /* 0x000000aae7e77221 */ /* 0x000fe20000010000 */
[----:B------:R-:W-:Y:S02]  /*47f0*/  HMMA.16816.F32 R120, R8, R44, R120 ;  /* 0x0000002c0878723c */ /* 0x000fe40000001878 */
[----:B------:R-:W2:Y:S01]  /*4800*/  MUFU.EX2 R190, R190 ;  /* 0x000000be00be7308 */ /* 0x000ea20000000800 */
[----:B-1----:R-:W-:Y:S01]  /*4810*/  F2FP.PACK_AB R93, R188, R185 ;  /* 0x000000b9bc5d723e */ /* 0x002fe200000000ff */
[----:B------:R-:W-:-:S04]  /*4820*/  FADD.FTZ R188, R185, R188 ;  /* 0x000000bcb9bc7221 */ /* 0x000fc80000010000 */
[C---:B------:R-:W-:Y:S02]  /*4830*/  HMMA.16816.F32 R52, R8.reuse, R40, R52 ;  /* 0x000000280834723c */ /* 0x040fe40000001834 */
[----:B------:R-:W-:Y:S06]  /*4840*/  MUFU.EX2 R172, R172 ;  /* 0x000000ac00ac7308 */ /* 0x000fec0000000800 */
[----:B------:R-:W-:Y:S02]  /*4850*/  HMMA.16816.F32 R68, R8, R36, R68 ;  /* 0x000000240844723c */ /* 0x000fe40000001844 */
[----:B------:R-:W1:Y:S01]  /*4860*/  MUFU.EX2 R175, R175 ;  /* 0x000000af00af7308 */ /* 0x000e620000000800 */
[----:B--2---:R-:W-:Y:S01]  /*4870*/  F2FP.PACK_AB R95, R190, R191 ;  /* 0x000000bfbe5f723e */ /* 0x004fe200000000ff */
[----:B------:R-:W-:-:S04]  /*4880*/  FADD.FTZ R191, R191, R188 ;  /* 0x000000bcbfbf7221 */ /* 0x000fc80000010000 */
[C---:B------:R-:W-:Y:S01]  /*4890*/  HMMA.16816.F32 R84, R8.reuse, R32, R84 ;  /* 0x000000200854723c */ /* 0x040fe20000001854 */
[----:B------:R-:W-:Y:S01]  /*48a0*/  FADD.FTZ R190, R190, R191 ;  /* 0x000000bfbebe7221 */ /* 0x000fe20000010000 */
[----:B------:R-:W-:Y:S06]  /*48b0*/  MUFU.EX2 R174, R174 ;  /* 0x000000ae00ae7308 */ /* 0x000fec0000000800 */
[----:B------:R-:W-:Y:S02]  /*48c0*/  HMMA.16816.F32 R100, R8, R158, R100 ;  /* 0x0000009e0864723c */ /* 0x000fe40000001864 */
[----:B------:R-:W2:Y:S01]  /*48d0*/  MUFU.EX2 R229, R229 ;  /* 0x000000e500e57308 */ /* 0x000ea20000000800 */
[----:B-1----:R-:W-:Y:S01]  /*48e0*/  F2FP.PACK_AB R57, R175, R172 ;  /* 0x000000acaf39723e */ /* 0x002fe200000000ff */
[----:B------:R-:W-:-:S04]  /*48f0*/  FADD.FTZ R172, R172, R153 ;  /* 0x00000099acac7221 */ /* 0x000fc80000010000 */
[C---:B------:R-:W-:Y:S01]  /*4900*/  HMMA.16816.F32 R116, R8.reuse, R50, R116 ;  /* 0x000000320874723c */ /* 0x040fe20000001874 */
[----:B------:R-:W-:Y:S01]  /*4910*/  FADD.FTZ R175, R175, R172 ;  /* 0x000000acafaf7221 */ /* 0x000fe20000010000 */
[----:B------:R-:W-:Y:S06]  /*4920*/  MUFU.EX2 R192, R192 ;  /* 0x000000c000c07308 */ /* 0x000fec0000000800 */
[----:B------:R-:W-:Y:S01]  /*4930*/  HMMA.16816.F32 R128, R8, R46, R128 ;  /* 0x0000002e0880723c */ /* 0x000fe20000001880 */
[----:B--2---:R-:W-:Y:S01]  /*4940*/  F2FP.PACK_AB R59, R229, R174 ;  /* 0x000000aee53b723e */ /* 0x004fe200000000ff */
[----:B------:R-:W1:Y:S01]  /*4950*/  MUFU.EX2 R195, R195 ;  /* 0x000000c300c37308 */ /* 0x000e620000000800 */
[----:B------:R-:W-:-:S05]  /*4960*/  FADD.FTZ R174, R174, R175 ;  /* 0x000000afaeae7221 */ /* 0x000fca0000010000 */
[C---:B------:R-:W-:Y:S01]  /*4970*/  HMMA.16816.F32 R64, R8.reuse, R42, R64 ;  /* 0x0000002a0840723c */ /* 0x040fe20000001840 */
[----:B------:R-:W-:Y:S01]  /*4980*/  FADD.FTZ R229, R229, R174 ;  /* 0x000000aee5e57221 */ /* 0x000fe20000010000 */
[----:B------:R-:W-:Y:S06]  /*4990*/  MUFU.EX2 R194, R194 ;  /* 0x000000c200c27308 */ /* 0x000fec0000000800 */
[C---:B------:R-:W-:Y:S02]  /*49a0*/  HMMA.16816.F32 R80, R8.reuse, R38, R80 ;  /* 0x000000260850723c */ /* 0x040fe40000001850 */
[----:B------:R-:W-:Y:S06]  /*49b0*/  MUFU.EX2 R193, R193 ;  /* 0x000000c100c17308 */ /* 0x000fec0000000800 */
[----:B------:R-:W-:Y:S01]  /*49c0*/  HMMA.16816.F32 R96, R8, R34, R96 ;  /* 0x000000220860723c */ /* 0x000fe20000001860 */
[----:B------:R-:W2:Y:S01]  /*49d0*/  LDSM.16.MT88.4 R8, [R212+0x3880] ;  /* 0x00388000d408783b */ /* 0x000ea20000004200 */
[----:B------:R-:W-:Y:S06]  /*49e0*/  MUFU.EX2 R199, R199 ;  /* 0x000000c700c77308 */ /* 0x000fec0000000800 */
[C---:B------:R-:W-:Y:S02]  /*49f0*/  HMMA.16816.F32 R108, R92.reuse, R112, RZ ;  /* 0x000000705c6c723c */ /* 0x040fe400000018ff */
[----:B------:R-:W3:Y:S06]  /*4a00*/  MUFU.EX2 R196, R196 ;  /* 0x000000c400c47308 */ /* 0x000eec0000000800 */
[C---:B------:R-:W-:Y:S02]  /*4a10*/  HMMA.16816.F32 R124, R92.reuse, R132, RZ ;  /* 0x000000845c7c723c */ /* 0x040fe400000018ff */
[----:B------:R-:W-:Y:S06]  /*4a20*/  MUFU.EX2 R197, R197 ;  /* 0x000000c500c57308 */ /* 0x000fec0000000800 */
[----:B------:R-:W-:Y:S02]  /*4a30*/  HMMA.16816.F32 R88, R92, R4, RZ ;  /* 0x000000045c58723c */ /* 0x000fe400000018ff */
[----:B------:R-:W4:Y:S05]  /*4a40*/  MUFU.EX2 R198, R198 ;  /* 0x000000c600c67308 */ /* 0x000f2a0000000800 */
[----:B-1----:R-:W-:Y:S01]  /*4a50*/  F2FP.PACK_AB R4, R195, R192 ;  /* 0x000000c0c304723e */ /* 0x002fe200000000ff */
[----:B------:R-:W-:Y:S01]  /*4a60*/  HMMA.16816.F32 R144, R56, R28, R144 ;  /* 0x0000001c3890723c */ /* 0x000fe20000001890 */
[----:B---3--:R-:W-:Y:S01]  /*4a70*/  F2FP.PACK_AB R5, R196, R199 ;  /* 0x000000c7c405723e */ /* 0x008fe200000000ff */
[----:B------:R-:W-:Y:S01]  /*4a80*/  FADD.FTZ R192, R192, R183 ;  /* 0x000000b7c0c07221 */ /* 0x000fe20000010000 */
[----:B------:R-:W-:Y:S01]  /*4a90*/  MUFU.EX2 R227, R227 ;  /* 0x000000e300e37308 */ /* 0x000fe20000000800 */
[----:B------:R-:W-:-:S02]  /*4aa0*/  FADD.FTZ R199, R199, R190 ;  /* 0x000000bec7c77221 */ /* 0x000fc40000010000 */
[----:B------:R-:W-:Y:S02]  /*4ab0*/  FADD.FTZ R195, R195, R192 ;  /* 0x000000c0c3c37221 */ /* 0x000fe40000010000 */
[C---:B------:R-:W-:Y:S01]  /*4ac0*/  HMMA.16816.F32 R104, R56.reuse, R24, R104 ;  /* 0x000000183868723c */ /* 0x040fe20000001868 */
[----:B------:R-:W-:Y:S02]  /*4ad0*/  FADD.FTZ R196, R196, R199 ;  /* 0x000000c7c4c47221 */ /* 0x000fe40000010000 */
[----:B------:R-:W-:Y:S05]  /*4ae0*/  MUFU.EX2 R225, R225 ;  /* 0x000000e100e17308 */ /* 0x000fea0000000800 */
[C---:B------:R-:W-:Y:S08]  /*4af0*/  HMMA.16816.F32 R120, R56.reuse, R20, R120 ;  /* 0x000000143878723c */ /* 0x040ff00000001878 */
[C---:B------:R-:W-:Y:S08]  /*4b00*/  HMMA.16816.F32 R52, R56.reuse, R16, R52 ;  /* 0x000000103834723c */ /* 0x040ff00000001834 */
[C---:B------:R-:W-:Y:S08]  /*4b10*/  HMMA.16816.F32 R68, R56.reuse, R12, R68 ;  /* 0x0000000c3844723c */ /* 0x040ff00000001844 */
[C---:B--2---:R-:W-:Y:S08]  /*4b20*/  HMMA.16816.F32 R84, R56.reuse, R8, R84 ;  /* 0x000000083854723c */ /* 0x044ff00000001854 */
[C---:B------:R-:W-:Y:S08]  /*4b30*/  HMMA.16816.F32 R100, R56.reuse, R30, R100 ;  /* 0x0000001e3864723c */ /* 0x040ff00000001864 */
[C---:B------:R-:W-:Y:S08]  /*4b40*/  HMMA.16816.F32 R116, R56.reuse, R26, R116 ;  /* 0x0000001a3874723c */ /* 0x040ff00000001874 */
[C---:B------:R-:W-:Y:S08]  /*4b50*/  HMMA.16816.F32 R128, R56.reuse, R22, R128 ;  /* 0x000000163880723c */ /* 0x040ff00000001880 */
[C---:B------:R-:W-:Y:S08]  /*4b60*/  HMMA.16816.F32 R64, R56.reuse, R18, R64 ;  /* 0x000000123840723c */ /* 0x040ff00000001840 */
[C---:B------:R-:W-:Y:S08]  /*4b70*/  HMMA.16816.F32 R80, R56.reuse, R14, R80 ;  /* 0x0000000e3850723c */ /* 0x040ff00000001850 */
[----:B------:R-:W-:Y:S08]  /*4b80*/  HMMA.16816.F32 R96, R56, R10, R96 ;  /* 0x0000000a3860723c */ /* 0x000ff00000001860 */
[C---:B------:R-:W-:Y:S08]  /*4b90*/  HMMA.16816.F32 R56, R92.reuse, R60, RZ ;  /* 0x0000003c5c38723c */ /* 0x040ff000000018ff */
[C---:B------:R-:W-:Y:S08]  /*4ba0*/  HMMA.16816.F32 R72, R92.reuse, R76, RZ ;  /* 0x0000004c5c48723c */ /* 0x040ff000000018ff */
[C---:B------:R-:W-:Y:S08]  /*4bb0*/  HMMA.16816.F32 R140, R92.reuse, R136, RZ ;  /* 0x000000885c8c723c */ /* 0x040ff000000018ff */
[C---:B------:R-:W-:Y:S08]  /*4bc0*/  HMMA.16816.F32 R136, R92.reuse, R138, RZ ;  /* 0x0000008a5c88723c */ /* 0x040ff000000018ff */
[C---:B------:R-:W-:Y:S08]  /*4bd0*/  HMMA.16816.F32 R112, R92.reuse, R114, RZ ;  /* 0x000000725c70723c */ /* 0x040ff000000018ff */
[C---:B------:R-:W-:Y:S08]  /*4be0*/  HMMA.16816.F32 R132, R92.reuse, R134, RZ ;  /* 0x000000865c84723c */ /* 0x040ff000000018ff */
[C---:B------:R-:W-:Y:S08]  /*4bf0*/  HMMA.16816.F32 R60, R92.reuse, R62, RZ ;  /* 0x0000003e5c3c723c */ /* 0x040ff000000018ff */
[C---:B------:R-:W-:Y:S08]  /*4c00*/  HMMA.16816.F32 R76, R92.reuse, R78, RZ ;  /* 0x0000004e5c4c723c */ /* 0x040ff000000018ff */
[----:B------:R-:W-:Y:S07]  /*4c10*/  HMMA.16816.F32 R92, R92, R6, RZ ;  /* 0x000000065c5c723c */ /* 0x000fee00000018ff */
[----:B------:R-:W-:Y:S01]  /*4c20*/  F2FP.PACK_AB R6, R193, R194 ;  /* 0x000000c2c106723e */ /* 0x000fe200000000ff */
[----:B------:R-:W-:Y:S01]  /*4c30*/  FADD.FTZ R194, R194, R195 ;  /* 0x000000c3c2c27221 */ /* 0x000fe20000010000 */
[----:B----4-:R-:W-:Y:S01]  /*4c40*/  F2FP.PACK_AB R7, R198, R197 ;  /* 0x000000c5c607723e */ /* 0x010fe200000000ff */
[----:B------:R-:W-:-:S02]  /*4c50*/  FADD.FTZ R197, R197, R196 ;  /* 0x000000c4c5c57221 */ /* 0x000fc40000010000 */
[----:B------:R-:W-:Y:S02]  /*4c60*/  FADD.FTZ R193, R193, R194 ;  /* 0x000000c2c1c17221 */ /* 0x000fe40000010000 */
[----:B------:R-:W-:Y:S02]  /*4c70*/  FADD.FTZ R197, R198, R197 ;  /* 0x000000c5c6c57221 */ /* 0x000fe40000010000 */
[C---:B------:R-:W-:Y:S07]  /*4c80*/  HMMA.16816.F32 R108, R4.reuse, R48, R108 ;  /* 0x00000030046c723c */ /* 0x040fee000000186c */
[--C-:B------:R-:W-:Y:S01]  /*4c90*/  FFMA.FTZ R48, R180, c[0x0][0x2d0], -R200.reuse ;  /* 0x0000b400b4307a23 */ /* 0x100fe200000108c8 */
[C---:B------:R-:W-:Y:S05]  /*4ca0*/  HMMA.16816.F32 R124, R4.reuse, R44, R124 ;  /* 0x0000002c047c723c */ /* 0x040fea000000187c */
[----:B------:R-:W-:Y:S02]  /*4cb0*/  MUFU.EX2 R48, R48 ;  /* 0x0000003000307308 */ /* 0x000fe40000000800 */
[----:B------:R-:W-:Y:S01]  /*4cc0*/  FFMA.FTZ R45, R179, c[0x0][0x2d0], -R200 ;  /* 0x0000b400b32d7a23 */ /* 0x000fe200000108c8 */
[C---:B------:R-:W-:Y:S05]  /*4cd0*/  HMMA.16816.F32 R88, R4.reuse, R32, R88 ;  /* 0x000000200458723c */ /* 0x040fea0000001858 */
[----:B------:R-:W1:Y:S02]  /*4ce0*/  MUFU.EX2 R45, R45 ;  /* 0x0000002d002d7308 */ /* 0x000e640000000800 */
[--C-:B------:R-:W-:Y:S01]  /*4cf0*/  FFMA.FTZ R32, R178, c[0x0][0x2d0], -R201.reuse ;  /* 0x0000b400b2207a23 */ /* 0x100fe200000108c9 */
[----:B------:R-:W-:Y:S01]  /*4d00*/  HMMA.16816.F32 R56, R4, R40, R56 ;  /* 0x000000280438723c */ /* 0x000fe20000001838 */
[----:B------:R-:W-:-:S04]  /*4d10*/  FFMA.FTZ R33, R186, c[0x0][0x2d0], -R201 ;  /* 0x0000b400ba217a23 */ /* 0x000fc800000108c9 */
[----:B------:R-:W-:Y:S02]  /*4d20*/  MUFU.EX2 R32, R32 ;  /* 0x0000002000207308 */ /* 0x000fe40000000800 */
[----:B------:R-:W-:Y:S01]  /*4d30*/  FFMA.FTZ R40, R177, c[0x0][0x2d0], -R200 ;  /* 0x0000b400b1287a23 */ /* 0x000fe200000108c8 */
[C---:B------:R-:W-:Y:S05]  /*4d40*/  HMMA.16816.F32 R72, R4.reuse, R36, R72 ;  /* 0x000000240448723c */ /* 0x040fea0000001848 */
[----:B------:R-:W2:Y:S02]  /*4d50*/  MUFU.EX2 R33, R33 ;  /* 0x0000002100217308 */ /* 0x000ea40000000800 */
[----:B------:R-:W-:Y:S01]  /*4d60*/  FFMA.FTZ R36, R187, c[0x0][0x2d0], -R201 ;  /* 0x0000b400bb247a23 */ /* 0x000fe200000108c9 */
[C---:B------:R-:W-:Y:S05]  /*4d70*/  HMMA.16816.F32 R140, R4.reuse, R156, R140 ;  /* 0x0000009c048c723c */ /* 0x040fea000000188c */
[----:B------:R-:W3:Y:S03]  /*4d80*/  MUFU.EX2 R40, R40 ;  /* 0x0000002800287308 */ /* 0x000ee60000000800 */
[C---:B------:R-:W-:Y:S05]  /*4d90*/  HMMA.16816.F32 R136, R4.reuse, R158, R136 ;  /* 0x0000009e0488723c */ /* 0x040fea0000001888 */
[----:B------:R-:W4:Y:S03]  /*4da0*/  MUFU.EX2 R36, R36 ;  /* 0x0000002400247308 */ /* 0x000f260000000800 */
[C---:B------:R-:W-:Y:S08]  /*4db0*/  HMMA.16816.F32 R112, R4.reuse, R50, R112 ;  /* 0x000000320470723c */ /* 0x040ff00000001870 */
[C---:B------:R-:W-:Y:S08]  /*4dc0*/  HMMA.16816.F32 R132, R4.reuse, R46, R132 ;  /* 0x0000002e0484723c */ /* 0x040ff00000001884 */
[C---:B------:R-:W-:Y:S08]  /*4dd0*/  HMMA.16816.F32 R60, R4.reuse, R42, R60 ;  /* 0x0000002a043c723c */ /* 0x040ff0000000183c */
[C---:B------:R-:W-:Y:S08]  /*4de0*/  HMMA.16816.F32 R76, R4.reuse, R38, R76 ;  /* 0x00000026044c723c */ /* 0x040ff0000000184c */
[----:B------:R-:W-:Y:S07]  /*4df0*/  HMMA.16816.F32 R92, R4, R34, R92 ;  /* 0x00000022045c723c */ /* 0x000fee000000185c */
[----:B-1----:R-:W-:Y:S01]  /*4e00*/  F2FP.PACK_AB R4, R45, R48 ;  /* 0x000000302d04723e */ /* 0x002fe200000000ff */
[----:B------:R-:W-:Y:S01]  /*4e10*/  FADD.FTZ R48, R48, R193 ;  /* 0x000000c130307221 */ /* 0x000fe20000010000 */
[----:B--2---:R-:W-:Y:S01]  /*4e20*/  F2FP.PACK_AB R5, R33, R32 ;  /* 0x000000202105723e */ /* 0x004fe200000000ff */
[----:B------:R-:W-:Y:S01]  /*4e30*/  FADD.FTZ R32, R32, R197 ;  /* 0x000000c520207221 */ /* 0x000fe20000010000 */
[----:B---3--:R-:W-:Y:S01]  /*4e40*/  F2FP.PACK_AB R6, R227, R40 ;  /* 0x00000028e306723e */ /* 0x008fe200000000ff */
[----:B------:R-:W-:Y:S01]  /*4e50*/  FADD.FTZ R45, R45, R48 ;  /* 0x000000302d2d7221 */ /* 0x000fe20000010000 */
[----:B----4-:R-:W-:Y:S01]  /*4e60*/  F2FP.PACK_AB R7, R225, R36 ;  /* 0x00000024e107723e */ /* 0x010fe200000000ff */
[----:B------:R-:W-:-:S02]  /*4e70*/  FADD.FTZ R33, R33, R32 ;  /* 0x0000002021217221 */ /* 0x000fc40000010000 */
[----:B------:R-:W-:Y:S02]  /*4e80*/  FADD.FTZ R40, R40, R45 ;  /* 0x0000002d28287221 */ /* 0x000fe40000010000 */
[----:B------:R-:W-:Y:S02]  /*4e90*/  FADD.FTZ R36, R36, R33 ;  /* 0x0000002124247221 */ /* 0x000fe40000010000 */
[----:B------:R-:W-:Y:S01]  /*4ea0*/  HMMA.16816.F32 R140, R4, R28, R140 ;  /* 0x0000001c048c723c */ /* 0x000fe2000000188c */
[----:B------:R-:W-:Y:S02]  /*4eb0*/  FADD.FTZ R227, R227, R40 ;  /* 0x00000028e3e37221 */ /* 0x000fe40000010000 */
[----:B------:R-:W-:-:S05]  /*4ec0*/  FADD.FTZ R225, R225, R36 ;  /* 0x00000024e1e17221 */ /* 0x000fca0000010000 */
[C---:B------:R-:W-:Y:S08]  /*4ed0*/  HMMA.16816.F32 R136, R4.reuse, R30, R136 ;  /* 0x0000001e0488723c */ /* 0x040ff00000001888 */
        /* <DEDUP_REMOVED lines=9> */
[----:B------:R-:W-:Y:S01]  /*4f70*/  HMMA.16816.F32 R92, R4, R10, R92 ;  /* 0x0000000a045c723c */ /* 0x000fe2000000185c */
[----:B------:R-:W-:Y:S07]  /*4f80*/  @P0 BRA `(.L_x_176) ;  /* 0x0000015000000947 */ /* 0x000fee0003800000 */
[----:B------:R-:W-:Y:S01]  /*4f90*/  ISETP.LT.AND P0, PT, RZ, UR4, PT ;  /* 0x00000004ff007c0c */ /* 0x000fe2000bf01270 */
[----:B------:R-:W-:-:S02]  /*4fa0*/  UIADD3 UR14, UR4, -0x1, URZ ;  /* 0xffffffff040e7890 */ /* 0x000fc4000fffe03f */
[----:B------:R-:W-:-:S10]  /*4fb0*/  ULDC UR12, c[0x0][0x32c] ;  /* 0x0000cb00000c7ab9 */ /* 0x000fd40000000800 */
[----:B------:R-:W-:Y:S05]  /*4fc0*/  @P0 BRA `(.L_x_177) ;  /* 0x0000008000000947 */ /* 0x000fea0003800000 */
[----:B------:R-:W-:Y:S02]  /*4fd0*/  UISETP.NE.AND UP0, UPT, UR12, 0x1, UPT ;  /* 0x000000010c00788c */ /* 0x000fe4000bf05270 */
[----:B------:R-:W-:-:S03]  /*4fe0*/  UIADD3 UR14, -UR4, URZ, URZ ;  /* 0x0000003f040e7290 */ /* 0x000fc6000fffe13f */
[----:B------:R-:W-:Y:S02]  /*4ff0*/  ULDC.64 UR4, c[0x0][0x330] ;  /* 0x0000cc0000047ab9 */ /* 0x000fe40000000a00 */
[----:B------:R-:W-:-:S07]  /*5000*/  UIMAD.WIDE.U32 UR16, UR14, UR4, URZ ;  /* 0x000000040e1072a5 */ /* 0x000fce000f8e003f */
[----:B------:R-:W-:Y:S02]  /*5010*/  @UP0 UMOV UR15, UR17 ;  /* 0x00000011000f0c82 */ /* 0x000fe40008000000 */
[----:B------:R-:W-:-:S04]  /*5020*/  @UP0 USHF.R.U32.HI UR14, URZ, UR5, UR15 ;  /* 0x000000053f0e0299 */ /* 0x000fc8000801160f */
[----:B------:R-:W-:Y:S01]  /*5030*/  ULOP3.LUT UR14, URZ, UR14, URZ, 0x33, !UPT ;  /* 0x0000000e3f0e7292 */ /* 0x000fe2000f8e333f */
[----:B------:R-:W-:Y:S05]  /*5040*/  BRA `(.L_x_178) ;  /* 0x0000005000007947 */ /* 0x000fea0003800000 */
.L_x_177:
[----:B------:R-:W-:Y:S02]  /*5050*/  UISETP.NE.AND UP0, UPT, UR12, 0x1, UPT ;  /* 0x000000010c00788c */ /* 0x000fe4000bf05270 */
[----:B------:R-:W-:Y:S02]  /*5060*/  ULDC.64 UR4, c[0x0][0x330] ;  /* 0x0000cc0000047ab9 */ /* 0x000fe40000000a00 */
[----:B------:R-:W-:-:S07]  /*5070*/  UIMAD.WIDE.U32 UR16, UR14, UR4, URZ ;  /* 0x000000040e1072a5 */ /* 0x000fce000f8e003f */
[----:B------:R-:W-:Y:S02]  /*5080*/  @UP0 UMOV UR15, UR17 ;  /* 0x00000011000f0c82 */ /* 0x000fe40008000000 */
[----:B------:R-:W-:Y:S02]  /*5090*/  @UP0 USHF.R.U32.HI UR14, URZ, UR5, UR15 ;  /* 0x000000053f0e0299 */ /* 0x000fe4000801160f */
.L_x_178:
[----:B------:R-:W-:Y:S02]  /*50a0*/  ULDC UR4, c[0x0][0x32c] ;  /* 0x0000cb0000047ab9 */ /* 0x000fe40000000800 */
[----:B------:R-:W-:-:S04]  /*50b0*/  UIMAD UR4, UR14, UR12, UR4 ;  /* 0x0000000c0e0472a4 */ /* 0x000fc8000f8e0204 */
[----:B------:R-:W-:-:S04]  /*50c0*/  UISETP.LT.AND UP0, UPT, UR13, UR4, UPT ;  /* 0x000000040d00728c */ /* 0x000fc8000bf01270 */
[----:B------:R-:W-:-:S04]  /*50d0*/  USEL UR13, UR13, UR4, UP0 ;  /* 0x000000040d0d7287 */ /* 0x000fc80008000000 */
.L_x_176:
[----:B------:R-:W-:-:S04]  /*50e0*/  UIMAD.WIDE UR4, UR13, 0x2aaaaaab, URZ ;  /* 0x2aaaaaab0d0478a5 */ /* 0x000fc8000f8e023f */
[----:B------:R-:W-:-:S04]  /*50f0*/  USHF.R.U32.HI UR4, URZ, 0x1f, UR5 ;  /* 0x0000001f3f047899 */ /* 0x000fc80008011605 */
[----:B------:R-:W-:-:S04]  /*5100*/  ULEA.HI.SX32 UR4, UR5, UR4, 0x1d ;  /* 0x0000000405047291 */ /* 0x000fc8000f8fea3f */
[----:B------:R-:W-:-:S04]  /*5110*/  UISETP.LT.AND UP0, UPT, UR6, UR4, UPT ;  /* 0x000000040600728c */ /* 0x000fc8000bf01270 */
[----:B------:R-:W-:-:S06]  /*5120*/  USEL UR4, UR6, UR4, !UP0 ;  /* 0x0000000406047287 */ /* 0x000fcc000c000000 */
[----:B------:R-:W-:-:S13]  /*5130*/  ISETP.GE.AND P0, PT, R226, UR4, PT ;  /* 0x00000004e2007c0c */ /* 0x000fda000bf06270 */
[----:B------:R-:W-:Y:S05]  /*5140*/  @!P0 BRA `(.L_x_179) ;  /* 0x00003e3000008947 */ /* 0x000fea0003800000 */
[----:B------:R-:W-:Y:S01]  /*5150*/  IADD3 R238, P0, R232, 0x20, RZ ;  /* 0x00000020e8ee7810 */ /* 0x000fe20007f1e0ff */
[----:B------:R-:W-:Y:S01]  /*5160*/  IMAD.MOV.U32 R148, RZ, RZ, R149 ;  /* 0x000000ffff947224 */ /* 0x000fe200078e0095 */
[----:B------:R-:W-:Y:S01]  /*5170*/  IADD3 R203, P1, R220, 0x20, RZ ;  /* 0x00000020dccb7810 */ /* 0x000fe20007f3e0ff */
[----:B------:R-:W-:Y:S01]  /*5180*/  IMAD.MOV.U32 R150, RZ, RZ, R151 ;  /* 0x000000ffff967224 */ /* 0x000fe200078e0097 */
[-C--:B------:R-:W-:Y:S01]  /*5190*/  IADD3.X R237, RZ, R235.reuse, RZ, P0, !PT ;  /* 0x000000ebffed7210 */ /* 0x080fe200007fe4ff */
[----:B------:R-:W-:Y:S01]  /*51a0*/  IMAD.MOV.U32 R0, RZ, RZ, R152 ;  /* 0x000000ffff007224 */ /* 0x000fe200078e0098 */
[----:B------:R-:W-:Y:S01]  /*51b0*/  IADD3 R236, P2, R232, 0x40, RZ ;  /* 0x00000040e8ec7810 */ /* 0x000fe20007f5e0ff */
[----:B------:R-:W-:Y:S01]  /*51c0*/  IMAD.MOV.U32 R2, RZ, RZ, R3 ;  /* 0x000000ffff027224 */ /* 0x000fe200078e0003 */
[----:B------:R-:W-:Y:S01]  /*51d0*/  IADD3 R201, P0, R220, 0x40, RZ ;  /* 0x00000040dcc97810 */ /* 0x000fe20007f1e0ff */
[----:B------:R-:W-:Y:S01]  /*51e0*/  IMAD.X R202, RZ, RZ, R223, P1 ;  /* 0x000000ffffca7224 */ /* 0x000fe200008e06df */
[----:B------:R-:W-:-:S02]  /*51f0*/  IADD3.X R230, RZ, R235, RZ, P2, !PT ;  /* 0x000000ebffe67210 */ /* 0x000fc400017fe4ff */
[----:B------:R-:W-:Y:S02]  /*5200*/  IADD3.X R200, RZ, R223, RZ, P0, !PT ;  /* 0x000000dfffc87210 */ /* 0x000fe400007fe4ff */
.L_x_198:
[----:B------:R-:W-:Y:S04]  /*5210*/  DEPBAR.LE SB0, 0x0 ;  /* 0x000080000000791a */ /* 0x000fe80000000000 */
[----:B------:R-:W-:Y:S01]  /*5220*/  BAR.SYNC.DEFER_BLOCKING 0x0 ;  /* 0x0000000000007b1d */ /* 0x000fe20000010000 */
[----:B------:R-:W-:Y:S05]  /*5230*/  ISETP.LT.AND P0, PT, R226, UR6, PT ;  /* 0x00000006e2007c0c */ /* 0x000fea000bf01270 */
[----:B------:R1:W2:Y:S04]  /*5240*/  LDSM.16.M88.4 R152, [R217+0x6080] ;  /* 0x00608000d998783b */ /* 0x0002a80000000200 */
[----:B------:R1:W3:Y:S04]  /*5250*/  LDSM.16.M88.4 R160, [R217+0x7080] ;  /* 0x00708000d9a0783b */ /* 0x0002e80000000200 */
[----:B------:R1:W4:Y:S04]  /*5260*/  LDSM.16.M88.4 R156, [R216+0x3c80] ;  /* 0x003c8000d89c783b */ /* 0x0003280000000200 */
[----:B------:R1:W1:Y:S04]  /*5270*/  LDSM.16.M88.4 R164, [R216+0x4080] ;  /* 0x00408000d8a4783b */ /* 0x0002680000000200 */
[----:B------:R1:W1:Y:S04]  /*5280*/  LDSM.16.M88.4 R168, [R216+0x4480] ;  /* 0x00448000d8a8783b */ /* 0x0002680000000200 */
[----:B------:R1:W1:Y:S04]  /*5290*/  LDSM.16.M88.4 R172, [R213+0x6080] ;  /* 0x00608000d5ac783b */ /* 0x0002680000000200 */
[----:B------:R1:W1:Y:S04]  /*52a0*/  LDSM.16.M88.4 R180, [R213+0x7080] ;  /* 0x00708000d5b4783b */ /* 0x0002680000000200 */
[----:B------:R1:W1:Y:S04]  /*52b0*/  LDSM.16.M88.4 R176, [R215] ;  /* 0x00000000d7b0783b */ /* 0x0002680000000200 */
[----:B------:R1:W1:Y:S04]  /*52c0*/  LDSM.16.M88.4 R184, [R211] ;  /* 0x00000000d3b8783b */ /* 0x0002680000000200 */
[----:B------:R1:W1:Y:S01]  /*52d0*/  LDSM.16.M88.4 R188, [R210] ;  /* 0x00000000d2bc783b */ /* 0x0002620000000200 */
[----:B------:R-:W-:-:S05]  /*52e0*/  @P0 BRA `(.L_x_180) ;  /* 0x000002d000000947 */ /* 0x000fca0003800000 */
[----:B------:R-:W-:Y:S01]  /*52f0*/  SHF.R.S32.HI R3, RZ, 0x1f, R226 ;  /* 0x0000001fff037819 */ /* 0x000fe200000114e2 */
[C---:B------:R-:W-:Y:S04]  /*5300*/  IMAD.WIDE.U32 R6, R226.reuse, c[0x0][0x208], RZ ;  /* 0x00008200e2067a25 */ /* 0x040fe800078e00ff */
[----:B------:R-:W-:Y:S02]  /*5310*/  IMAD R3, R3, c[0x0][0x208], RZ ;  /* 0x0000820003037a24 */ /* 0x000fe400078e02ff */
[----:B------:R-:W-:Y:S02]  /*5320*/  @!P3 IMAD.MOV.U32 R9, RZ, RZ, c[0x0][0x208] ;  /* 0x00008200ff09b624 */ /* 0x000fe400078e00ff */
[----:B------:R-:W-:Y:S02]  /*5330*/  IMAD R3, R226, c[0x0][0x20c], R3 ;  /* 0x00008300e2037a24 */ /* 0x000fe400078e0203 */
[----:B------:R-:W-:Y:S02]  /*5340*/  @!P3 IMAD.MOV.U32 R4, RZ, RZ, c[0x0][0x20c] ;  /* 0x00008300ff04b624 */ /* 0x000fe400078e00ff */
[----:B------:R-:W-:Y:S02]  /*5350*/  IMAD.IADD R3, R7, 0x1, R3 ;  /* 0x0000000107037824 */ /* 0x000fe400078e0203 */
[----:B------:R-:W-:Y:S04]  /*5360*/  IMAD.WIDE.U32 R6, R6, 0x30, RZ ;  /* 0x0000003006067825 */ /* 0x000fe800078e00ff */
[----:B------:R-:W-:Y:S01]  /*5370*/  IMAD R3, R3, 0x30, RZ ;  /* 0x0000003003037824 */ /* 0x000fe200078e02ff */
[-C--:B------:R-:W-:Y:S02]  /*5380*/  IADD3 R5, P2, R232, R6.reuse, RZ ;  /* 0x00000006e8057210 */ /* 0x080fe40007f5e0ff */
[-C--:B------:R-:W-:Y:S01]  /*5390*/  @!P3 LEA R11, P0, R9, R6.reuse, 0x5 ;  /* 0x00000006090bb211 */ /* 0x080fe200078028ff */
[----:B------:R-:W-:Y:S01]  /*53a0*/  IMAD.IADD R3, R7, 0x1, R3 ;  /* 0x0000000107037824 */ /* 0x000fe200078e0203 */
[-C--:B------:R-:W-:Y:S04]  /*53b0*/  IADD3 R7, P1, R238, R6.reuse, RZ ;  /* 0x00000006ee077210 */ /* 0x080fe80007f3e0ff */
[----:B------:R-:W-:Y:S01]  /*53c0*/  @!P3 LEA.HI.X R9, R9, R3, R4, 0x5, P0 ;  /* 0x000000030909b211 */ /* 0x000fe200000f2c04 */
[----:B------:R-:W-:Y:S01]  /*53d0*/  IMAD.X R4, R3, 0x1, R235, P2 ;  /* 0x0000000103047824 */ /* 0x000fe200010e06eb */
[----:B------:R-:W-:Y:S02]  /*53e0*/  LEA R14, P2, R5, c[0x0][0x1f8], 0x1 ;  /* 0x00007e00050e7a11 */ /* 0x000fe400078408ff */
[----:B------:R-:W-:Y:S01]  /*53f0*/  IADD3 R8, P0, R236, R6, RZ ;  /* 0x00000006ec087210 */ /* 0x000fe20007f1e0ff */
[----:B------:R-:W-:Y:S01]  /*5400*/  IMAD.X R6, R3, 0x1, R237, P1 ;  /* 0x0000000103067824 */ /* 0x000fe200008e06ed */
[----:B------:R-:W-:Y:S02]  /*5410*/  LEA.HI.X R15, R5, c[0x0][0x1fc], R4, 0x1, P2 ;  /* 0x00007f00050f7a11 */ /* 0x000fe400010f0c04 */
[----:B------:R-:W-:Y:S01]  /*5420*/  LEA R12, P1, R7, c[0x0][0x1f8], 0x1 ;  /* 0x00007e00070c7a11 */ /* 0x000fe200078208ff */
[----:B------:R-:W-:Y:S01]  /*5430*/  IMAD.X R3, R3, 0x1, R230, P0 ;  /* 0x0000000103037824 */ /* 0x000fe200000e06e6 */
[C---:B------:R-:W-:Y:S01]  /*5440*/  LEA R16, P0, R8.reuse, c[0x0][0x1f8], 0x1 ;  /* 0x00007e0008107a11 */ /* 0x040fe200078008ff */
[----:B------:R-:W-:Y:S01]  /*5450*/  @!PT LDS RZ, [RZ] ;  /* 0x00000000fffff984 */ /* 0x000fe20000000800 */
[----:B------:R-:W-:Y:S01]  /*5460*/  @!PT LDS RZ, [RZ] ;  /* 0x00000000fffff984 */ /* 0x000fe20000000800 */
[----:B------:R-:W-:Y:S01]  /*5470*/  @!PT LDS RZ, [RZ] ;  /* 0x00000000fffff984 */ /* 0x000fe20000000800 */
[----:B------:R4:W-:Y:S01]  /*5480*/  LDGSTS.E.BYPASS.LTC128B.128 [R218+0x1880], [R14.64], !P6 ;  /* 0x018800000eda7fae */ /* 0x0009e2000f101d4a */
[----:B------:R-:W-:Y:S02]  /*5490*/  LEA.HI.X R13, R7, c[0x0][0x1fc], R6, 0x1, P1 ;  /* 0x00007f00070d7a11 */ /* 0x000fe400008f0c06 */
[C---:B------:R-:W-:Y:S02]  /*54a0*/  @!P3 IADD3 R4, P2, R11.reuse, R232, RZ ;  /* 0x000000e80b04b210 */ /* 0x040fe40007f5e0ff */
[----:B------:R-:W-:Y:S01]  /*54b0*/  LEA.HI.X R17, R8, c[0x0][0x1fc], R3, 0x1, P0 ;  /* 0x00007f0008117a11 */ /* 0x000fe200000f0c03 */
[----:B------:R4:W-:Y:S01]  /*54c0*/  LDGSTS.E.BYPASS.LTC128B.128 [R218+0x2480], [R12.64], !P5 ;  /* 0x024800000cda7fae */ /* 0x0009e2000e901d4a */
[----:B------:R-:W-:Y:S01]  /*54d0*/  @!P3 IADD3 R3, P1, R11, R238, RZ ;  /* 0x000000ee0b03b210 */ /* 0x000fe20007f3e0ff */
[----:B------:R-:W-:Y:S01]  /*54e0*/  @!P3 IMAD.X R5, R9, 0x1, R235, P2 ;  /* 0x000000010905b824 */ /* 0x000fe200010e06eb */
[C---:B------:R-:W-:Y:S02]  /*54f0*/  @!P3 LEA R20, P2, R4.reuse, c[0x0][0x1f8], 0x1 ;  /* 0x00007e000414ba11 */ /* 0x040fe400078408ff */
[----:B------:R4:W-:Y:S01]  /*5500*/  LDGSTS.E.BYPASS.LTC128B.128 [R218+0x3080], [R16.64], !P4 ;  /* 0x0308000010da7fae */ /* 0x0009e2000e101d4a */
[----:B------:R-:W-:Y:S01]  /*5510*/  @!P3 IADD3 R11, P0, R11, R236, RZ ;  /* 0x000000ec0b0bb210 */ /* 0x000fe20007f1e0ff */
[----:B------:R-:W-:Y:S01]  /*5520*/  @!P3 IMAD.X R6, R9, 0x1, R237, P1 ;  /* 0x000000010906b824 */ /* 0x000fe200008e06ed */
[----:B------:R-:W-:Y:S02]  /*5530*/  @!P3 LEA.HI.X R21, R4, c[0x0][0x1fc], R5, 0x1, P2 ;  /* 0x00007f000415ba11 */ /* 0x000fe400010f0c05 */
[----:B------:R-:W-:Y:S01]  /*5540*/  @!P3 LEA R18, P1, R3, c[0x0][0x1f8], 0x1 ;  /* 0x00007e000312ba11 */ /* 0x000fe200078208ff */
[----:B------:R-:W-:Y:S01]  /*5550*/  @!P3 IMAD.X R8, R9, 0x1, R230, P0 ;  /* 0x000000010908b824 */ /* 0x000fe200000e06e6 */
[----:B------:R-:W-:Y:S01]  /*5560*/  @!P3 LEA R10, P0, R11, c[0x0][0x1f8], 0x1 ;  /* 0x00007e000b0aba11 */ /* 0x000fe200078008ff */
[----:B------:R4:W-:Y:S01]  /*5570*/  @!P3 LDGSTS.E.BYPASS.LTC128B.128 [R218+0x2080], [R20.64], !P6 ;  /* 0x0208000014dabfae */ /* 0x0009e2000f101d4a */
[----:B------:R-:W-:Y:S02]  /*5580*/  @!P3 LEA.HI.X R19, R3, c[0x0][0x1fc], R6, 0x1, P1 ;  /* 0x00007f000313ba11 */ /* 0x000fe400008f0c06 */
[----:B------:R-:W-:Y:S03]  /*5590*/  @!P3 LEA.HI.X R11, R11, c[0x0][0x1fc], R8, 0x1, P0 ;  /* 0x00007f000b0bba11 */ /* 0x000fe600000f0c08 */
[----:B------:R4:W-:Y:S05]  /*55a0*/  @!P3 LDGSTS.E.BYPASS.LTC128B.128 [R218+0x2c80], [R18.64], !P5 ;  /* 0x02c8000012dabfae */ /* 0x0009ea000e901d4a */
[----:B------:R4:W-:Y:S02]  /*55b0*/  @!P3 LDGSTS.E.BYPASS.LTC128B.128 [R218+0x3880], [R10.64], !P4 ;  /* 0x038800000adabfae */ /* 0x0009e4000e101d4a */
.L_x_180:
[-C--:B--2-4-:R-:W-:Y:S01]  /*55c0*/  HMMA.16816.F32 R4, R152, R156.reuse, RZ ;  /* 0x0000009c9804723c */ /* 0x094fe200000018ff */
[----:B------:R-:W-:Y:S02]  /*55d0*/  LDSM.16.M88.4 R192, [R216+0x4880] ;  /* 0x00488000d8c0783b */ /* 0x000fe40000000200 */
[----:B------:R-:W-:Y:S05]  /*55e0*/  ISETP.GT.AND P0, PT, R226, UR6, PT ;  /* 0x00000006e2007c0c */ /* 0x000fea000bf04270 */
[C---:B---3--:R-:W-:Y:S01]  /*55f0*/  HMMA.16816.F32 R8, R160.reuse, R156, RZ ;  /* 0x0000009ca008723c */ /* 0x048fe200000018ff */
[----:B------:R-:W0:Y:S07]  /*5600*/  LDGDEPBAR ;  /* 0x00000000000079af */ /* 0x000e2e0000000000 */
[-C--:B------:R-:W-:Y:S01]  /*5610*/  HMMA.16816.F32 R12, R160, R158.reuse, RZ ;  /* 0x0000009ea00c723c */ /* 0x080fe200000018ff */
[----:B------:R-:W-:Y:S07]  /*5620*/  LDSM.16.M88.4 R196, [R217+0x9080] ;  /* 0x00908000d9c4783b */ /* 0x000fee0000000200 */
[C---:B------:R-:W-:Y:S01]  /*5630*/  HMMA.16816.F32 R16, R152.reuse, R158, RZ ;  /* 0x0000009e9810723c */ /* 0x040fe200000018ff */
[----:B------:R-:W2:Y:S07]  /*5640*/  LDSM.16.M88.4 R156, [R217+0x8080] ;  /* 0x00808000d99c783b */ /* 0x000eae0000000200 */
[-C--:B-1----:R-:W-:Y:S08]  /*5650*/  HMMA.16816.F32 R20, R152, R164.reuse, RZ ;  /* 0x000000a49814723c */ /* 0x082ff000000018ff */
[C---:B------:R-:W-:Y:S08]  /*5660*/  HMMA.16816.F32 R24, R160.reuse, R164, RZ ;  /* 0x000000a4a018723c */ /* 0x040ff000000018ff */
[-C--:B------:R-:W-:Y:S08]  /*5670*/  HMMA.16816.F32 R28, R160, R166.reuse, RZ ;  /* 0x000000a6a01c723c */ /* 0x080ff000000018ff */
[C---:B------:R-:W-:Y:S01]  /*5680*/  HMMA.16816.F32 R32, R152.reuse, R166, RZ ;  /* 0x000000a69820723c */ /* 0x040fe200000018ff */
[----:B------:R-:W-:Y:S07]  /*5690*/  LDSM.16.M88.4 R164, [R213+0x8080] ;  /* 0x00808000d5a4783b */ /* 0x000fee0000000200 */
[-C--:B------:R-:W-:Y:S08]  /*56a0*/  HMMA.16816.F32 R36, R152, R168.reuse, RZ ;  /* 0x000000a89824723c */ /* 0x080ff000000018ff */
[C---:B------:R-:W-:Y:S08]  /*56b0*/  HMMA.16816.F32 R40, R160.reuse, R168, RZ ;  /* 0x000000a8a028723c */ /* 0x040ff000000018ff */
[-C--:B------:R-:W-:Y:S01]  /*56c0*/  HMMA.16816.F32 R44, R160, R170.reuse, RZ ;  /* 0x000000aaa02c723c */ /* 0x080fe200000018ff */
[----:B------:R-:W-:Y:S07]  /*56d0*/  LDSM.16.M88.4 R160, [R216+0x5080] ;  /* 0x00508000d8a0783b */ /* 0x000fee0000000200 */
[----:B------:R-:W-:Y:S01]  /*56e0*/  HMMA.16816.F32 R48, R152, R170, RZ ;  /* 0x000000aa9830723c */ /* 0x000fe200000018ff */
[----:B------:R-:W1:Y:S07]  /*56f0*/  LDSM.16.M88.4 R152, [R216+0x4c80] ;  /* 0x004c8000d898783b */ /* 0x000e6e0000000200 */
[-C--:B------:R-:W-:Y:S01]  /*5700*/  HMMA.16816.F32 R4, R172, R176.reuse, R4 ;  /* 0x000000b0ac04723c */ /* 0x080fe20000001804 */
[----:B------:R-:W3:Y:S07]  /*5710*/  LDSM.16.M88.4 R168, [R209] ;  /* 0x00000000d1a8783b */ /* 0x000eee0000000200 */
[C---:B------:R-:W-:Y:S08]  /*5720*/  HMMA.16816.F32 R8, R180.reuse, R176, R8 ;  /* 0x000000b0b408723c */ /* 0x040ff00000001808 */
[-C--:B------:R-:W-:Y:S08]  /*5730*/  HMMA.16816.F32 R12, R180, R178.reuse, R12 ;  /* 0x000000b2b40c723c */ /* 0x080ff0000000180c */
[C---:B------:R-:W-:Y:S01]  /*5740*/  HMMA.16816.F32 R16, R172.reuse, R178, R16 ;  /* 0x000000b2ac10723c */ /* 0x040fe20000001810 */
[----:B------:R-:W4:Y:S07]  /*5750*/  LDSM.16.M88.4 R176, [R213+0x9080] ;  /* 0x00908000d5b0783b */ /* 0x000f2e0000000200 */
[-C--:B------:R-:W-:Y:S08]  /*5760*/  HMMA.16816.F32 R20, R172, R184.reuse, R20 ;  /* 0x000000b8ac14723c */ /* 0x080ff00000001814 */
[C---:B------:R-:W-:Y:S08]  /*5770*/  HMMA.16816.F32 R24, R180.reuse, R184, R24 ;  /* 0x000000b8b418723c */ /* 0x040ff00000001818 */
[-C--:B------:R-:W-:Y:S08]  /*5780*/  HMMA.16816.F32 R28, R180, R186.reuse, R28 ;  /* 0x000000bab41c723c */ /* 0x080ff0000000181c */
[C---:B------:R-:W-:Y:S01]  /*5790*/  HMMA.16816.F32 R32, R172.reuse, R186, R32 ;  /* 0x000000baac20723c */ /* 0x040fe20000001820 */
[----:B------:R-:W-:Y:S07]  /*57a0*/  LDSM.16.M88.4 R184, [R216+0x5880] ;  /* 0x00588000d8b8783b */ /* 0x000fee0000000200 */
[-C--:B------:R-:W-:Y:S08]  /*57b0*/  HMMA.16816.F32 R36, R172, R188.reuse, R36 ;  /* 0x000000bcac24723c */ /* 0x080ff00000001824 */
[C---:B------:R-:W-:Y:S08]  /*57c0*/  HMMA.16816.F32 R40, R180.reuse, R188, R40 ;  /* 0x000000bcb428723c */ /* 0x040ff00000001828 */
[-C--:B------:R-:W-:Y:S01]  /*57d0*/  HMMA.16816.F32 R44, R180, R190.reuse, R44 ;  /* 0x000000beb42c723c */ /* 0x080fe2000000182c */
[----:B------:R-:W-:Y:S07]  /*57e0*/  LDSM.16.M88.4 R180, [R207] ;  /* 0x00000000cfb4783b */ /* 0x000fee0000000200 */
[----:B------:R-:W-:Y:S01]  /*57f0*/  HMMA.16816.F32 R48, R172, R190, R48 ;  /* 0x000000beac30723c */ /* 0x000fe20000001830 */
[----:B------:R-:W5:Y:S07]  /*5800*/  LDSM.16.M88.4 R172, [R208] ;  /* 0x00000000d0ac783b */ /* 0x000f6e0000000200 */
[-C--:B--2---:R-:W-:Y:S01]  /*5810*/  HMMA.16816.F32 R4, R156, R192.reuse, R4 ;  /* 0x000000c09c04723c */ /* 0x084fe20000001804 */
[----:B------:R-:W-:Y:S07]  /*5820*/  LDSM.16.M88.4 R188, [R213+0xb080] ;  /* 0x00b08000d5bc783b */ /* 0x000fee0000000200 */
[C---:B------:R-:W-:Y:S08]  /*5830*/  HMMA.16816.F32 R8, R196.reuse, R192, R8 ;  /* 0x000000c0c408723c */ /* 0x040ff00000001808 */
[-C--:B------:R-:W-:Y:S08]  /*5840*/  HMMA.16816.F32 R12, R196, R194.reuse, R12 ;  /* 0x000000c2c40c723c */ /* 0x080ff0000000180c */
[C---:B------:R-:W-:Y:S01]  /*5850*/  HMMA.16816.F32 R16, R156.reuse, R194, R16 ;  /* 0x000000c29c10723c */ /* 0x040fe20000001810 */
[----:B------:R-:W-:Y:S07]  /*5860*/  LDSM.16.M88.4 R192, [R205] ;  /* 0x00000000cdc0783b */ /* 0x000fee0000000200 */
[-C--:B-1----:R-:W-:Y:S08]  /*5870*/  HMMA.16816.F32 R20, R156, R152.reuse, R20 ;  /* 0x000000989c14723c */ /* 0x082ff00000001814 */
[C---:B------:R-:W-:Y:S08]  /*5880*/  HMMA.16816.F32 R24, R196.reuse, R152, R24 ;  /* 0x00000098c418723c */ /* 0x040ff00000001818 */
[-C--:B------:R-:W-:Y:S08]  /*5890*/  HMMA.16816.F32 R28, R196, R154.reuse, R28 ;  /* 0x0000009ac41c723c */ /* 0x080ff0000000181c */
[C---:B------:R-:W-:Y:S01]  /*58a0*/  HMMA.16816.F32 R32, R156.reuse, R154, R32 ;  /* 0x0000009a9c20723c */ /* 0x040fe20000001820 */
[----:B------:R-:W-:Y:S07]  /*58b0*/  LDSM.16.M88.4 R152, [R217+0xa080] ;  /* 0x00a08000d998783b */ /* 0x000fee0000000200 */
[-C--:B------:R-:W-:Y:S08]  /*58c0*/  HMMA.16816.F32 R36, R156, R160.reuse, R36 ;  /* 0x000000a09c24723c */ /* 0x080ff00000001824 */
[C---:B------:R-:W-:Y:S08]  /*58d0*/  HMMA.16816.F32 R40, R196.reuse, R160, R40 ;  /* 0x000000a0c428723c */ /* 0x040ff00000001828 */
[-C--:B------:R-:W-:Y:S08]  /*58e0*/  HMMA.16816.F32 R44, R196, R162.reuse, R44 ;  /* 0x000000a2c42c723c */ /* 0x080ff0000000182c */
[----:B------:R-:W-:Y:S01]  /*58f0*/  HMMA.16816.F32 R48, R156, R162, R48 ;  /* 0x000000a29c30723c */ /* 0x000fe20000001830 */
[----:B------:R-:W1:Y:S07]  /*5900*/  LDSM.16.M88.4 R156, [R216+0x5480] ;  /* 0x00548000d89c783b */ /* 0x000e6e0000000200 */
[-C--:B---3--:R-:W-:Y:S01]  /*5910*/  HMMA.16816.F32 R4, R164, R168.reuse, R4 ;  /* 0x000000a8a404723c */ /* 0x088fe20000001804 */
[----:B------:R-:W2:Y:S07]  /*5920*/  LDSM.16.M88.4 R160, [R217+0xb080] ;  /* 0x00b08000d9a0783b */ /* 0x000eae0000000200 */
[C---:B----4-:R-:W-:Y:S08]  /*5930*/  HMMA.16816.F32 R8, R176.reuse, R168, R8 ;  /* 0x000000a8b008723c */ /* 0x050ff00000001808 */
[-C--:B------:R-:W-:Y:S08]  /*5940*/  HMMA.16816.F32 R12, R176, R170.reuse, R12 ;  /* 0x000000aab00c723c */ /* 0x080ff0000000180c */
[C---:B------:R-:W-:Y:S01]  /*5950*/  HMMA.16816.F32 R16, R164.reuse, R170, R16 ;  /* 0x000000aaa410723c */ /* 0x040fe20000001810 */
[----:B------:R-:W3:Y:S07]  /*5960*/  LDSM.16.M88.4 R168, [R216+0x5c80] ;  /* 0x005c8000d8a8783b */ /* 0x000eee0000000200 */
[-C--:B-----5:R-:W-:Y:S08]  /*5970*/  HMMA.16816.F32 R20, R164, R172.reuse, R20 ;  /* 0x000000aca414723c */ /* 0x0a0ff00000001814 */
[C---:B------:R-:W-:Y:S08]  /*5980*/  HMMA.16816.F32 R24, R176.reuse, R172, R24 ;  /* 0x000000acb018723c */ /* 0x040ff00000001818 */
[-C--:B------:R-:W-:Y:S08]  /*5990*/  HMMA.16816.F32 R28, R176, R174.reuse, R28 ;  /* 0x000000aeb01c723c */ /* 0x080ff0000000181c */
[C---:B------:R-:W-:Y:S01]  /*59a0*/  HMMA.16816.F32 R32, R164.reuse, R174, R32 ;  /* 0x000000aea420723c */ /* 0x040fe20000001820 */
[----:B------:R-:W-:Y:S07]  /*59b0*/  LDSM.16.M88.4 R172, [R213+0xa080] ;  /* 0x00a08000d5ac783b */ /* 0x000fee0000000200 */
[-C--:B------:R-:W-:Y:S08]  /*59c0*/  HMMA.16816.F32 R36, R164, R180.reuse, R36 ;  /* 0x000000b4a424723c */ /* 0x080ff00000001824 */
[C---:B------:R-:W-:Y:S08]  /*59d0*/  HMMA.16816.F32 R40, R176.reuse, R180, R40 ;  /* 0x000000b4b028723c */ /* 0x040ff00000001828 */
[-C--:B------:R-:W-:Y:S01]  /*59e0*/  HMMA.16816.F32 R44, R176, R182.reuse, R44 ;  /* 0x000000b6b02c723c */ /* 0x080fe2000000182c */
[----:B------:R-:W4:Y:S07]  /*59f0*/  LDSM.16.M88.4 R176, [R206] ;  /* 0x00000000ceb0783b */ /* 0x000f2e0000000200 */
[----:B------:R-:W-:Y:S01]  /*5a00*/  HMMA.16816.F32 R48, R164, R182, R48 ;  /* 0x000000b6a430723c */ /* 0x000fe20000001830 */
[----:B------:R-:W5:Y:S01]  /*5a10*/  LDSM.16.M88.4 R164, [R204] ;  /* 0x00000000cca4783b */ /* 0x000f620000000200 */
[----:B------:R-:W-:Y:S06]  /*5a20*/  DEPBAR.LE SB0, 0x0 ;  /* 0x000080000000791a */ /* 0x000fec0000000000 */
[-C--:B-1----:R-:W-:Y:S01]  /*5a30*/  HMMA.16816.F32 R4, R152, R156.reuse, R4 ;  /* 0x0000009c9804723c */ /* 0x082fe20000001804 */
[----:B------:R-:W-:Y:S07]  /*5a40*/  BAR.SYNC.DEFER_BLOCKING 0x0 ;  /* 0x0000000000007b1d */ /* 0x000fee0000010000 */
[C---:B--2---:R-:W-:Y:S08]  /*5a50*/  HMMA.16816.F32 R8, R160.reuse, R156, R8 ;  /* 0x0000009ca008723c */ /* 0x044ff00000001808 */
[-C--:B------:R-:W-:Y:S08]  /*5a60*/  HMMA.16816.F32 R12, R160, R158.reuse, R12 ;  /* 0x0000009ea00c723c */ /* 0x080ff0000000180c */
[C---:B------:R-:W-:Y:S08]  /*5a70*/  HMMA.16816.F32 R16, R152.reuse, R158, R16 ;  /* 0x0000009e9810723c */ /* 0x040ff00000001810 */
[-C--:B------:R-:W-:Y:S08]  /*5a80*/  HMMA.16816.F32 R20, R152, R184.reuse, R20 ;  /* 0x000000b89814723c */ /* 0x080ff00000001814 */
[C---:B------:R-:W-:Y:S08]  /*5a90*/  HMMA.16816.F32 R24, R160.reuse, R184, R24 ;  /* 0x000000b8a018723c */ /* 0x040ff00000001818 */
[-C--:B------:R-:W-:Y:S08]  /*5aa0*/  HMMA.16816.F32 R28, R160, R186.reuse, R28 ;  /* 0x000000baa01c723c */ /* 0x080ff0000000181c */
[C---:B------:R-:W-:Y:S08]  /*5ab0*/  HMMA.16816.F32 R32, R152.reuse, R186, R32 ;  /* 0x000000ba9820723c */ /* 0x040ff00000001820 */
[-C--:B---3--:R-:W-:Y:S08]  /*5ac0*/  HMMA.16816.F32 R36, R152, R168.reuse, R36 ;  /* 0x000000a89824723c */ /* 0x088ff00000001824 */
[C---:B------:R-:W-:Y:S08]  /*5ad0*/  HMMA.16816.F32 R40, R160.reuse, R168, R40 ;  /* 0x000000a8a028723c */ /* 0x040ff00000001828 */
[-C--:B------:R-:W-:Y:S08]  /*5ae0*/  HMMA.16816.F32 R44, R160, R170.reuse, R44 ;  /* 0x000000aaa02c723c */ /* 0x080ff0000000182c */
[----:B------:R-:W-:Y:S08]  /*5af0*/  HMMA.16816.F32 R48, R152, R170, R48 ;  /* 0x000000aa9830723c */ /* 0x000ff00000001830 */
[-C--:B----4-:R-:W-:Y:S08]  /*5b00*/  HMMA.16816.F32 R4, R172, R176.reuse, R4 ;  /* 0x000000b0ac04723c */ /* 0x090ff00000001804 */
[C---:B------:R-:W-:Y:S08]  /*5b10*/  HMMA.16816.F32 R8, R188.reuse, R176, R8 ;  /* 0x000000b0bc08723c */ /* 0x040ff00000001808 */
[-C--:B------:R-:W-:Y:S08]  /*5b20*/  HMMA.16816.F32 R12, R188, R178.reuse, R12 ;  /* 0x000000b2bc0c723c */ /* 0x080ff0000000180c */
[C---:B------:R-:W-:Y:S08]  /*5b30*/  HMMA.16816.F32 R16, R172.reuse, R178, R16 ;  /* 0x000000b2ac10723c */ /* 0x040ff00000001810 */
[-C--:B------:R-:W-:Y:S08]  /*5b40*/  HMMA.16816.F32 R20, R172, R192.reuse, R20 ;  /* 0x000000c0ac14723c */ /* 0x080ff00000001814 */
[C---:B------:R-:W-:Y:S08]  /*5b50*/  HMMA.16816.F32 R24, R188.reuse, R192, R24 ;  /* 0x000000c0bc18723c */ /* 0x040ff00000001818 */
[-C--:B------:R-:W-:Y:S08]  /*5b60*/  HMMA.16816.F32 R28, R188, R194.reuse, R28 ;  /* 0x000000c2bc1c723c */ /* 0x080ff0000000181c */
[C---:B------:R-:W-:Y:S08]  /*5b70*/  HMMA.16816.F32 R32, R172.reuse, R194, R32 ;  /* 0x000000c2ac20723c */ /* 0x040ff00000001820 */
[-C--:B-----5:R-:W-:Y:S08]  /*5b80*/  HMMA.16816.F32 R36, R172, R164.reuse, R36 ;  /* 0x000000a4ac24723c */ /* 0x0a0ff00000001824 */
[C---:B------:R-:W-:Y:S08]  /*5b90*/  HMMA.16816.F32 R40, R188.reuse, R164, R40 ;  /* 0x000000a4bc28723c */ /* 0x040ff00000001828 */
[-C--:B------:R-:W-:Y:S08]  /*5ba0*/  HMMA.16816.F32 R44, R188, R166.reuse, R44 ;  /* 0x000000a6bc2c723c */ /* 0x080ff0000000182c */
[----:B------:R-:W-:Y:S01]  /*5bb0*/  HMMA.16816.F32 R48, R172, R166, R48 ;  /* 0x000000a6ac30723c */ /* 0x000fe20000001830 */
[----:B------:R-:W-:-:S07]  /*5bc0*/  @!P0 BRA `(.L_x_181) ;  /* 0x000002f000008947 */ /* 0x000fce0003800000 */
[----:B------:R-:W-:Y:S02]  /*5bd0*/  IADD3 R152, R226, -0x1, RZ ;  /* 0xffffffffe2987810 */ /* 0x000fe40007ffe0ff */
[----:B------:R-:W-:Y:S02]  /*5be0*/  IADD3 R3, -R228, 0x30, RZ ;  /* 0x00000030e4037810 */ /* 0x000fe40007ffe1ff */
[----:B------:R-:W-:Y:S01]  /*5bf0*/  SHF.R.S32.HI R149, RZ, 0x1f, R152 ;  /* 0x0000001fff957819 */ /* 0x000fe20000011498 */
[C---:B------:R-:W-:Y:S01]  /*5c00*/  IMAD.WIDE.U32 R162, R152.reuse, c[0x0][0x1e0], RZ ;  /* 0x0000780098a27a25 */ /* 0x040fe200078e00ff */
[----:B------:R-:W-:Y:S03]  /*5c10*/  ISETP.GE.AND P1, PT, R3, 0x1, PT ;  /* 0x000000010300780c */ /* 0x000fe60003f26270 */
[----:B------:R-:W-:Y:S04]  /*5c20*/  IMAD R149, R149, c[0x0][0x1e0], RZ ;  /* 0x0000780095957a24 */ /* 0x000fe800078e02ff */
[----:B------:R-:W-:Y:S04]  /*5c30*/  IMAD R149, R152, c[0x0][0x1e4], R149 ;  /* 0x0000790098957a24 */ /* 0x000fe800078e0295 */
[----:B------:R-:W-:Y:S02]  /*5c40*/  IMAD.IADD R149, R163, 0x1, R149 ;  /* 0x00000001a3957824 */ /* 0x000fe400078e0295 */
[----:B------:R-:W-:Y:S04]  /*5c50*/  IMAD.WIDE.U32 R162, R162, 0x30, RZ ;  /* 0x00000030a2a27825 */ /* 0x000fe800078e00ff */
[----:B------:R-:W-:Y:S01]  /*5c60*/  IMAD R149, R149, 0x30, RZ ;  /* 0x0000003095957824 */ /* 0x000fe200078e02ff */
[-C--:B------:R-:W-:Y:S02]  /*5c70*/  @P1 IADD3 R152, P0, R220, R162.reuse, RZ ;  /* 0x000000a2dc981210 */ /* 0x080fe40007f1e0ff */
[-C--:B------:R-:W-:Y:S01]  /*5c80*/  @P1 IADD3 R154, P2, R203, R162.reuse, RZ ;  /* 0x000000a2cb9a1210 */ /* 0x080fe20007f5e0ff */
[----:B------:R-:W-:Y:S04]  /*5c90*/  IMAD.IADD R149, R163, 0x1, R149 ;  /* 0x00000001a3957824 */ /* 0x000fe800078e0295 */
[C---:B------:R-:W-:Y:S01]  /*5ca0*/  @P1 IMAD.X R151, R149.reuse, 0x1, R223, P0 ;  /* 0x0000000195971824 */ /* 0x040fe200000e06df */
[----:B------:R-:W-:Y:S01]  /*5cb0*/  @P1 LEA R158, P0, R152, c[0x0][0x1c8], 0x1 ;  /* 0x00007200989e1a11 */ /* 0x000fe200078008ff */
[----:B------:R-:W-:Y:S01]  /*5cc0*/  @P1 IMAD.X R153, R149, 0x1, R202, P2 ;  /* 0x0000000195991824 */ /* 0x000fe200010e06ca */
[----:B------:R-:W-:Y:S02]  /*5cd0*/  @P1 LEA R156, P2, R154, c[0x0][0x1c8], 0x1 ;  /* 0x000072009a9c1a11 */ /* 0x000fe400078408ff */
[----:B------:R-:W-:Y:S02]  /*5ce0*/  @P1 LEA.HI.X R159, R152, c[0x0][0x1cc], R151, 0x1, P0 ;  /* 0x00007300989f1a11 */ /* 0x000fe400000f0c97 */
[----:B------:R-:W-:Y:S02]  /*5cf0*/  ISETP.GE.AND P0, PT, R3, 0x21, PT ;  /* 0x000000210300780c */ /* 0x000fe40003f06270 */
[----:B------:R-:W-:Y:S01]  /*5d00*/  @P1 LEA.HI.X R157, R154, c[0x0][0x1cc], R153, 0x1, P2 ;  /* 0x000073009a9d1a11 */ /* 0x000fe200010f0c99 */
[----:B------:R-:W-:Y:S01]  /*5d10*/  @!PT LDS RZ, [RZ] ;  /* 0x00000000fffff984 */ /* 0x000fe20000000800 */
[----:B------:R-:W-:Y:S01]  /*5d20*/  @!PT LDS RZ, [RZ] ;  /* 0x00000000fffff984 */ /* 0x000fe20000000800 */
[----:B------:R-:W-:Y:S01]  /*5d30*/  @!PT LDS RZ, [RZ] ;  /* 0x00000000fffff984 */ /* 0x000fe20000000800 */
[----:B------:R1:W-:Y:S01]  /*5d40*/  @P1 LDGSTS.E.BYPASS.LTC128B.128 [R218+0x3c80], [R158.64], !P6 ;  /* 0x03c800009eda1fae */ /* 0x0003e2000f101d4a */
[----:B------:R-:W-:Y:S04]  /*5d50*/  @P1 IADD3 R152, P2, R201, R162, RZ ;  /* 0x000000a2c9981210 */ /* 0x000fe80007f5e0ff */
[----:B------:R1:W-:Y:S01]  /*5d60*/  @P1 LDGSTS.E.BYPASS.LTC128B.128 [R218+0x4880], [R156.64], !P5 ;  /* 0x048800009cda1fae */ /* 0x0003e2000e901d4a */
[C---:B------:R-:W-:Y:S01]  /*5d70*/  @P1 IMAD.X R3, R149.reuse, 0x1, R200, P2 ;  /* 0x0000000195031824 */ /* 0x040fe200010e06c8 */
[C---:B------:R-:W-:Y:S04]  /*5d80*/  @P1 LEA R160, P2, R152.reuse, c[0x0][0x1c8], 0x1 ;  /* 0x0000720098a01a11 */ /* 0x040fe800078408ff */
[----:B------:R-:W-:Y:S02]  /*5d90*/  @P1 LEA.HI.X R161, R152, c[0x0][0x1cc], R3, 0x1, P2 ;  /* 0x0000730098a11a11 */ /* 0x000fe400010f0c03 */
[----:B------:R-:W-:Y:S03]  /*5da0*/  @P0 IADD3 R152, P2, R162, UR8, RZ ;  /* 0x00000008a2980c10 */ /* 0x000fe6000ff5e0ff */
[----:B------:R1:W-:Y:S01]  /*5db0*/  @P1 LDGSTS.E.BYPASS.LTC128B.128 [R218+0x5480], [R160.64], !P4 ;  /* 0x05480000a0da1fae */ /* 0x0003e2000e101d4a */
[----:B------:R-:W-:Y:S02]  /*5dc0*/  @P0 IADD3.X R149, R149, UR7, RZ, P2, !PT ;  /* 0x0000000795950c10 */ /* 0x000fe400097fe4ff */
[----:B------:R-:W-:Y:S05]  /*5dd0*/  @P0 IADD3 R154, P2, R152, R220, RZ ;  /* 0x000000dc989a0210 */ /* 0x000fea0007f5e0ff */
[C---:B------:R-:W-:Y:S01]  /*5de0*/  @P0 IMAD.X R3, R149.reuse, 0x1, R223, P2 ;  /* 0x0000000195030824 */ /* 0x040fe200010e06df */
[C---:B------:R-:W-:Y:S04]  /*5df0*/  @P0 LEA R162, P2, R154.reuse, c[0x0][0x1c8], 0x1 ;  /* 0x000072009aa20a11 */ /* 0x040fe800078408ff */
[----:B------:R-:W-:Y:S02]  /*5e00*/  @P0 LEA.HI.X R163, R154, c[0x0][0x1cc], R3, 0x1, P2 ;  /* 0x000073009aa30a11 */ /* 0x000fe400010f0c03 */
[----:B------:R-:W-:Y:S03]  /*5e10*/  @P0 IADD3 R154, P2, R152, R203, RZ ;  /* 0x000000cb989a0210 */ /* 0x000fe60007f5e0ff */
[----:B------:R1:W-:Y:S02]  /*5e20*/  @P0 LDGSTS.E.BYPASS.LTC128B.128 [R218+0x4480], [R162.64], !P6 ;  /* 0x04480000a2da0fae */ /* 0x0003e4000f101d4a */
[C---:B------:R-:W-:Y:S01]  /*5e30*/  @P0 IMAD.X R3, R149.reuse, 0x1, R202, P2 ;  /* 0x0000000195030824 */ /* 0x040fe200010e06ca */
[C---:B------:R-:W-:Y:S04]  /*5e40*/  @P0 LEA R164, P2, R154.reuse, c[0x0][0x1c8], 0x1 ;  /* 0x000072009aa40a11 */ /* 0x040fe800078408ff */
[----:B------:R-:W-:Y:S02]  /*5e50*/  @P0 LEA.HI.X R165, R154, c[0x0][0x1cc], R3, 0x1, P2 ;  /* 0x000073009aa50a11 */ /* 0x000fe400010f0c03 */
[----:B------:R-:W-:Y:S03]  /*5e60*/  @P0 IADD3 R152, P2, R152, R201, RZ ;  /* 0x000000c998980210 */ /* 0x000fe60007f5e0ff */
[----:B------:R1:W-:Y:S02]  /*5e70*/  @P0 LDGSTS.E.BYPASS.LTC128B.128 [R218+0x5080], [R164.64], !P5 ;  /* 0x05080000a4da0fae */ /* 0x0003e4000e901d4a */
[----:B------:R-:W-:Y:S01]  /*5e80*/  @P0 IMAD.X R149, R149, 0x1, R200, P2 ;  /* 0x0000000195950824 */ /* 0x000fe200010e06c8 */
[C---:B------:R-:W-:Y:S04]  /*5e90*/  @P0 LEA R154, P2, R152.reuse, c[0x0][0x1c8], 0x1 ;  /* 0x00007200989a0a11 */ /* 0x040fe800078408ff */
[----:B------:R-:W-:Y:S05]  /*5ea0*/  @P0 LEA.HI.X R155, R152, c[0x0][0x1cc], R149, 0x1, P2 ;  /* 0x00007300989b0a11 */ /* 0x000fea00010f0c95 */
[----:B------:R1:W-:Y:S04]  /*5eb0*/  @P0 LDGSTS.E.BYPASS.LTC128B.128 [R218+0x5c80], [R154.64], !P4 ;  /* 0x05c800009ada0fae */ /* 0x0003e8000e101d4a */
.L_x_181:
[----:B------:R-:W-:Y:S01]  /*5ec0*/  PLOP3.LUT P1, PT, PT, PT, UP2, 0x80, 0x0 ;  /* 0x000000000000781c */ /* 0x000fe20003f2f028 */
[----:B------:R-:W0:Y:S01]  /*5ed0*/  LDGDEPBAR ;  /* 0x00000000000079af */ /* 0x000e220000000000 */
[----:B------:R-:W-:Y:S01]  /*5ee0*/  PLOP3.LUT P0, PT, PT, PT, UP2, 0x80, 0x0 ;  /* 0x000000000000781c */ /* 0x000fe20003f0f028 */
[----:B-1----:R-:W-:Y:S02]  /*5ef0*/  IMAD.MOV.U32 R156, RZ, RZ, R219 ;  /* 0x000000ffff9c7224 */ /* 0x002fe400078e00db */
[----:B------:R-:W-:Y:S05]  /*5f00*/  IMAD R155, R226, -0x30, RZ ;  /* 0xffffffd0e29b7824 */ /* 0x000fea00078e02ff */
[----:B------:R-:W-:Y:S03]  /*5f10*/  IADD3 R152, -R224, 0x1, R155 ;  /* 0x00000001e0987810 */ /* 0x000fe60007ffe19b */
[----:B------:R-:W-:Y:S01]  /*5f20*/  @P1 IMAD.HI.U32 R3, R219, c[0x0][0x2c8], RZ ;  /* 0x0000b200db031a27 */ /* 0x000fe200078e00ff */
[----:B------:R-:W-:Y:S04]  /*5f30*/  IADD3 R152, R152, c[0x0][0x1d0], RZ ;  /* 0x0000740098987a10 */ /* 0x000fe80007ffe0ff */
[----:B------:R-:W-:Y:S02]  /*5f40*/  @P0 SHF.R.U32.HI R156, RZ, c[0x0][0x2cc], R3 ;  /* 0x0000b300ff9c0a19 */ /* 0x000fe40000011603 */
[----:B------:R-:W-:Y:S02]  /*5f50*/  PLOP3.LUT P0, PT, PT, PT, UP1, 0x40, 0x0 ;  /* 0x000000000000781c */ /* 0x000fe40003f0e818 */
[----:B------:R-:W-:Y:S01]  /*5f60*/  IADD3 R152, R152, -c[0x0][0x168], RZ ;  /* 0x80005a0098987a10 */ /* 0x000fe20007ffe0ff */
[----:B------:R-:W1:Y:S03]  /*5f70*/  SHFL.IDX PT, R3, R156, RZ, 0x1c1f ;  /* 0x001c1fff9c037589 */ /* 0x000e6600000e0000 */
[C---:B------:R-:W-:Y:S02]  /*5f80*/  IADD3 R154, R152.reuse, c[0x0][0x328], RZ ;  /* 0x0000ca00989a7a10 */ /* 0x040fe40007ffe0ff */
[----:B------:R-:W-:Y:S03]  /*5f90*/  IADD3 R152, R152, UR9, RZ ;  /* 0x0000000998987c10 */ /* 0x000fe6000fffe0ff */
[----:B-1----:R-:W-:Y:S02]  /*5fa0*/  IMAD.IADD R171, R154, 0x1, R3 ;  /* 0x000000019aab7824 */ /* 0x002fe400078e0203 */
[----:B------:R-:W-:Y:S01]  /*5fb0*/  IMAD.IADD R168, R3, 0x1, R152 ;  /* 0x0000000103a87824 */ /* 0x000fe200078e0298 */
[----:B------:R-:W-:-:S05]  /*5fc0*/  @P0 BRA `(.L_x_182) ;  /* 0x0000019000000947 */ /* 0x000fca0003800000 */
[----:B------:R-:W-:Y:S01]  /*5fd0*/  IADD3 R3, R3, c[0x0][0x1d0], RZ ;  /* 0x0000740003037a10 */ /* 0x000fe20007ffe0ff */
[----:B------:R-:W-:Y:S03]  /*5fe0*/  BSSY B0, `(.L_x_183) ;  /* 0x0000012000007945 */ /* 0x000fe60003800000 */
[----:B------:R-:W-:Y:S04]  /*5ff0*/  IADD3 R149, R3, -c[0x0][0x168], RZ ;  /* 0x80005a0003957a10 */ /* 0x000fe80007ffe0ff */
[----:B------:R-:W-:Y:S11]  /*6000*/  ISETP.GT.AND P0, PT, R149, -0x1, PT ;  /* 0xffffffff9500780c */ /* 0x000ff60003f04270 */
[----:B------:R-:W-:Y:S02]  /*6010*/  @!UPT UIADD3 URZ, URZ, URZ, URZ ;  /* 0x0000003f3f3ff290 */ /* 0x000fe4000fffe03f */
[----:B------:R-:W-:-:S05]  /*6020*/  @P0 BRA `(.L_x_184) ;  /* 0x0000008000000947 */ /* 0x000fca0003800000 */
[----:B------:R-:W-:Y:S01]  /*6030*/  LOP3.LUT R149, RZ, R149, RZ, 0x33, !PT ;  /* 0x00000095ff957212 */ /* 0x000fe200078e33ff */
[----:B------:R-:W-:Y:S05]  /*6040*/  IMAD.MOV.U32 R3, RZ, RZ, c[0x0][0x32c] ;  /* 0x0000cb00ff037624 */ /* 0x000fea00078e00ff */
[----:B------:R-:W-:Y:S11]  /*6050*/  ISETP.NE.AND P0, PT, R3, 0x1, PT ;  /* 0x000000010300780c */ /* 0x000ff60003f05270 */
[----:B------:R-:W-:Y:S02]  /*6060*/  @!UPT UIADD3 URZ, URZ, URZ, URZ ;  /* 0x0000003f3f3ff290 */ /* 0x000fe4000fffe03f */
[----:B------:R-:W-:Y:S05]  /*6070*/  @P0 IMAD.HI.U32 R3, R149, c[0x0][0x330], RZ ;  /* 0x0000cc0095030a27 */ /* 0x000fea00078e00ff */
[----:B------:R-:W-:Y:S04]  /*6080*/  @P0 SHF.R.U32.HI R149, RZ, c[0x0][0x334], R3 ;  /* 0x0000cd00ff950a19 */ /* 0x000fe80000011603 */
[----:B------:R-:W-:Y:S01]  /*6090*/  LOP3.LUT R149, RZ, R149, RZ, 0x33, !PT ;  /* 0x00000095ff957212 */ /* 0x000fe200078e33ff */
[----:B------:R-:W-:-:S05]  /*60a0*/  BRA `(.L_x_185) ;  /* 0x0000005000007947 */ /* 0x000fca0003800000 */
.L_x_184:
[----:B------:R-:W-:Y:S04]  /*60b0*/  MOV R3, c[0x0][0x32c] ;  /* 0x0000cb0000037a02 */ /* 0x000fe80000000f00 */
[----:B------:R-:W-:Y:S11]  /*60c0*/  ISETP.NE.AND P0, PT, R3, 0x1, PT ;  /* 0x000000010300780c */ /* 0x000ff60003f05270 */
[----:B------:R-:W-:Y:S02]  /*60d0*/  @!UPT UIADD3 URZ, URZ, URZ, URZ ;  /* 0x0000003f3f3ff290 */ /* 0x000fe4000fffe03f */
[----:B------:R-:W-:Y:S05]  /*60e0*/  @P0 IMAD.HI.U32 R3, R149, c[0x0][0x330], RZ ;  /* 0x0000cc0095030a27 */ /* 0x000fea00078e00ff */
[----:B------:R-:W-:Y:S02]  /*60f0*/  @P0 SHF.R.U32.HI R149, RZ, c[0x0][0x334], R3 ;  /* 0x0000cd00ff950a19 */ /* 0x000fe40000011603 */
.L_x_185:
[----:B------:R-:W-:Y:S05]  /*6100*/  BSYNC B0 ;  /* 0x0000000000007941 */ /* 0x000fea0003800000 */
.L_x_183:
[----:B------:R-:W-:Y:S04]  /*6110*/  IMAD.IADD R158, R155, 0x1, -R224 ;  /* 0x000000019b9e7824 */ /* 0x000fe800078e0ae0 */
[----:B------:R-:W-:Y:S05]  /*6120*/  IMAD R149, R149, c[0x0][0x32c], R158 ;  /* 0x0000cb0095957a24 */ /* 0x000fea00078e029e */
[----:B------:R-:W-:Y:S02]  /*6130*/  IADD3 R158, R149, c[0x0][0x32c], RZ ;  /* 0x0000cb00959e7a10 */ /* 0x000fe40007ffe0ff */
[----:B------:R-:W-:Y:S02]  /*6140*/  IMNMX R168, R168, R149, !PT ;  /* 0x00000095a8a87217 */ /* 0x000fe40007800200 */
[----:B------:R-:W-:Y:S02]  /*6150*/  IMNMX R171, R171, R158, PT ;  /* 0x0000009eabab7217 */ /* 0x000fe40003800200 */
.L_x_182:
[----:B------:R-:W-:Y:S01]  /*6160*/  PLOP3.LUT P0, PT, PT, PT, UP1, 0x40, 0x0 ;  /* 0x000000000000781c */ /* 0x000fe20003f0e818 */
[----:B------:R-:W1:Y:S02]  /*6170*/  SHFL.IDX PT, R3, R156, 0x1, 0x1c1f ;  /* 0x003c1f009c037f89 */ /* 0x000e6400000e0000 */
[----:B-1----:R-:W-:Y:S01]  /*6180*/  IADD3 R166, R152, R3, RZ ;  /* 0x0000000398a67210 */ /* 0x002fe20007ffe0ff */
[----:B------:R-:W-:Y:S09]  /*6190*/  IMAD.IADD R176, R154, 0x1, R3 ;  /* 0x000000019ab07824 */ /* 0x000ff200078e0203 */
        /* <DEDUP_REMOVED lines=15> */
.L_x_188:
[----:B------:R-:W-:Y:S04]  /*6290*/  MOV R3, c[0x0][0x32c] ;  /* 0x0000cb0000037a02 */ /* 0x000fe80000000f00 */
[----:B------:R-:W-:Y:S11]  /*62a0*/  ISETP.NE.AND P0, PT, R3, 0x1, PT ;  /* 0x000000010300780c */ /* 0x000ff60003f05270 */
[----:B------:R-:W-:Y:S02]  /*62b0*/  @!UPT UIADD3 URZ, URZ, URZ, URZ ;  /* 0x0000003f3f3ff290 */ /* 0x000fe4000fffe03f */
[----:B------:R-:W-:Y:S05]  /*62c0*/  @P0 IMAD.HI.U32 R3, R158, c[0x0][0x330], RZ ;  /* 0x0000cc009e030a27 */ /* 0x000fea00078e00ff */
[----:B------:R-:W-:Y:S02]  /*62d0*/  @P0 SHF.R.U32.HI R158, RZ, c[0x0][0x334], R3 ;  /* 0x0000cd00ff9e0a19 */ /* 0x000fe40000011603 */
.L_x_189:
[----:B------:R-:W-:Y:S05]  /*62e0*/  BSYNC B0 ;  /* 0x0000000000007941 */ /* 0x000fea0003800000 */
.L_x_187:
[----:B------:R-:W-:Y:S04]  /*62f0*/  IMAD.IADD R3, R155, 0x1, -R224 ;  /* 0x000000019b037824 */ /* 0x000fe800078e0ae0 */
[----:B------:R-:W-:Y:S05]  /*6300*/  IMAD R3, R158, c[0x0][0x32c], R3 ;  /* 0x0000cb009e037a24 */ /* 0x000fea00078e0203 */
[----:B------:R-:W-:Y:S02]  /*6310*/  IADD3 R149, R3, c[0x0][0x32c], RZ ;  /* 0x0000cb0003957a10 */ /* 0x000fe40007ffe0ff */
[----:B------:R-:W-:Y:S02]  /*6320*/  IMNMX R166, R166, R3, !PT ;  /* 0x00000003a6a67217 */ /* 0x000fe40007800200 */
[----:B------:R-:W-:Y:S02]  /*6330*/  IMNMX R176, R176, R149, PT ;  /* 0x00000095b0b07217 */ /* 0x000fe40003800200 */
.L_x_186:
        /* <DEDUP_REMOVED lines=19> */
.L_x_192:
[----:B------:R-:W-:Y:S04]  /*6470*/  MOV R3, c[0x0][0x32c] ;  /* 0x0000cb0000037a02 */ /* 0x000fe80000000f00 */
[----:B------:R-:W-:Y:S11]  /*6480*/  ISETP.NE.AND P0, PT, R3, 0x1, PT ;  /* 0x000000010300780c */ /* 0x000ff60003f05270 */
[----:B------:R-:W-:Y:S02]  /*6490*/  @!UPT UIADD3 URZ, URZ, URZ, URZ ;  /* 0x0000003f3f3ff290 */ /* 0x000fe4000fffe03f */
[----:B------:R-:W-:Y:S05]  /*64a0*/  @P0 IMAD.HI.U32 R3, R158, c[0x0][0x330], RZ ;  /* 0x0000cc009e030a27 */ /* 0x000fea00078e00ff */
[----:B------:R-:W-:Y:S02]  /*64b0*/  @P0 SHF.R.U32.HI R158, RZ, c[0x0][0x334], R3 ;  /* 0x0000cd00ff9e0a19 */ /* 0x000fe40000011603 */
.L_x_193:
[----:B------:R-:W-:Y:S05]  /*64c0*/  BSYNC B0 ;  /* 0x0000000000007941 */ /* 0x000fea0003800000 */
.L_x_191:
[----:B------:R-:W-:Y:S04]  /*64d0*/  IMAD.IADD R3, R155, 0x1, -R224 ;  /* 0x000000019b037824 */ /* 0x000fe800078e0ae0 */
[----:B------:R-:W-:Y:S05]  /*64e0*/  IMAD R3, R158, c[0x0][0x32c], R3 ;  /* 0x0000cb009e037a24 */ /* 0x000fea00078e0203 */
[----:B------:R-:W-:Y:S02]  /*64f0*/  IADD3 R149, R3, c[0x0][0x32c], RZ ;  /* 0x0000cb0003957a10 */ /* 0x000fe40007ffe0ff */
[----:B------:R-:W-:Y:S02]  /*6500*/  IMNMX R161, R161, R3, !PT ;  /* 0x00000003a1a17217 */ /* 0x000fe40007800200 */
[----:B------:R-:W-:Y:S02]  /*6510*/  IMNMX R162, R162, R149, PT ;  /* 0x00000095a2a27217 */ /* 0x000fe40003800200 */
.L_x_190:
[C---:B------:R-:W-:Y:S02]  /*6520*/  ISETP.GE.AND P2, PT, R155.reuse, 0x9, PT ;  /* 0x000000099b00780c */ /* 0x040fe40003f46270 */
[----:B------:R-:W-:Y:S02]  /*6530*/  ISETP.GE.AND P1, PT, R155, 0xa, PT ;  /* 0x0000000a9b00780c */ /* 0x000fe40003f26270 */
[----:B------:R-:W-:Y:S02]  /*6540*/  ISETP.GT.AND P0, PT, R168, 0x8, !P2 ;  /* 0x00000008a800780c */ /* 0x000fe40005704270 */
[----:B------:R-:W-:Y:S02]  /*6550*/  P2R R151, PR, RZ, 0x4 ;  /* 0x00000004ff977803 */ /* 0x000fe40000000000 */
[C---:B------:R-:W-:Y:S02]  /*6560*/  ISETP.LT.OR P0, PT, R171.reuse, 0x9, P0 ;  /* 0x00000009ab00780c */ /* 0x040fe40000701670 */
[----:B------:R-:W-:Y:S02]  /*6570*/  P2R R149, PR, RZ, 0x2 ;  /* 0x00000002ff957803 */ /* 0x000fe40000000000 */
[----:B------:R-:W-:Y:S02]  /*6580*/  FSEL R159, R16, -INF , !P0 ;  /* 0xff800000109f7808 */ /* 0x000fe40004000000 */
[----:B------:R-:W-:Y:S02]  /*6590*/  ISETP.GT.AND P0, PT, R168, 0x9, !P1 ;  /* 0x00000009a800780c */ /* 0x000fe40004f04270 */
[----:B------:R-:W-:Y:S02]  /*65a0*/  P2R R169, PR, RZ, 0x40 ;  /* 0x00000040ffa97803 */ /* 0x000fe40000000000 */
[----:B------:R-:W-:Y:S02]  /*65b0*/  ISETP.LT.OR P0, PT, R171, 0xa, P0 ;  /* 0x0000000aab00780c */ /* 0x000fe40000701670 */
[----:B------:R-:W-:Y:S02]  /*65c0*/  ISETP.GE.AND P6, PT, R155, 0x1a, PT ;  /* 0x0000001a9b00780c */ /* 0x000fe40003fc6270 */
[----:B------:R-:W-:Y:S02]  /*65d0*/  FSEL R153, R17, -INF , !P0 ;  /* 0xff80000011997808 */ /* 0x000fe40004000000 */
[----:B------:R-:W-:Y:S02]  /*65e0*/  ISETP.GT.AND P0, PT, R166, 0x8, !P2 ;  /* 0x00000008a600780c */ /* 0x000fe40005704270 */
[C---:B------:R-:W-:Y:S02]  /*65f0*/  ISETP.GE.AND P2, PT, R155.reuse, 0x11, PT ;  /* 0x000000119b00780c */ /* 0x040fe40003f46270 */
[----:B------:R-:W-:Y:S02]  /*6600*/  ISETP.LT.OR P0, PT, R176, 0x9, P0 ;  /* 0x00000009b000780c */ /* 0x000fe40000701670 */
[----:B------:R-:W-:Y:S02]  /*6610*/  P2R R164, PR, RZ, 0x20 ;  /* 0x00000020ffa47803 */ /* 0x000fe40000000000 */
[----:B------:R-:W-:Y:S02]  /*6620*/  FSEL R3, R18, -INF , !P0 ;  /* 0xff80000012037808 */ /* 0x000fe40004000000 */
[----:B------:R-:W-:Y:S02]  /*6630*/  ISETP.GT.AND P0, PT, R166, 0x9, !P1 ;  /* 0x00000009a600780c */ /* 0x000fe40004f04270 */
[----:B------:R-:W-:Y:S02]  /*6640*/  ISETP.GE.AND P1, PT, R155, 0x12, PT ;  /* 0x000000129b00780c */ /* 0x000fe40003f26270 */
        /* <DEDUP_REMOVED lines=43> */
[----:B------:R-:W-:Y:S04]  /*6900*/  ISETP.GT.AND P0, PT, R168, 0x20, !P5 ;  /* 0x00000020a800780c */ /* 0x000fe80006f04270 */
[C---:B------:R-:W-:Y:S04]  /*6910*/  ISETP.LT.OR P0, PT, R171.reuse, 0x21, P0 ;  /* 0x00000021ab00780c */ /* 0x040fe80000701670 */
[----:B------:R-:W-:Y:S02]  /*6920*/  FSEL R198, R36, -INF , !P0 ;  /* 0xff80000024c67808 */ /* 0x000fe40004000000 */
[----:B------:R-:W-:Y:S04]  /*6930*/  ISETP.GT.AND P0, PT, R168, 0x21, !P4 ;  /* 0x00000021a800780c */ /* 0x000fe80006704270 */
[----:B------:R-:W-:Y:S04]  /*6940*/  ISETP.LT.OR P0, PT, R171, 0x22, P0 ;  /* 0x00000022ab00780c */ /* 0x000fe80000701670 */
[----:B------:R-:W-:Y:S02]  /*6950*/  FSEL R197, R37, -INF , !P0 ;  /* 0xff80000025c57808 */ /* 0x000fe40004000000 */
[----:B------:R-:W-:Y:S04]  /*6960*/  ISETP.GT.AND P0, PT, R166, 0x20, !P5 ;  /* 0x00000020a600780c */ /* 0x000fe80006f04270 */
[----:B------:R-:W-:Y:S04]  /*6970*/  ISETP.LT.OR P0, PT, R176, 0x21, P0 ;  /* 0x00000021b000780c */ /* 0x000fe80000701670 */
[----:B------:R-:W-:Y:S02]  /*6980*/  FSEL R193, R38, -INF , !P0 ;  /* 0xff80000026c17808 */ /* 0x000fe40004000000 */
[----:B------:R-:W-:Y:S04]  /*6990*/  ISETP.GT.AND P0, PT, R166, 0x21, !P4 ;  /* 0x00000021a600780c */ /* 0x000fe80006704270 */
[----:B------:R-:W-:Y:S04]  /*69a0*/  ISETP.LT.OR P0, PT, R176, 0x22, P0 ;  /* 0x00000022b000780c */ /* 0x000fe80000701670 */
[----:B------:R-:W-:Y:S02]  /*69b0*/  FSEL R191, R39, -INF , !P0 ;  /* 0xff80000027bf7808 */ /* 0x000fe40004000000 */
[----:B------:R-:W-:Y:S04]  /*69c0*/  ISETP.GT.AND P0, PT, R168, RZ, !P3 ;  /* 0x000000ffa800720c */ /* 0x000fe80005f04270 */
        /* <DEDUP_REMOVED lines=9> */
[----:B------:R-:W-:Y:S04]  /*6a60*/  ISETP.LT.OR P0, PT, R176, 0x1, P0 ;  /* 0x00000001b000780c */ /* 0x000fe80000701670 */
[----:B------:R-:W-:Y:S02]  /*6a70*/  FSEL R173, R6, -INF , !P0 ;  /* 0xff80000006ad7808 */ /* 0x000fe40004000000 */
[----:B------:R-:W-:Y:S04]  /*6a80*/  ISETP.GT.AND P0, PT, R168, 0x28, !P1 ;  /* 0x00000028a800780c */ /* 0x000fe80004f04270 */
[----:B------:R-:W-:Y:S04]  /*6a90*/  ISETP.LT.OR P0, PT, R171, 0x29, P0 ;  /* 0x00000029ab00780c */ /* 0x000fe80000701670 */
[----:B------:R-:W-:Y:S02]  /*6aa0*/  FSEL R192, R48, -INF , !P0 ;  /* 0xff80000030c07808 */ /* 0x000fe40004000000 */
[----:B------:R-:W-:Y:S04]  /*6ab0*/  ISETP.GE.AND P0, PT, R155, 0x2a, PT ;  /* 0x0000002a9b00780c */ /* 0x000fe80003f06270 */
        /* <DEDUP_REMOVED lines=9> */
[----:B------:R-:W-:Y:S02]  /*6b50*/  ISETP.GT.AND P2, PT, R161, 0x1, !P6 ;  /* 0x00000001a100780c */ /* 0x000fe40007744270 */
[----:B------:R-:W-:Y:S02]  /*6b60*/  ISETP.NE.AND P6, PT, R181, RZ, PT ;  /* 0x000000ffb500720c */ /* 0x000fe40003fc5270 */
[C---:B------:R-:W-:Y:S04]  /*6b70*/  ISETP.LT.OR P2, PT, R162.reuse, 0x2, P2 ;  /* 0x00000002a200780c */ /* 0x040fe80001741670 */
[----:B------:R-:W-:Y:S02]  /*6b80*/  FSEL R51, R9, -INF , !P2 ;  /* 0xff80000009337808 */ /* 0x000fe40005000000 */
[----:B------:R-:W-:Y:S01]  /*6b90*/  ISETP.NE.AND P2, PT, R151, RZ, PT ;  /* 0x000000ff9700720c */ /* 0x000fe20003f45270 */
[----:B------:R-:W1:Y:S03]  /*6ba0*/  SHFL.IDX PT, R9, R156, 0x3, 0x1c1f ;  /* 0x007c1f009c097f89 */ /* 0x000e6600000e0000 */
[----:B------:R-:W-:Y:S04]  /*6bb0*/  ISETP.GT.AND P2, PT, R161, 0x8, !P2 ;  /* 0x00000008a100780c */ /* 0x000fe80005744270 */
[----:B------:R-:W-:Y:S04]  /*6bc0*/  ISETP.LT.OR P2, PT, R162, 0x9, P2 ;  /* 0x00000009a200780c */ /* 0x000fe80001741670 */
[----:B------:R-:W-:Y:S02]  /*6bd0*/  FSEL R7, R12, -INF , !P2 ;  /* 0xff8000000c077808 */ /* 0x000fe40005000000 */
[----:B------:R-:W-:Y:S04]  /*6be0*/  ISETP.NE.AND P2, PT, R149, RZ, PT ;  /* 0x000000ff9500720c */ /* 0x000fe80003f45270 */
[----:B------:R-:W-:Y:S04]  /*6bf0*/  ISETP.GT.AND P2, PT, R161, 0x9, !P2 ;  /* 0x00000009a100780c */ /* 0x000fe80005744270 */
[----:B------:R-:W-:Y:S01]  /*6c00*/  ISETP.LT.OR P2, PT, R162, 0xa, P2 ;  /* 0x0000000aa200780c */ /* 0x000fe20001741670 */
[--C-:B-1----:R-:W-:Y:S03]  /*6c10*/  IMAD.IADD R6, R154, 0x1, R9.reuse ;  /* 0x000000019a067824 */ /* 0x102fe600078e0209 */
[----:B------:R-:W-:Y:S01]  /*6c20*/  FSEL R49, R13, -INF , !P2 ;  /* 0xff8000000d317808 */ /* 0x000fe20005000000 */
[----:B------:R-:W-:Y:S01]  /*6c30*/  IMAD.IADD R152, R152, 0x1, R9 ;  /* 0x0000000198987824 */ /* 0x000fe200078e0209 */
[----:B------:R-:W-:Y:S04]  /*6c40*/  ISETP.NE.AND P2, PT, R160, RZ, PT ;  /* 0x000000ffa000720c */ /* 0x000fe80003f45270 */
[C---:B------:R-:W-:Y:S04]  /*6c50*/  ISETP.GT.AND P2, PT, R161.reuse, 0x10, !P2 ;  /* 0x00000010a100780c */ /* 0x040fe80005744270 */
[----:B------:R-:W-:Y:S04]  /*6c60*/  ISETP.LT.OR P2, PT, R162, 0x11, P2 ;  /* 0x00000011a200780c */ /* 0x000fe80001741670 */
[----:B------:R-:W-:Y:S02]  /*6c70*/  FSEL R239, R24, -INF , !P2 ;  /* 0xff80000018ef7808 */ /* 0x000fe40005000000 */
[----:B------:R-:W-:Y:S04]  /*6c80*/  ISETP.NE.AND P2, PT, R158, RZ, PT ;  /* 0x000000ff9e00720c */ /* 0x000fe80003f45270 */
[----:B------:R-:W-:Y:S04]  /*6c90*/  ISETP.GT.AND P2, PT, R161, 0x11, !P2 ;  /* 0x00000011a100780c */ /* 0x000fe80005744270 */
[----:B------:R-:W-:Y:S04]  /*6ca0*/  ISETP.LT.OR P2, PT, R162, 0x12, P2 ;  /* 0x00000012a200780c */ /* 0x000fe80001741670 */
[----:B------:R-:W-:Y:S02]  /*6cb0*/  FSEL R242, R25, -INF , !P2 ;  /* 0xff80000019f27808 */ /* 0x000fe40005000000 */
[----:B------:R-:W-:Y:S04]  /*6cc0*/  ISETP.NE.AND P2, PT, R170, RZ, PT ;  /* 0x000000ffaa00720c */ /* 0x000fe80003f45270 */
[C---:B------:R-:W-:Y:S04]  /*6cd0*/  ISETP.GT.AND P2, PT, R161.reuse, 0x18, !P2 ;  /* 0x00000018a100780c */ /* 0x040fe80005744270 */
[----:B------:R-:W-:Y:S04]  /*6ce0*/  ISETP.LT.OR P2, PT, R162, 0x19, P2 ;  /* 0x00000019a200780c */ /* 0x000fe80001741670 */
[----:B------:R-:W-:Y:S02]  /*6cf0*/  FSEL R241, R28, -INF , !P2 ;  /* 0xff8000001cf17808 */ /* 0x000fe40005000000 */
[----:B------:R-:W-:Y:S02]  /*6d00*/  ISETP.GT.AND P2, PT, R161, 0x19, !P6 ;  /* 0x00000019a100780c */ /* 0x000fe40007744270 */
[----:B------:R-:W-:Y:S02]  /*6d10*/  ISETP.NE.AND P6, PT, R169, RZ, PT ;  /* 0x000000ffa900720c */ /* 0x000fe40003fc5270 */
[----:B------:R-:W-:Y:S04]  /*6d20*/  ISETP.LT.OR P2, PT, R162, 0x1a, P2 ;  /* 0x0000001aa200780c */ /* 0x000fe80001741670 */
[----:B------:R-:W-:Y:S02]  /*6d30*/  FSEL R251, R29, -INF , !P2 ;  /* 0xff8000001dfb7808 */ /* 0x000fe40005000000 */
[C---:B------:R-:W-:Y:S02]  /*6d40*/  ISETP.GT.AND P2, PT, R161.reuse, 0x20, !P5 ;  /* 0x00000020a100780c */ /* 0x040fe40006f44270 */
[----:B------:R-:W-:Y:S02]  /*6d50*/  ISETP.NE.AND P5, PT, R164, RZ, PT ;  /* 0x000000ffa400720c */ /* 0x000fe40003fa5270 */
[----:B------:R-:W-:Y:S04]  /*6d60*/  ISETP.LT.OR P2, PT, R162, 0x21, P2 ;  /* 0x00000021a200780c */ /* 0x000fe80001741670 */
[----:B------:R-:W-:Y:S02]  /*6d70*/  FSEL R169, R40, -INF , !P2 ;  /* 0xff80000028a97808 */ /* 0x000fe40005000000 */
[----:B------:R-:W-:Y:S02]  /*6d80*/  ISETP.GT.AND P2, PT, R161, 0x21, !P4 ;  /* 0x00000021a100780c */ /* 0x000fe40006744270 */
[----:B------:R-:W-:Y:S02]  /*6d90*/  ISETP.NE.AND P4, PT, R163, RZ, PT ;  /* 0x000000ffa300720c */ /* 0x000fe40003f85270 */
[C---:B------:R-:W-:Y:S04]  /*6da0*/  ISETP.LT.OR P2, PT, R162.reuse, 0x22, P2 ;  /* 0x00000022a200780c */ /* 0x040fe80001741670 */
[----:B------:R-:W-:Y:S02]  /*6db0*/  FSEL R164, R41, -INF , !P2 ;  /* 0xff80000029a47808 */ /* 0x000fe40005000000 */
[C---:B------:R-:W-:Y:S04]  /*6dc0*/  ISETP.GT.AND P2, PT, R161.reuse, 0x28, !P1 ;  /* 0x00000028a100780c */ /* 0x040fe80004f44270 */
[----:B------:R-:W-:Y:S04]  /*6dd0*/  ISETP.LT.OR P2, PT, R162, 0x29, P2 ;  /* 0x00000029a200780c */ /* 0x000fe80001741670 */
[----:B------:R-:W-:Y:S02]  /*6de0*/  FSEL R163, R44, -INF , !P2 ;  /* 0xff8000002ca37808 */ /* 0x000fe40005000000 */
[----:B------:R-:W-:Y:S02]  /*6df0*/  ISETP.GT.AND P2, PT, R161, RZ, !P3 ;  /* 0x000000ffa100720c */ /* 0x000fe40005f44270 */
[----:B------:R-:W-:Y:S02]  /*6e00*/  ISETP.NE.AND P3, PT, R165, RZ, PT ;  /* 0x000000ffa500720c */ /* 0x000fe40003f65270 */
[----:B------:R-:W-:Y:S04]  /*6e10*/  ISETP.LT.OR P2, PT, R162, 0x1, P2 ;  /* 0x00000001a200780c */ /* 0x000fe80001741670 */
[----:B------:R-:W-:Y:S02]  /*6e20*/  FSEL R25, R8, -INF , !P2 ;  /* 0xff80000008197808 */ /* 0x000fe40005000000 */
[----:B------:R-:W-:Y:S04]  /*6e30*/  ISETP.GT.AND P2, PT, R161, 0x29, !P0 ;  /* 0x00000029a100780c */ /* 0x000fe80004744270 */
[----:B------:R-:W-:Y:S04]  /*6e40*/  ISETP.LT.OR P2, PT, R162, 0x2a, P2 ;  /* 0x0000002aa200780c */ /* 0x000fe80001741670 */
[----:B------:R-:W-:Y:S02]  /*6e50*/  FSEL R161, R45, -INF , !P2 ;  /* 0xff8000002da17808 */ /* 0x000fe40005000000 */
[----:B------:R-:W-:Y:S11]  /*6e60*/  PLOP3.LUT P2, PT, PT, PT, UP1, 0x40, 0x0 ;  /* 0x000000000000781c */ /* 0x000ff60003f4e818 */
[----:B------:R-:W-:Y:S02]  /*6e70*/  @!UPT UIADD3 URZ, URZ, URZ, URZ ;  /* 0x0000003f3f3ff290 */ /* 0x000fe4000fffe03f */
        /* <DEDUP_REMOVED lines=15> */
.L_x_196:
[----:B------:R-:W-:Y:S04]  /*6f70*/  MOV R4, c[0x0][0x32c] ;  /* 0x0000cb0000047a02 */ /* 0x000fe80000000f00 */
[----:B------:R-:W-:Y:S11]  /*6f80*/  ISETP.NE.AND P2, PT, R4, 0x1, PT ;  /* 0x000000010400780c */ /* 0x000ff60003f45270 */
[----:B------:R-:W-:Y:S02]  /*6f90*/  @!UPT UIADD3 URZ, URZ, URZ, URZ ;  /* 0x0000003f3f3ff290 */ /* 0x000fe4000fffe03f */
[----:B------:R-:W-:Y:S05]  /*6fa0*/  @P2 IMAD.HI.U32 R4, R5, c[0x0][0x330], RZ ;  /* 0x0000cc0005042a27 */ /* 0x000fea00078e00ff */
[----:B------:R-:W-:Y:S02]  /*6fb0*/  @P2 SHF.R.U32.HI R5, RZ, c[0x0][0x334], R4 ;  /* 0x0000cd00ff052a19 */ /* 0x000fe40000011604 */
.L_x_197:
[----:B------:R-:W-:Y:S05]  /*6fc0*/  BSYNC B0 ;  /* 0x0000000000007941 */ /* 0x000fea0003800000 */
.L_x_195:
[----:B------:R-:W-:Y:S04]  /*6fd0*/  IMAD.IADD R4, R155, 0x1, -R224 ;  /* 0x000000019b047824 */ /* 0x000fe800078e0ae0 */
[----:B------:R-:W-:Y:S05]  /*6fe0*/  IMAD R4, R5, c[0x0][0x32c], R4 ;  /* 0x0000cb0005047a24 */ /* 0x000fea00078e0204 */
[----:B------:R-:W-:Y:S02]  /*6ff0*/  IADD3 R5, R4, c[0x0][0x32c], RZ ;  /* 0x0000cb0004057a10 */ /* 0x000fe40007ffe0ff */
[----:B------:R-:W-:Y:S02]  /*7000*/  IMNMX R152, R152, R4, !PT ;  /* 0x0000000498987217 */ /* 0x000fe40007800200 */
[----:B------:R-:W-:Y:S02]  /*7010*/  IMNMX R6, R6, R5, PT ;  /* 0x0000000506067217 */ /* 0x000fe40003800200 */
.L_x_194:
[----:B------:R-:W-:Y:S01]  /*7020*/  FMNMX.FTZ R4, R179, R150, !PT ;  /* 0x00000096b3047209 */ /* 0x000fe20007810000 */
[----:B------:R-:W-:Y:S01]  /*7030*/  LDSM.16.MT88.4 R20, [R214+0x1880] ;  /* 0x00188000d614783b */ /* 0x000fe20000004200 */
[----:B------:R-:W-:Y:S02]  /*7040*/  ISETP.NE.AND P2, PT, R180, RZ, PT ;  /* 0x000000ffb400720c */ /* 0x000fe40003f45270 */
[----:B------:R-:W-:Y:S02]  /*7050*/  FMNMX.FTZ R4, R175, R4, !PT ;  /* 0x00000004af047209 */ /* 0x000fe40007810000 */
[----:B------:R-:W-:Y:S02]  /*7060*/  ISETP.GT.AND P2, PT, R152, RZ, !P2 ;  /* 0x000000ff9800720c */ /* 0x000fe40005744270 */
[----:B------:R-:W-:Y:S01]  /*7070*/  FMNMX.FTZ R4, R159, R4, !PT ;  /* 0x000000049f047209 */ /* 0x000fe20007810000 */
[----:B------:R-:W-:Y:S01]  /*7080*/  LDSM.16.MT88.4 R36, [R212+0x1880] ;  /* 0x00188000d424783b */ /* 0x000fe20000004200 */
[----:B------:R-:W-:Y:S02]  /*7090*/  ISETP.LT.OR P2, PT, R6, 0x1, P2 ;  /* 0x000000010600780c */ /* 0x000fe40001741670 */
[----:B------:R-:W-:Y:S02]  /*70a0*/  FMNMX.FTZ R5, R153, R4, !PT ;  /* 0x0000000499057209 */ /* 0x000fe40007810000 */
[----:B------:R-:W-:Y:S02]  /*70b0*/  FSEL R13, R10, -INF , !P2 ;  /* 0xff8000000a0d7808 */ /* 0x000fe40005000000 */
[----:B------:R-:W-:Y:S02]  /*70c0*/  FMNMX.FTZ R4, R186, R5, !PT ;  /* 0x00000005ba047209 */ /* 0x000fe40007810000 */
[----:B------:R-:W-:Y:S02]  /*70d0*/  ISETP.NE.AND P2, PT, R178, RZ, PT ;  /* 0x000000ffb200720c */ /* 0x000fe40003f45270 */
        /* <DEDUP_REMOVED lines=11> */
[----:B------:R-:W-:Y:S02]  /*7190*/  ISETP.GT.AND P2, PT, R152, 0x1, !P2 ;  /* 0x000000019800780c */ /* 0x000fe40005744270 */
[----:B------:R-:W-:Y:S02]  /*71a0*/  FMNMX.FTZ R5, R171, R8, !PT ;  /* 0x00000008ab057209 */ /* 0x000fe40007810000 */
[----:B------:R-:W-:Y:S02]  /*71b0*/  FMNMX.FTZ R17, R189, R4, !PT ;  /* 0x00000004bd117209 */ /* 0x000fe40007810000 */
[----:B------:R-:W-:Y:S01]  /*71c0*/  ISETP.LT.OR P2, PT, R6, 0x2, P2 ;  /* 0x000000020600780c */ /* 0x000fe20001741670 */
[----:B------:R-:W1:Y:S01]  /*71d0*/  SHFL.BFLY PT, R4, R5, 0x2, 0x1f ;  /* 0x0c401f0005047f89 */ /* 0x000e6200000e0000 */
[----:B------:R-:W-:Y:S02]  /*71e0*/  FMNMX.FTZ R8, R196, R17, !PT ;  /* 0x00000011c4087209 */ /* 0x000fe40007810000 */
[----:B------:R-:W-:Y:S02]  /*71f0*/  FSEL R11, R11, -INF , !P2 ;  /* 0xff8000000b0b7808 */ /* 0x000fe40005000000 */
[----:B------:R-:W-:Y:S02]  /*7200*/  ISETP.NE.AND P2, PT, R151, RZ, PT ;  /* 0x000000ff9700720c */ /* 0x000fe40003f45270 */
[----:B------:R-:W-:Y:S02]  /*7210*/  FMNMX.FTZ R8, R199, R8, !PT ;  /* 0x00000008c7087209 */ /* 0x000fe40007810000 */
[----:B------:R-:W-:Y:S02]  /*7220*/  ISETP.GT.AND P2, PT, R152, 0x8, !P2 ;  /* 0x000000089800780c */ /* 0x000fe40005744270 */
[----:B------:R-:W-:Y:S02]  /*7230*/  FMNMX.FTZ R8, R193, R8, !PT ;  /* 0x00000008c1087209 */ /* 0x000fe40007810000 */
[----:B------:R-:W-:Y:S02]  /*7240*/  ISETP.LT.OR P2, PT, R6, 0x9, P2 ;  /* 0x000000090600780c */ /* 0x000fe40001741670 */
[----:B------:R-:W-:Y:S02]  /*7250*/  FMNMX.FTZ R17, R191, R8, !PT ;  /* 0x00000008bf117209 */ /* 0x000fe40007810000 */
[----:B------:R-:W-:Y:S02]  /*7260*/  FMNMX.FTZ R8, R25, R2, !PT ;  /* 0x0000000219087209 */ /* 0x000fe40007810000 */
[----:B------:R-:W-:Y:S02]  /*7270*/  FSEL R9, R14, -INF , !P2 ;  /* 0xff8000000e097808 */ /* 0x000fe40005000000 */
[----:B------:R-:W-:Y:S02]  /*7280*/  ISETP.NE.AND P2, PT, R149, RZ, PT ;  /* 0x000000ff9500720c */ /* 0x000fe40003f45270 */
[----:B------:R-:W-:Y:S02]  /*7290*/  FMNMX.FTZ R17, R168, R17, !PT ;  /* 0x00000011a8117209 */ /* 0x000fe40007810000 */
[----:B------:R-:W-:Y:S02]  /*72a0*/  FMNMX.FTZ R8, R51, R8, !PT ;  /* 0x0000000833087209 */ /* 0x000fe40007810000 */
[----:B------:R-:W-:Y:S02]  /*72b0*/  ISETP.GT.AND P2, PT, R152, 0x9, !P2 ;  /* 0x000000099800780c */ /* 0x000fe40005744270 */
[----:B------:R-:W-:Y:S02]  /*72c0*/  FMNMX.FTZ R10, R166, R17, !PT ;  /* 0x00000011a60a7209 */ /* 0x000fe40007810000 */
[----:B------:R-:W-:Y:S02]  /*72d0*/  FMNMX.FTZ R8, R7, R8, !PT ;  /* 0x0000000807087209 */ /* 0x000fe40007810000 */
[----:B------:R-:W-:Y:S01]  /*72e0*/  ISETP.LT.OR P2, PT, R6, 0xa, P2 ;  /* 0x0000000a0600780c */ /* 0x000fe20001741670 */
[----:B------:R-:W2:Y:S01]  /*72f0*/  SHFL.BFLY PT, R149, R10, 0x2, 0x1f ;  /* 0x0c401f000a957f89 */ /* 0x000ea200000e0000 */
[----:B------:R-:W-:Y:S02]  /*7300*/  FMNMX.FTZ R8, R49, R8, !PT ;  /* 0x0000000831087209 */ /* 0x000fe40007810000 */
[----:B------:R-:W-:Y:S02]  /*7310*/  FSEL R15, R15, -INF , !P2 ;  /* 0xff8000000f0f7808 */ /* 0x000fe40005000000 */
[----:B------:R-:W-:Y:S02]  /*7320*/  ISETP.NE.AND P2, PT, R160, RZ, PT ;  /* 0x000000ffa000720c */ /* 0x000fe40003f45270 */
[C---:B------:R-:W-:Y:S02]  /*7330*/  ISETP.GT.AND P1, PT, R152.reuse, 0x28, !P1 ;  /* 0x000000289800780c */ /* 0x040fe40004f24270 */
[----:B------:R-:W-:Y:S02]  /*7340*/  ISETP.GT.AND P2, PT, R152, 0x10, !P2 ;  /* 0x000000109800780c */ /* 0x000fe40005744270 */
[C---:B------:R-:W-:Y:S02]  /*7350*/  ISETP.LT.OR P1, PT, R6.reuse, 0x29, P1 ;  /* 0x000000290600780c */ /* 0x040fe40000f21670 */
[----:B------:R-:W-:Y:S02]  /*7360*/  ISETP.LT.OR P2, PT, R6, 0x11, P2 ;  /* 0x000000110600780c */ /* 0x000fe40001741670 */
[----:B------:R-:W-:Y:S02]  /*7370*/  ISETP.GT.AND P0, PT, R152, 0x29, !P0 ;  /* 0x000000299800780c */ /* 0x000fe40004704270 */
[----:B------:R-:W-:Y:S02]  /*7380*/  FSEL R243, R26, -INF , !P2 ;  /* 0xff8000001af37808 */ /* 0x000fe40005000000 */
[----:B------:R-:W-:Y:S02]  /*7390*/  ISETP.NE.AND P2, PT, R158, RZ, PT ;  /* 0x000000ff9e00720c */ /* 0x000fe40003f45270 */
[----:B------:R-:W-:Y:S02]  /*73a0*/  FSEL R160, R46, -INF , !P1 ;  /* 0xff8000002ea07808 */ /* 0x000fe40004800000 */
[----:B------:R-:W-:Y:S02]  /*73b0*/  ISETP.GT.AND P2, PT, R152, 0x11, !P2 ;  /* 0x000000119800780c */ /* 0x000fe40005744270 */
[----:B-1----:R-:W-:Y:S02]  /*73c0*/  FMNMX.FTZ R4, R5, R4, !PT ;  /* 0x0000000405047209 */ /* 0x002fe40007810000 */
[----:B------:R-:W-:Y:S02]  /*73d0*/  FMNMX.FTZ R5, R239, R8, !PT ;  /* 0x00000008ef057209 */ /* 0x000fe40007810000 */
[----:B------:R-:W-:Y:S01]  /*73e0*/  ISETP.LT.OR P2, PT, R6, 0x12, P2 ;  /* 0x000000120600780c */ /* 0x000fe20001741670 */
[----:B------:R-:W1:Y:S01]  /*73f0*/  SHFL.BFLY PT, R151, R4, 0x1, 0x1f ;  /* 0x0c201f0004977f89 */ /* 0x000e6200000e0000 */
[----:B------:R-:W-:Y:S02]  /*7400*/  FMNMX.FTZ R8, R242, R5, !PT ;  /* 0x00000005f2087209 */ /* 0x000fe40007810000 */
[----:B--2---:R-:W-:Y:S02]  /*7410*/  FMNMX.FTZ R149, R10, R149, !PT ;  /* 0x000000950a957209 */ /* 0x004fe40007810000 */
[----:B------:R-:W-:Y:S02]  /*7420*/  FMNMX.FTZ R8, R241, R8, !PT ;  /* 0x00000008f1087209 */ /* 0x000fe40007810000 */
[----:B------:R-:W-:Y:S02]  /*7430*/  FSEL R249, R27, -INF , !P2 ;  /* 0xff8000001bf97808 */ /* 0x000fe40005000000 */
[----:B------:R-:W-:Y:S02]  /*7440*/  FMNMX.FTZ R8, R251, R8, !PT ;  /* 0x00000008fb087209 */ /* 0x000fe40007810000 */
[----:B------:R-:W-:Y:S02]  /*7450*/  ISETP.NE.AND P2, PT, R170, RZ, PT ;  /* 0x000000ffaa00720c */ /* 0x000fe40003f45270 */
[----:B------:R-:W-:Y:S02]  /*7460*/  FMNMX.FTZ R5, R169, R8, !PT ;  /* 0x00000008a9057209 */ /* 0x000fe40007810000 */
[----:B------:R-:W-:Y:S02]  /*7470*/  ISETP.GT.AND P2, PT, R152, 0x18, !P2 ;  /* 0x000000189800780c */ /* 0x000fe40005744270 */
[----:B------:R-:W-:Y:S02]  /*7480*/  FMNMX.FTZ R10, R164, R5, !PT ;  /* 0x00000005a40a7209 */ /* 0x000fe40007810000 */
[----:B------:R-:W-:Y:S02]  /*7490*/  ISETP.LT.OR P2, PT, R6, 0x19, P2 ;  /* 0x000000190600780c */ /* 0x000fe40001741670 */
[----:B------:R-:W-:Y:S02]  /*74a0*/  FMNMX.FTZ R10, R163, R10, !PT ;  /* 0x0000000aa30a7209 */ /* 0x000fe40007810000 */
[----:B------:R-:W-:Y:S02]  /*74b0*/  FSEL R247, R30, -INF , !P2 ;  /* 0xff8000001ef77808 */ /* 0x000fe40005000000 */
[----:B-1----:R-:W-:Y:S02]  /*74c0*/  FMNMX.FTZ R151, R4, R151, !PT ;  /* 0x0000009704977209 */ /* 0x002fe40007810000 */
[----:B------:R-:W1:Y:S01]  /*74d0*/  SHFL.BFLY PT, R4, R149, 0x1, 0x1f ;  /* 0x0c201f0095047f89 */ /* 0x000e6200000e0000 */
[----:B------:R-:W-:Y:S02]  /*74e0*/  FMNMX.FTZ R8, R161, R10, !PT ;  /* 0x0000000aa1087209 */ /* 0x000fe40007810000 */
[----:B------:R-:W-:Y:S01]  /*74f0*/  ISETP.NE.AND P2, PT, R167, RZ, PT ;  /* 0x000000ffa700720c */ /* 0x000fe20003f45270 */
[----:B------:R-:W-:Y:S01]  /*7500*/  FMUL.FTZ R240, R151, c[0x0][0x2d0] ;  /* 0x0000b40097f07a20 */ /* 0x000fe20000410000 */
[----:B------:R-:W-:Y:S02]  /*7510*/  FMNMX.FTZ R10, R13, R0, !PT ;  /* 0x000000000d0a7209 */ /* 0x000fe40007810000 */
[----:B------:R-:W-:Y:S01]  /*7520*/  ISETP.GT.AND P2, PT, R152, 0x19, !P2 ;  /* 0x000000199800780c */ /* 0x000fe20005744270 */
[----:B------:R-:W2:Y:S01]  /*7530*/  SHFL.BFLY PT, R5, R8, 0x2, 0x1f ;  /* 0x0c401f0008057f89 */ /* 0x000ea200000e0000 */
[----:B------:R-:W-:Y:S02]  /*7540*/  FMNMX.FTZ R10, R11, R10, !PT ;  /* 0x0000000a0b0a7209 */ /* 0x000fe40007810000 */
[----:B------:R-:W-:Y:S02]  /*7550*/  ISETP.LT.OR P2, PT, R6, 0x1a, P2 ;  /* 0x0000001a0600780c */ /* 0x000fe40001741670 */
[----:B------:R-:W-:Y:S02]  /*7560*/  FMNMX.FTZ R10, R9, R10, !PT ;  /* 0x0000000a090a7209 */ /* 0x000fe40007810000 */
[----:B------:R-:W-:Y:S02]  /*7570*/  FSEL R245, R31, -INF , !P2 ;  /* 0xff8000001ff57808 */ /* 0x000fe40005000000 */
[----:B------:R-:W-:Y:S02]  /*7580*/  ISETP.NE.AND P2, PT, R174, RZ, PT ;  /* 0x000000ffae00720c */ /* 0x000fe40003f45270 */
[----:B------:R-:W-:Y:S02]  /*7590*/  ISETP.LT.OR P0, PT, R6, 0x2a, P0 ;  /* 0x0000002a0600780c */ /* 0x000fe40000701670 */
[----:B------:R-:W-:Y:S02]  /*75a0*/  ISETP.GT.AND P2, PT, R152, 0x20, !P2 ;  /* 0x000000209800780c */ /* 0x000fe40005744270 */
[----:B-1----:R-:W-:Y:S02]  /*75b0*/  FMNMX.FTZ R149, R149, R4, !PT ;  /* 0x0000000495957209 */ /* 0x002fe40007810000 */
[----:B------:R-:W-:Y:S02]  /*75c0*/  FMNMX.FTZ R4, R15, R10, !PT ;  /* 0x0000000a0f047209 */ /* 0x000fe40007810000 */
[----:B------:R-:W-:Y:S01]  /*75d0*/  ISETP.LT.OR P2, PT, R6, 0x21, P2 ;  /* 0x000000210600780c */ /* 0x000fe20001741670 */
[----:B------:R-:W-:Y:S01]  /*75e0*/  FMUL.FTZ R194, R149, c[0x0][0x2d0] ;  /* 0x0000b40095c27a20 */ /* 0x000fe20000410000 */
[----:B------:R-:W-:Y:S02]  /*75f0*/  FMNMX.FTZ R4, R243, R4, !PT ;  /* 0x00000004f3047209 */ /* 0x000fe40007810000 */
[----:B--2---:R-:W-:Y:S02]  /*7600*/  FMNMX.FTZ R8, R8, R5, !PT ;  /* 0x0000000508087209 */ /* 0x004fe40007810000 */
[----:B------:R-:W-:Y:S02]  /*7610*/  FSEL R167, R42, -INF , !P2 ;  /* 0xff8000002aa77808 */ /* 0x000fe40005000000 */
[----:B------:R-:W-:Y:S01]  /*7620*/  ISETP.NE.AND P2, PT, R172, RZ, PT ;  /* 0x000000ffac00720c */ /* 0x000fe20003f45270 */
[----:B------:R-:W1:Y:S01]  /*7630*/  SHFL.BFLY PT, R5, R8, 0x1, 0x1f ;  /* 0x0c201f0008057f89 */ /* 0x000e6200000e0000 */
[----:B------:R-:W-:Y:S02]  /*7640*/  FMNMX.FTZ R4, R249, R4, !PT ;  /* 0x00000004f9047209 */ /* 0x000fe40007810000 */
[----:B------:R-:W-:Y:S02]  /*7650*/  ISETP.GT.AND P2, PT, R152, 0x21, !P2 ;  /* 0x000000219800780c */ /* 0x000fe40005744270 */
[----:B------:R-:W-:Y:S02]  /*7660*/  FMNMX.FTZ R4, R247, R4, !PT ;  /* 0x00000004f7047209 */ /* 0x000fe40007810000 */
[----:B------:R-:W-:Y:S02]  /*7670*/  ISETP.LT.OR P2, PT, R6, 0x22, P2 ;  /* 0x000000220600780c */ /* 0x000fe40001741670 */
[----:B------:R-:W-:Y:S02]  /*7680*/  FMNMX.FTZ R4, R245, R4, !PT ;  /* 0x00000004f5047209 */ /* 0x000fe40007810000 */
[----:B------:R-:W-:Y:S02]  /*7690*/  FSEL R165, R43, -INF , !P2 ;  /* 0xff8000002ba57808 */ /* 0x000fe40005000000 */
[----:B------:R-:W-:Y:S02]  /*76a0*/  FSETP.NEU.FTZ.AND P2, PT, R151, -INF , PT ;  /* 0xff8000009700780b */ /* 0x000fe40003f5d000 */
[----:B------:R-:W-:Y:S02]  /*76b0*/  FMNMX.FTZ R4, R167, R4, !PT ;  /* 0x00000004a7047209 */ /* 0x000fe40007810000 */
[----:B------:R-:W-:Y:S02]  /*76c0*/  FSEL R240, R240, RZ, P2 ;  /* 0x000000fff0f07208 */ /* 0x000fe40001000000 */
[----:B------:R-:W-:Y:S02]  /*76d0*/  FMNMX.FTZ R17, R165, R4, !PT ;  /* 0x00000004a5117209 */ /* 0x000fe40007810000 */
[----:B------:R-:W-:Y:S01]  /*76e0*/  FSETP.NEU.FTZ.AND P1, PT, R149, -INF , PT ;  /* 0xff8000009500780b */ /* 0x000fe20003f3d000 */
[--C-:B------:R-:W-:Y:S01]  /*76f0*/  FFMA.FTZ R155, R175, c[0x0][0x2d0], -R240.reuse ;  /* 0x0000b400af9b7a23 */ /* 0x100fe200000108f0 */
[----:B------:R-:W-:Y:S01]  /*7700*/  FMNMX.FTZ R6, R160, R17, !PT ;  /* 0x00000011a0067209 */ /* 0x000fe20007810000 */
[--C-:B------:R-:W-:Y:S01]  /*7710*/  FFMA.FTZ R175, R153, c[0x0][0x2d0], -R240.reuse ;  /* 0x0000b40099af7a23 */ /* 0x100fe200000108f0 */
[----:B------:R-:W-:Y:S01]  /*7720*/  FSEL R153, R47, -INF , !P0 ;  /* 0xff8000002f997808 */ /* 0x000fe20004000000 */
[--C-:B------:R-:W-:Y:S01]  /*7730*/  FFMA.FTZ R172, R179, c[0x0][0x2d0], -R240.reuse ;  /* 0x0000b400b3ac7a23 */ /* 0x100fe200000108f0 */
[----:B------:R-:W-:Y:S01]  /*7740*/  FSEL R194, R194, RZ, P1 ;  /* 0x000000ffc2c27208 */ /* 0x000fe20000800000 */
[--C-:B------:R-:W-:Y:S01]  /*7750*/  FFMA.FTZ R154, R159, c[0x0][0x2d0], -R240.reuse ;  /* 0x0000b4009f9a7a23 */ /* 0x100fe200000108f0 */
[----:B------:R-:W-:Y:S01]  /*7760*/  FMNMX.FTZ R4, R153, R6, !PT ;  /* 0x0000000699047209 */ /* 0x000fe20007810000 */
[----:B------:R-:W-:Y:S01]  /*7770*/  MUFU.EX2 R155, R155 ;  /* 0x0000009b009b7308 */ /* 0x000fe20000000800 */
[----:B------:R-:W-:Y:S02]  /*7780*/  FFMA.FTZ R186, R186, c[0x0][0x2d0], -R240 ;  /* 0x0000b400baba7a23 */ /* 0x000fe400000108f0 */
[--C-:B------:R-:W-:Y:S01]  /*7790*/  FFMA.FTZ R179, R3, c[0x0][0x2d0], -R194.reuse ;  /* 0x0000b40003b37a23 */ /* 0x100fe200000108c2 */
[----:B-1----:R-:W-:Y:S01]  /*77a0*/  FMNMX.FTZ R3, R8, R5, !PT ;  /* 0x0000000508037209 */ /* 0x002fe20007810000 */
[--C-:B------:R-:W-:Y:S01]  /*77b0*/  FFMA.FTZ R173, R173, c[0x0][0x2d0], -R194.reuse ;  /* 0x0000b400adad7a23 */ /* 0x100fe200000108c2 */
[----:B------:R-:W1:Y:S01]  /*77c0*/  SHFL.BFLY PT, R5, R4, 0x2, 0x1f ;  /* 0x0c401f0004057f89 */ /* 0x000e6200000e0000 */
[--C-:B------:R-:W-:Y:S01]  /*77d0*/  FFMA.FTZ R174, R177, c[0x0][0x2d0], -R194.reuse ;  /* 0x0000b400b1ae7a23 */ /* 0x100fe200000108c2 */
[C---:B------:R-:W-:Y:S01]  /*77e0*/  FSETP.NEU.FTZ.AND P0, PT, R3.reuse, -INF , PT ;  /* 0xff8000000300780b */ /* 0x040fe20003f1d000 */
[----:B------:R-:W-:Y:S01]  /*77f0*/  FMUL.FTZ R170, R3, c[0x0][0x2d0] ;  /* 0x0000b40003aa7a20 */ /* 0x000fe20000410000 */
[----:B------:R-:W2:Y:S01]  /*7800*/  MUFU.EX2 R172, R172 ;  /* 0x000000ac00ac7308 */ /* 0x000ea20000000800 */
[----:B------:R-:W-:Y:S02]  /*7810*/  FFMA.FTZ R178, R157, c[0x0][0x2d0], -R194 ;  /* 0x0000b4009db27a23 */ /* 0x000fe400000108c2 */
[----:B------:R-:W-:Y:S01]  /*7820*/  FFMA.FTZ R187, R187, c[0x0][0x2d0], -R240 ;  /* 0x0000b400bbbb7a23 */ /* 0x000fe200000108f0 */
[----:B------:R-:W-:Y:S01]  /*7830*/  FSEL R170, R170, RZ, P0 ;  /* 0x000000ffaaaa7208 */ /* 0x000fe20000000000 */
[--C-:B------:R-:W-:Y:S02]  /*7840*/  FFMA.FTZ R188, R188, c[0x0][0x2d0], -R194.reuse ;  /* 0x0000b400bcbc7a23 */ /* 0x100fe400000108c2 */
[----:B------:R-:W-:Y:S02]  /*7850*/  FFMA.FTZ R189, R189, c[0x0][0x2d0], -R194 ;  /* 0x0000b400bdbd7a23 */ /* 0x000fe400000108c2 */
[--C-:B------:R-:W-:Y:S01]  /*7860*/  FFMA.FTZ R181, R7, c[0x0][0x2d0], -R170.reuse ;  /* 0x0000b40007b57a23 */ /* 0x100fe200000108aa */
[----:B------:R-:W-:Y:S01]  /*7870*/  FSEL R7, R151, RZ, P2 ;  /* 0x000000ff97077208 */ /* 0x000fe20001000000 */
[----:B------:R-:W-:Y:S01]  /*7880*/  MUFU.EX2 R154, R154 ;  /* 0x0000009a009a7308 */ /* 0x000fe20000000800 */
[--C-:B------:R-:W-:Y:S02]  /*7890*/  FFMA.FTZ R177, R25, c[0x0][0x2d0], -R170.reuse ;  /* 0x0000b40019b17a23 */ /* 0x100fe400000108aa */
[--C-:B------:R-:W-:Y:S02]  /*78a0*/  FFMA.FTZ R176, R51, c[0x0][0x2d0], -R170.reuse ;  /* 0x0000b40033b07a23 */ /* 0x100fe400000108aa */
[--C-:B------:R-:W-:Y:S02]  /*78b0*/  FFMA.FTZ R180, R49, c[0x0][0x2d0], -R170.reuse ;  /* 0x0000b40031b47a23 */ /* 0x100fe400000108aa */
[----:B------:R-:W-:Y:S01]  /*78c0*/  FFMA.FTZ R252, R164, c[0x0][0x2d0], -R170 ;  /* 0x0000b400a4fc7a23 */ /* 0x000fe200000108aa */
[----:B-1----:R-:W-:Y:S01]  /*78d0*/  FMNMX.FTZ R5, R4, R5, !PT ;  /* 0x0000000504057209 */ /* 0x002fe20007810000 */
[----:B------:R-:W-:Y:S01]  /*78e0*/  FADD.FTZ R4, -R7, R150 ;  /* 0x0000009607047221 */ /* 0x000fe20000010100 */
[----:B------:R-:W-:Y:S01]  /*78f0*/  FSEL R7, R149, RZ, P1 ;  /* 0x000000ff95077208 */ /* 0x000fe20000800000 */
[----:B------:R-:W1:Y:S01]  /*7900*/  MUFU.EX2 R175, R175 ;  /* 0x000000af00af7308 */ /* 0x000e620000000800 */
[----:B--2---:R-:W-:Y:S01]  /*7910*/  F2FP.PACK_AB R156, R155, R172 ;  /* 0x000000ac9b9c723e */ /* 0x004fe200000000ff */
[----:B------:R-:W2:Y:S01]  /*7920*/  SHFL.BFLY PT, R152, R5, 0x1, 0x1f ;  /* 0x0c201f0005987f89 */ /* 0x000ea200000e0000 */
[----:B------:R-:W-:Y:S02]  /*7930*/  FMUL.FTZ R150, R4, c[0x0][0x2d0] ;  /* 0x0000b40004967a20 */ /* 0x000fe40000410000 */
[----:B------:R-:W-:Y:S01]  /*7940*/  FADD.FTZ R4, -R7, R148 ;  /* 0x0000009407047221 */ /* 0x000fe20000010100 */
[----:B------:R-:W-:Y:S01]  /*7950*/  FSEL R7, R3, RZ, P0 ;  /* 0x000000ff03077208 */ /* 0x000fe20000000000 */
[----:B------:R-:W-:Y:S02]  /*7960*/  FFMA.FTZ R190, R190, c[0x0][0x2d0], -R240 ;  /* 0x0000b400bebe7a23 */ /* 0x000fe400000108f0 */
[----:B------:R-:W-:Y:S01]  /*7970*/  FMUL.FTZ R148, R4, c[0x0][0x2d0] ;  /* 0x0000b40004947a20 */ /* 0x000fe20000410000 */
[----:B------:R-:W3:Y:S01]  /*7980*/  MUFU.EX2 R150, R150 ;  /* 0x0000009600967308 */ /* 0x000ee20000000800 */
[----:B------:R-:W-:Y:S02]  /*7990*/  FADD.FTZ R2, -R7, R2 ;  /* 0x0000000207027221 */ /* 0x000fe40000010100 */
[----:B------:R-:W-:Y:S02]  /*79a0*/  FFMA.FTZ R195, R195, c[0x0][0x2d0], -R240 ;  /* 0x0000b400c3c37a23 */ /* 0x000fe400000108f0 */
[----:B------:R-:W-:Y:S02]  /*79b0*/  FMUL.FTZ R6, R2, c[0x0][0x2d0] ;  /* 0x0000b40002067a20 */ /* 0x000fe40000410000 */
[--C-:B------:R-:W-:Y:S02]  /*79c0*/  FFMA.FTZ R196, R196, c[0x0][0x2d0], -R194.reuse ;  /* 0x0000b400c4c47a23 */ /* 0x100fe400000108c2 */
[----:B------:R-:W-:Y:S01]  /*79d0*/  FFMA.FTZ R199, R199, c[0x0][0x2d0], -R194 ;  /* 0x0000b400c7c77a23 */ /* 0x000fe200000108c2 */
[----:B------:R-:W4:Y:S01]  /*79e0*/  MUFU.EX2 R148, R148 ;  /* 0x0000009400947308 */ /* 0x000f220000000800 */
[--C-:B------:R-:W-:Y:S02]  /*79f0*/  FFMA.FTZ R239, R239, c[0x0][0x2d0], -R170.reuse ;  /* 0x0000b400efef7a23 */ /* 0x100fe400000108aa */
[--C-:B------:R-:W-:Y:S01]  /*7a00*/  FFMA.FTZ R242, R242, c[0x0][0x2d0], -R170.reuse ;  /* 0x0000b400f2f27a23 */ /* 0x100fe200000108aa */
[----:B-1----:R-:W-:Y:S01]  /*7a10*/  F2FP.PACK_AB R158, R175, R154 ;  /* 0x0000009aaf9e723e */ /* 0x002fe200000000ff */
[--C-:B------:R-:W-:Y:S01]  /*7a20*/  FFMA.FTZ R241, R241, c[0x0][0x2d0], -R170.reuse ;  /* 0x0000b400f1f17a23 */ /* 0x100fe200000108aa */
[----:B--2---:R-:W-:Y:S01]  /*7a30*/  FMNMX.FTZ R152, R5, R152, !PT ;  /* 0x0000009805987209 */ /* 0x004fe20007810000 */
[----:B------:R-:W-:Y:S02]  /*7a40*/  FFMA.FTZ R244, R251, c[0x0][0x2d0], -R170 ;  /* 0x0000b400fbf47a23 */ /* 0x000fe400000108aa */
[--C-:B------:R-:W-:Y:S01]  /*7a50*/  FFMA.FTZ R198, R198, c[0x0][0x2d0], -R240.reuse ;  /* 0x0000b400c6c67a23 */ /* 0x100fe200000108f0 */
[C---:B------:R-:W-:Y:S01]  /*7a60*/  FSETP.NEU.FTZ.AND P0, PT, R152.reuse, -INF , PT ;  /* 0xff8000009800780b */ /* 0x040fe20003f1d000 */
[C---:B------:R-:W-:Y:S01]  /*7a70*/  FMUL.FTZ R162, R152.reuse, c[0x0][0x2d0] ;  /* 0x0000b40098a27a20 */ /* 0x040fe20000410000 */
[----:B------:R1:W2:Y:S01]  /*7a80*/  MUFU.EX2 R2, R6 ;  /* 0x0000000600027308 */ /* 0x0002a20000000800 */
[----:B------:R-:W-:Y:S01]  /*7a90*/  FFMA.FTZ R197, R197, c[0x0][0x2d0], -R240 ;  /* 0x0000b400c5c57a23 */ /* 0x000fe200000108f0 */
[----:B------:R-:W-:Y:S01]  /*7aa0*/  FSEL R5, R152, RZ, P0 ;  /* 0x000000ff98057208 */ /* 0x000fe20000000000 */
[----:B---3--:R-:W-:Y:S01]  /*7ab0*/  FMUL.FTZ R4, R150, R144 ;  /* 0x0000009096047220 */ /* 0x008fe20000410000 */
[----:B------:R-:W-:Y:S01]  /*7ac0*/  FSEL R162, R162, RZ, P0 ;  /* 0x000000ffa2a27208 */ /* 0x000fe20000000000 */
[----:B------:R-:W-:Y:S01]  /*7ad0*/  FMUL.FTZ R16, R150, R100 ;  /* 0x0000006496107220 */ /* 0x000fe20000410000 */
[C---:B------:R-:W-:Y:S01]  /*7ae0*/  ISETP.GT.AND P0, PT, R226.reuse, UR4, PT ;  /* 0x00000004e2007c0c */ /* 0x040fe2000bf04270 */
[----:B------:R-:W-:Y:S01]  /*7af0*/  FADD.FTZ R5, -R5, R0 ;  /* 0x0000000005057221 */ /* 0x000fe20000010100 */
[----:B------:R-:W-:Y:S01]  /*7b00*/  IADD3 R226, R226, -0x1, RZ ;  /* 0xffffffffe2e27810 */ /* 0x000fe20007ffe0ff */
[--C-:B------:R-:W-:Y:S01]  /*7b10*/  FFMA.FTZ R185, R13, c[0x0][0x2d0], -R162.reuse ;  /* 0x0000b4000db97a23 */ /* 0x100fe200000108a2 */
[----:B------:R-:W-:Y:S01]  /*7b20*/  MUFU.EX2 R173, R173 ;  /* 0x000000ad00ad7308 */ /* 0x000fe20000000800 */
[----:B------:R-:W-:Y:S02]  /*7b30*/  FMUL.FTZ R0, R5, c[0x0][0x2d0] ;  /* 0x0000b40005007a20 */ /* 0x000fe40000410000 */
[--C-:B------:R-:W-:Y:S02]  /*7b40*/  FFMA.FTZ R184, R11, c[0x0][0x2d0], -R162.reuse ;  /* 0x0000b4000bb87a23 */ /* 0x100fe400000108a2 */
[--C-:B------:R-:W-:Y:S02]  /*7b50*/  FFMA.FTZ R183, R9, c[0x0][0x2d0], -R162.reuse ;  /* 0x0000b40009b77a23 */ /* 0x100fe400000108a2 */
[--C-:B------:R-:W-:Y:S02]  /*7b60*/  FFMA.FTZ R182, R15, c[0x0][0x2d0], -R162.reuse ;  /* 0x0000b4000fb67a23 */ /* 0x100fe400000108a2 */
[----:B------:R-:W-:Y:S01]  /*7b70*/  FMUL.FTZ R5, R150, R145 ;  /* 0x0000009196057220 */ /* 0x000fe20000410000 */
[----:B------:R-:W3:Y:S01]  /*7b80*/  MUFU.EX2 R174, R174 ;  /* 0x000000ae00ae7308 */ /* 0x000ee20000000800 */
[----:B----4-:R-:W-:Y:S02]  /*7b90*/  FMUL.FTZ R7, R148, R147 ;  /* 0x0000009394077220 */ /* 0x010fe40000410000 */
[----:B------:R-:W-:Y:S02]  /*7ba0*/  FMUL.FTZ R17, R150, R101 ;  /* 0x0000006596117220 */ /* 0x000fe40000410000 */
[----:B-1----:R-:W-:Y:S02]  /*7bb0*/  FMUL.FTZ R6, R148, R146 ;  /* 0x0000009294067220 */ /* 0x002fe40000410000 */
[C---:B--2---:R-:W-:Y:S02]  /*7bc0*/  FMUL.FTZ R8, R2.reuse, R140 ;  /* 0x0000008c02087220 */ /* 0x044fe40000410000 */
[C---:B------:R-:W-:Y:S01]  /*7bd0*/  FMUL.FTZ R9, R2.reuse, R141 ;  /* 0x0000008d02097220 */ /* 0x040fe20000410000 */
[----:B------:R-:W-:Y:S01]  /*7be0*/  MUFU.EX2 R179, R179 ;  /* 0x000000b300b37308 */ /* 0x000fe20000000800 */
[C---:B------:R-:W-:Y:S02]  /*7bf0*/  FMUL.FTZ R12, R2.reuse, R136 ;  /* 0x00000088020c7220 */ /* 0x040fe40000410000 */
[----:B------:R-:W-:Y:S02]  /*7c00*/  FMUL.FTZ R13, R2, R137 ;  /* 0x00000089020d7220 */ /* 0x000fe40000410000 */
[C---:B------:R-:W-:Y:S02]  /*7c10*/  FMUL.FTZ R18, R148.reuse, R102 ;  /* 0x0000006694127220 */ /* 0x040fe40000410000 */
[----:B------:R-:W-:Y:S02]  /*7c20*/  FMUL.FTZ R19, R148, R103 ;  /* 0x0000006794137220 */ /* 0x000fe40000410000 */
[----:B------:R-:W1:Y:S01]  /*7c30*/  LDSM.16.MT88.4 R100, [R214+0x2480] ;  /* 0x00248000d664783b */ /* 0x000e620000004200 */
[----:B------:R-:W2:Y:S01]  /*7c40*/  MUFU.EX2 R178, R178 ;  /* 0x000000b200b27308 */ /* 0x000ea20000000800 */
[C---:B------:R-:W-:Y:S02]  /*7c50*/  FMUL.FTZ R24, R2.reuse, R108 ;  /* 0x0000006c02187220 */ /* 0x040fe40000410000 */
[----:B------:R-:W-:Y:S01]  /*7c60*/  FMUL.FTZ R25, R2, R109 ;  /* 0x0000006d02197220 */ /* 0x000fe20000410000 */
[----:B---3--:R-:W-:Y:S01]  /*7c70*/  F2FP.PACK_AB R157, R174, R173 ;  /* 0x000000adae9d723e */ /* 0x008fe200000000ff */
[C---:B------:R-:W-:Y:S02]  /*7c80*/  FMUL.FTZ R28, R2.reuse, R112 ;  /* 0x00000070021c7220 */ /* 0x040fe40000410000 */
[----:B------:R-:W-:Y:S02]  /*7c90*/  FMUL.FTZ R29, R2, R113 ;  /* 0x00000071021d7220 */ /* 0x000fe40000410000 */
[C---:B------:R-:W-:Y:S01]  /*7ca0*/  FMUL.FTZ R32, R150.reuse, R116 ;  /* 0x0000007496207220 */ /* 0x040fe20000410000 */
[----:B------:R-:W3:Y:S01]  /*7cb0*/  MUFU.EX2 R0, R0 ;  /* 0x0000000000007308 */ /* 0x000ee20000000800 */
[----:B------:R-:W-:Y:S02]  /*7cc0*/  FMUL.FTZ R33, R150, R117 ;  /* 0x0000007596217220 */ /* 0x000fe40000410000 */
[C---:B------:R-:W-:Y:S02]  /*7cd0*/  FMUL.FTZ R34, R148.reuse, R118 ;  /* 0x0000007694227220 */ /* 0x040fe40000410000 */
[----:B------:R-:W-:Y:S02]  /*7ce0*/  FMUL.FTZ R35, R148, R119 ;  /* 0x0000007794237220 */ /* 0x000fe40000410000 */
[----:B------:R-:W-:Y:S01]  /*7cf0*/  LDSM.16.MT88.4 R116, [R214+0x2880] ;  /* 0x00288000d674783b */ /* 0x000fe20000004200 */
[C---:B------:R-:W-:Y:S02]  /*7d00*/  FMUL.FTZ R48, R150.reuse, R128 ;  /* 0x0000008096307220 */ /* 0x040fe40000410000 */
[----:B------:R-:W-:Y:S01]  /*7d10*/  MUFU.EX2 R177, R177 ;  /* 0x000000b100b17308 */ /* 0x000fe20000000800 */
[----:B------:R-:W-:Y:S02]  /*7d20*/  FMUL.FTZ R49, R150, R129 ;  /* 0x0000008196317220 */ /* 0x000fe40000410000 */
[----:B------:R-:W-:Y:S01]  /*7d30*/  FMUL.FTZ R50, R148, R130 ;  /* 0x0000008294327220 */ /* 0x000fe20000410000 */
[----:B--2---:R-:W-:Y:S01]  /*7d40*/  F2FP.PACK_AB R159, R178, R179 ;  /* 0x000000b3b29f723e */ /* 0x004fe200000000ff */
[----:B------:R-:W-:Y:S02]  /*7d50*/  FMUL.FTZ R51, R148, R131 ;  /* 0x0000008394337220 */ /* 0x000fe40000410000 */
[----:B------:R-:W-:Y:S01]  /*7d60*/  LDSM.16.MT88.4 R128, [R214+0x2c80] ;  /* 0x002c8000d680783b */ /* 0x000fe20000004200 */
[--C-:B------:R-:W-:Y:S02]  /*7d70*/  FFMA.FTZ R167, R167, c[0x0][0x2d0], -R162.reuse ;  /* 0x0000b400a7a77a23 */ /* 0x100fe400000108a2 */
[----:B------:R-:W2:Y:S01]  /*7d80*/  MUFU.EX2 R176, R176 ;  /* 0x000000b000b07308 */ /* 0x000ea20000000800 */
[-C--:B------:R-:W-:Y:S01]  /*7d90*/  HMMA.16816.F32 R4, R156, R20.reuse, R4 ;  /* 0x000000149c04723c */ /* 0x080fe20000001804 */
[--C-:B------:R-:W-:Y:S02]  /*7da0*/  FFMA.FTZ R165, R165, c[0x0][0x2d0], -R162.reuse ;  /* 0x0000b400a5a57a23 */ /* 0x100fe400000108a2 */
[C---:B---3--:R-:W-:Y:S02]  /*7db0*/  FMUL.FTZ R10, R0.reuse, R142 ;  /* 0x0000008e000a7220 */ /* 0x048fe40000410000 */
[C---:B------:R-:W-:Y:S02]  /*7dc0*/  FMUL.FTZ R11, R0.reuse, R143 ;  /* 0x0000008f000b7220 */ /* 0x040fe40000410000 */
[C---:B------:R-:W-:Y:S02]  /*7dd0*/  FMUL.FTZ R14, R0.reuse, R138 ;  /* 0x0000008a000e7220 */ /* 0x040fe40000410000 */
[----:B------:R-:W-:Y:S03]  /*7de0*/  MUFU.EX2 R181, R181 ;  /* 0x000000b500b57308 */ /* 0x000fe60000000800 */
[C---:B------:R-:W-:Y:S02]  /*7df0*/  FMUL.FTZ R15, R0.reuse, R139 ;  /* 0x0000008b000f7220 */ /* 0x040fe40000410000 */
[C---:B------:R-:W-:Y:S02]  /*7e00*/  FMUL.FTZ R26, R0.reuse, R110 ;  /* 0x0000006e001a7220 */ /* 0x040fe40000410000 */
[C---:B------:R-:W-:Y:S02]  /*7e10*/  FMUL.FTZ R27, R0.reuse, R111 ;  /* 0x0000006f001b7220 */ /* 0x040fe40000410000 */
[----:B------:R-:W-:Y:S01]  /*7e20*/  LDSM.16.MT88.4 R108, [R214+0x1c80] ;  /* 0x001c8000d66c783b */ /* 0x000fe20000004200 */
[----:B------:R-:W3:Y:S01]  /*7e30*/  MUFU.EX2 R180, R180 ;  /* 0x000000b400b47308 */ /* 0x000ee20000000800 */
[C---:B------:R-:W-:Y:S02]  /*7e40*/  FMUL.FTZ R30, R0.reuse, R114 ;  /* 0x00000072001e7220 */ /* 0x040fe40000410000 */
[----:B------:R-:W-:Y:S01]  /*7e50*/  FMUL.FTZ R31, R0, R115 ;  /* 0x00000073001f7220 */ /* 0x000fe20000410000 */
[----:B--2---:R-:W-:Y:S01]  /*7e60*/  F2FP.PACK_AB R144, R176, R177 ;  /* 0x000000b1b090723e */ /* 0x004fe200000000ff */
[C---:B------:R-:W-:Y:S02]  /*7e70*/  FMUL.FTZ R40, R2.reuse, R124 ;  /* 0x0000007c02287220 */ /* 0x040fe40000410000 */
[----:B------:R-:W-:Y:S01]  /*7e80*/  LDSM.16.MT88.4 R112, [R212+0x1c80] ;  /* 0x001c8000d470783b */ /* 0x000fe20000004200 */
[----:B------:R-:W-:Y:S02]  /*7e90*/  FMUL.FTZ R41, R2, R125 ;  /* 0x0000007d02297220 */ /* 0x000fe40000410000 */
[----:B------:R-:W-:Y:S01]  /*7ea0*/  MUFU.EX2 R185, R185 ;  /* 0x000000b900b97308 */ /* 0x000fe20000000800 */
[C---:B------:R-:W-:Y:S02]  /*7eb0*/  FMUL.FTZ R42, R0.reuse, R126 ;  /* 0x0000007e002a7220 */ /* 0x040fe40000410000 */
[----:B------:R-:W-:Y:S02]  /*7ec0*/  FMUL.FTZ R43, R0, R127 ;  /* 0x0000007f002b7220 */ /* 0x000fe40000410000 */
[C---:B------:R-:W-:Y:S02]  /*7ed0*/  FMUL.FTZ R44, R2.reuse, R132 ;  /* 0x00000084022c7220 */ /* 0x040fe40000410000 */
[----:B------:R-:W-:Y:S02]  /*7ee0*/  FMUL.FTZ R45, R2, R133 ;  /* 0x00000085022d7220 */ /* 0x000fe40000410000 */
[C---:B------:R-:W-:Y:S01]  /*7ef0*/  FMUL.FTZ R46, R0.reuse, R134 ;  /* 0x00000086002e7220 */ /* 0x040fe20000410000 */
[----:B------:R-:W2:Y:S01]  /*7f00*/  MUFU.EX2 R184, R184 ;  /* 0x000000b800b87308 */ /* 0x000ea20000000800 */
[----:B------:R-:W-:Y:S02]  /*7f10*/  FMUL.FTZ R47, R0, R135 ;  /* 0x00000087002f7220 */ /* 0x000fe40000410000 */
[----:B------:R-:W-:Y:S01]  /*7f20*/  FMUL.FTZ R52, R150, R52 ;  /* 0x0000003496347220 */ /* 0x000fe20000410000 */
[----:B---3--:R-:W-:Y:S01]  /*7f30*/  F2FP.PACK_AB R146, R180, R181 ;  /* 0x000000b5b492723e */ /* 0x008fe200000000ff */
[----:B------:R-:W-:Y:S02]  /*7f40*/  FMUL.FTZ R53, R150, R53 ;  /* 0x0000003596357220 */ /* 0x000fe40000410000 */
[C---:B------:R-:W-:Y:S02]  /*7f50*/  FMUL.FTZ R54, R148.reuse, R54 ;  /* 0x0000003694367220 */ /* 0x040fe40000410000 */
[----:B------:R-:W-:Y:S01]  /*7f60*/  FMUL.FTZ R55, R148, R55 ;  /* 0x0000003794377220 */ /* 0x000fe20000410000 */
[----:B------:R-:W-:Y:S01]  /*7f70*/  MUFU.EX2 R183, R183 ;  /* 0x000000b700b77308 */ /* 0x000fe20000000800 */
[C---:B------:R-:W-:Y:S02]  /*7f80*/  FMUL.FTZ R56, R2.reuse, R56 ;  /* 0x0000003802387220 */ /* 0x040fe40000410000 */
[----:B------:R-:W-:Y:S02]  /*7f90*/  FMUL.FTZ R57, R2, R57 ;  /* 0x0000003902397220 */ /* 0x000fe40000410000 */
[C---:B------:R-:W-:Y:S02]  /*7fa0*/  FMUL.FTZ R58, R0.reuse, R58 ;  /* 0x0000003a003a7220 */ /* 0x040fe40000410000 */
[----:B------:R-:W-:Y:S02]  /*7fb0*/  FMUL.FTZ R59, R0, R59 ;  /* 0x0000003b003b7220 */ /* 0x000fe40000410000 */
[C---:B------:R-:W-:Y:S01]  /*7fc0*/  FMUL.FTZ R60, R2.reuse, R60 ;  /* 0x0000003c023c7220 */ /* 0x040fe20000410000 */
[----:B------:R-:W3:Y:S01]  /*7fd0*/  MUFU.EX2 R182, R182 ;  /* 0x000000b600b67308 */ /* 0x000ee20000000800 */
[----:B------:R-:W-:Y:S02]  /*7fe0*/  FMUL.FTZ R61, R2, R61 ;  /* 0x0000003d023d7220 */ /* 0x000fe40000410000 */
[----:B------:R-:W-:Y:S01]  /*7ff0*/  FMUL.FTZ R62, R0, R62 ;  /* 0x0000003e003e7220 */ /* 0x000fe20000410000 */
[----:B--2---:R-:W-:Y:S01]  /*8000*/  F2FP.PACK_AB R145, R184, R185 ;  /* 0x000000b9b891723e */ /* 0x004fe200000000ff */
[----:B------:R-:W-:Y:S02]  /*8010*/  FMUL.FTZ R63, R0, R63 ;  /* 0x0000003f003f7220 */ /* 0x000fe40000410000 */
[C---:B------:R-:W-:Y:S02]  /*8020*/  FMUL.FTZ R64, R150.reuse, R64 ;  /* 0x0000004096407220 */ /* 0x040fe40000410000 */
[----:B------:R-:W-:Y:S01]  /*8030*/  FMUL.FTZ R65, R150, R65 ;  /* 0x0000004196417220 */ /* 0x000fe20000410000 */
[----:B------:R-:W-:Y:S01]  /*8040*/  MUFU.EX2 R136, R167 ;  /* 0x000000a700887308 */ /* 0x000fe20000000800 */
[C---:B------:R-:W-:Y:S02]  /*8050*/  FMUL.FTZ R66, R148.reuse, R66 ;  /* 0x0000004294427220 */ /* 0x040fe40000410000 */
[----:B------:R-:W-:Y:S02]  /*8060*/  FMUL.FTZ R67, R148, R67 ;  /* 0x0000004394437220 */ /* 0x000fe40000410000 */
[----:B------:R-:W-:Y:S02]  /*8070*/  FFMA.FTZ R246, R249, c[0x0][0x2d0], -R162 ;  /* 0x0000b400f9f67a23 */ /* 0x000fe400000108a2 */
[----:B------:R-:W-:Y:S02]  /*8080*/  FFMA.FTZ R249, R169, c[0x0][0x2d0], -R170 ;  /* 0x0000b400a9f97a23 */ /* 0x000fe400000108aa */
[--C-:B------:R-:W-:Y:S01]  /*8090*/  FFMA.FTZ R193, R193, c[0x0][0x2d0], -R194.reuse ;  /* 0x0000b400c1c17a23 */ /* 0x100fe200000108c2 */
[----:B------:R2:W4:Y:S01]  /*80a0*/  MUFU.EX2 R137, R165 ;  /* 0x000000a500897308 */ /* 0x0005220000000800 */
[----:B------:R-:W-:Y:S02]  /*80b0*/  FFMA.FTZ R250, R191, c[0x0][0x2d0], -R194 ;  /* 0x0000b400bffa7a23 */ /* 0x000fe400000108c2 */
[--C-:B------:R-:W-:Y:S01]  /*80c0*/  FFMA.FTZ R191, R192, c[0x0][0x2d0], -R240.reuse ;  /* 0x0000b400c0bf7a23 */ /* 0x100fe200000108f0 */
[----:B---3--:R-:W-:Y:S01]  /*80d0*/  F2FP.PACK_AB R147, R182, R183 ;  /* 0x000000b7b693723e */ /* 0x008fe200000000ff */
[----:B------:R-:W-:Y:S02]  /*80e0*/  FFMA.FTZ R240, R171, c[0x0][0x2d0], -R240 ;  /* 0x0000b400abf07a23 */ /* 0x000fe400000108f0 */
[--C-:B------:R-:W-:Y:S02]  /*80f0*/  FFMA.FTZ R192, R168, c[0x0][0x2d0], -R194.reuse ;  /* 0x0000b400a8c07a23 */ /* 0x100fe400000108c2 */
[----:B------:R-:W-:Y:S01]  /*8100*/  FFMA.FTZ R194, R166, c[0x0][0x2d0], -R194 ;  /* 0x0000b400a6c27a23 */ /* 0x000fe200000108c2 */
[----:B------:R-:W-:Y:S01]  /*8110*/  MUFU.EX2 R186, R186 ;  /* 0x000000ba00ba7308 */ /* 0x000fe20000000800 */
[C---:B------:R-:W-:Y:S01]  /*8120*/  HMMA.16816.F32 R8, R144.reuse, R20, R8 ;  /* 0x000000149008723c */ /* 0x040fe20000001808 */
[--C-:B------:R-:W-:Y:S02]  /*8130*/  FFMA.FTZ R251, R163, c[0x0][0x2d0], -R170.reuse ;  /* 0x0000b400a3fb7a23 */ /* 0x100fe400000108aa */
[----:B------:R-:W-:Y:S02]  /*8140*/  FFMA.FTZ R170, R161, c[0x0][0x2d0], -R170 ;  /* 0x0000b400a1aa7a23 */ /* 0x000fe400000108aa */
[----:B------:R-:W-:Y:S02]  /*8150*/  FMUL.FTZ R72, R2, R72 ;  /* 0x0000004802487220 */ /* 0x000fe40000410000 */
[C---:B------:R-:W-:Y:S01]  /*8160*/  FMUL.FTZ R20, R150.reuse, R104 ;  /* 0x0000006896147220 */ /* 0x040fe20000410000 */
[-C--:B------:R-:W-:Y:S01]  /*8170*/  HMMA.16816.F32 R12, R144, R22.reuse, R12 ;  /* 0x00000016900c723c */ /* 0x080fe2000000180c */
[----:B------:R-:W-:Y:S01]  /*8180*/  FMUL.FTZ R21, R150, R105 ;  /* 0x0000006996157220 */ /* 0x000fe20000410000 */
[----:B------:R-:W3:Y:S02]  /*8190*/  MUFU.EX2 R187, R187 ;  /* 0x000000bb00bb7308 */ /* 0x000ee40000000800 */
[----:B------:R-:W-:Y:S01]  /*81a0*/  FMUL.FTZ R73, R2, R73 ;  /* 0x0000004902497220 */ /* 0x000fe20000410000 */
[----:B--2---:R-:W-:Y:S01]  /*81b0*/  LDSM.16.MT88.4 R164, [R212+0x2c80] ;  /* 0x002c8000d4a4783b */ /* 0x004fe20000004200 */
[C---:B------:R-:W-:Y:S01]  /*81c0*/  FMUL.FTZ R74, R0.reuse, R74 ;  /* 0x0000004a004a7220 */ /* 0x040fe20000410000 */
[----:B----4-:R-:W-:Y:S01]  /*81d0*/  F2FP.PACK_AB R161, R137, R136 ;  /* 0x0000008889a1723e */ /* 0x010fe200000000ff */
[C---:B------:R-:W-:Y:S01]  /*81e0*/  HMMA.16816.F32 R16, R156.reuse, R22, R16 ;  /* 0x000000169c10723c */ /* 0x040fe20000001810 */
[----:B------:R-:W-:Y:S03]  /*81f0*/  FMUL.FTZ R75, R0, R75 ;  /* 0x0000004b004b7220 */ /* 0x000fe60000410000 */
[C---:B------:R-:W-:Y:S01]  /*8200*/  FMUL.FTZ R76, R2.reuse, R76 ;  /* 0x0000004c024c7220 */ /* 0x040fe20000410000 */
[----:B------:R-:W-:Y:S01]  /*8210*/  MUFU.EX2 R188, R188 ;  /* 0x000000bc00bc7308 */ /* 0x000fe20000000800 */
[----:B------:R-:W-:Y:S02]  /*8220*/  FMUL.FTZ R77, R2, R77 ;  /* 0x0000004d024d7220 */ /* 0x000fe40000410000 */
[C---:B------:R-:W-:Y:S04]  /*8230*/  FMUL.FTZ R22, R148.reuse, R106 ;  /* 0x0000006a94167220 */ /* 0x040fe80000410000 */
[----:B------:R-:W-:Y:S02]  /*8240*/  FMUL.FTZ R23, R148, R107 ;  /* 0x0000006b94177220 */ /* 0x000fe40000410000 */
[----:B------:R-:W2:Y:S01]  /*8250*/  LDSM.16.MT88.4 R104, [R212+0x2480] ;  /* 0x00248000d468783b */ /* 0x000ea20000004200 */
[C---:B------:R-:W-:Y:S01]  /*8260*/  FMUL.FTZ R78, R0.reuse, R78 ;  /* 0x0000004e004e7220 */ /* 0x040fe20000410000 */
[----:B------:R-:W4:Y:S01]  /*8270*/  MUFU.EX2 R189, R189 ;  /* 0x000000bd00bd7308 */ /* 0x000f220000000800 */
[----:B------:R-:W-:Y:S02]  /*8280*/  FMUL.FTZ R79, R0, R79 ;  /* 0x0000004f004f7220 */ /* 0x000fe40000410000 */
[-C--:B------:R-:W-:Y:S01]  /*8290*/  HMMA.16816.F32 R20, R156, R36.reuse, R20 ;  /* 0x000000249c14723c */ /* 0x080fe20000001814 */
[C---:B------:R-:W-:Y:S02]  /*82a0*/  FMUL.FTZ R88, R2.reuse, R88 ;  /* 0x0000005802587220 */ /* 0x040fe40000410000 */
[----:B------:R-:W-:Y:S02]  /*82b0*/  FMUL.FTZ R89, R2, R89 ;  /* 0x0000005902597220 */ /* 0x000fe40000410000 */
[C---:B------:R-:W-:Y:S02]  /*82c0*/  FMUL.FTZ R90, R0.reuse, R90 ;  /* 0x0000005a005a7220 */ /* 0x040fe40000410000 */
[----:B------:R-:W-:Y:S01]  /*82d0*/  MUFU.EX2 R190, R190 ;  /* 0x000000be00be7308 */ /* 0x000fe20000000800 */
[C---:B------:R-:W-:Y:S01]  /*82e0*/  HMMA.16816.F32 R24, R144.reuse, R36, R24 ;  /* 0x000000249018723c */ /* 0x040fe20000001818 */
[----:B------:R-:W-:Y:S03]  /*82f0*/  FMUL.FTZ R91, R0, R91 ;  /* 0x0000005b005b7220 */ /* 0x000fe60000410000 */
[--C-:B------:R-:W-:Y:S02]  /*8300*/  FFMA.FTZ R248, R247, c[0x0][0x2d0], -R162.reuse ;  /* 0x0000b400f7f87a23 */ /* 0x100fe400000108a2 */
[----:B------:R-:W-:Y:S02]  /*8310*/  FMUL.FTZ R92, R2, R92 ;  /* 0x0000005c025c7220 */ /* 0x000fe40000410000 */
[-C--:B------:R-:W-:Y:S01]  /*8320*/  HMMA.16816.F32 R28, R144, R38.reuse, R28 ;  /* 0x00000026901c723c */ /* 0x080fe2000000181c */
[C---:B------:R-:W-:Y:S01]  /*8330*/  FMUL.FTZ R36, R150.reuse, R120 ;  /* 0x0000007896247220 */ /* 0x040fe20000410000 */
[----:B------:R-:W-:Y:S02]  /*8340*/  MUFU.EX2 R247, R194 ;  /* 0x000000c200f77308 */ /* 0x000fe40000000800 */
[----:B------:R-:W-:Y:S02]  /*8350*/  FMUL.FTZ R37, R150, R121 ;  /* 0x0000007996257220 */ /* 0x000fe40000410000 */
[----:B------:R-:W-:Y:S02]  /*8360*/  FMUL.FTZ R93, R2, R93 ;  /* 0x0000005d025d7220 */ /* 0x000fe40000410000 */
[C---:B------:R-:W-:Y:S01]  /*8370*/  HMMA.16816.F32 R32, R156.reuse, R38, R32 ;  /* 0x000000269c20723c */ /* 0x040fe20000001820 */
[C---:B------:R-:W-:Y:S03]  /*8380*/  FMUL.FTZ R94, R0.reuse, R94 ;  /* 0x0000005e005e7220 */ /* 0x040fe60000410000 */
[----:B------:R5:W-:Y:S01]  /*8390*/  MUFU.EX2 R194, R170 ;  /* 0x000000aa00c27308 */ /* 0x000be20000000800 */
[----:B------:R-:W-:Y:S02]  /*83a0*/  FMUL.FTZ R95, R0, R95 ;  /* 0x0000005f005f7220 */ /* 0x000fe40000410000 */
[C---:B------:R-:W-:Y:S02]  /*83b0*/  FMUL.FTZ R38, R148.reuse, R122 ;  /* 0x0000007a94267220 */ /* 0x040fe40000410000 */
[----:B------:R-:W-:Y:S02]  /*83c0*/  FMUL.FTZ R39, R148, R123 ;  /* 0x0000007b94277220 */ /* 0x000fe40000410000 */
[----:B------:R-:W-:Y:S01]  /*83d0*/  LDSM.16.MT88.4 R120, [R212+0x2080] ;  /* 0x00208000d478783b */ /* 0x000fe20000004200 */
[C---:B------:R-:W-:Y:S02]  /*83e0*/  FMUL.FTZ R96, R150.reuse, R96 ;  /* 0x0000006096607220 */ /* 0x040fe40000410000 */
[----:B------:R-:W2:Y:S01]  /*83f0*/  MUFU.EX2 R195, R195 ;  /* 0x000000c300c37308 */ /* 0x000ea20000000800 */
[----:B------:R-:W-:Y:S01]  /*8400*/  FMUL.FTZ R97, R150, R97 ;  /* 0x0000006196617220 */ /* 0x000fe20000410000 */
[-C--:B-1----:R-:W-:Y:S01]  /*8410*/  HMMA.16816.F32 R36, R156, R100.reuse, R36 ;  /* 0x000000649c24723c */ /* 0x082fe20000001824 */
[C---:B------:R-:W-:Y:S02]  /*8420*/  FMUL.FTZ R98, R148.reuse, R98 ;  /* 0x0000006294627220 */ /* 0x040fe40000410000 */
[----:B------:R-:W-:Y:S02]  /*8430*/  FMUL.FTZ R99, R148, R99 ;  /* 0x0000006394637220 */ /* 0x000fe40000410000 */
[C---:B------:R-:W-:Y:S02]  /*8440*/  FMUL.FTZ R68, R150.reuse, R68 ;  /* 0x0000004496447220 */ /* 0x040fe40000410000 */
[----:B------:R-:W-:Y:S01]  /*8450*/  FMUL.FTZ R69, R150, R69 ;  /* 0x0000004596457220 */ /* 0x000fe20000410000 */
[C---:B------:R-:W-:Y:S01]  /*8460*/  HMMA.16816.F32 R40, R144.reuse, R100, R40 ;  /* 0x000000649028723c */ /* 0x040fe20000001828 */
[----:B------:R-:W-:Y:S01]  /*8470*/  MUFU.EX2 R196, R196 ;  /* 0x000000c400c47308 */ /* 0x000fe20000000800 */
[----:B-----5:R-:W-:Y:S02]  /*8480*/  LDSM.16.MT88.4 R168, [R214+0x3880] ;  /* 0x00388000d6a8783b */ /* 0x020fe40000004200 */
[C---:B------:R-:W-:Y:S02]  /*8490*/  FMUL.FTZ R70, R148.reuse, R70 ;  /* 0x0000004694467220 */ /* 0x040fe40000410000 */
[----:B------:R-:W-:Y:S02]  /*84a0*/  FMUL.FTZ R71, R148, R71 ;  /* 0x0000004794477220 */ /* 0x000fe40000410000 */
[-C--:B------:R-:W-:Y:S01]  /*84b0*/  HMMA.16816.F32 R44, R144, R102.reuse, R44 ;  /* 0x00000066902c723c */ /* 0x080fe2000000182c */
[C---:B------:R-:W-:Y:S02]  /*84c0*/  FMUL.FTZ R80, R150.reuse, R80 ;  /* 0x0000005096507220 */ /* 0x040fe40000410000 */
[----:B------:R-:W1:Y:S01]  /*84d0*/  MUFU.EX2 R199, R199 ;  /* 0x000000c700c77308 */ /* 0x000e620000000800 */
[----:B------:R-:W-:Y:S02]  /*84e0*/  FMUL.FTZ R81, R150, R81 ;  /* 0x0000005196517220 */ /* 0x000fe40000410000 */
[C---:B------:R-:W-:Y:S02]  /*84f0*/  FMUL.FTZ R82, R148.reuse, R82 ;  /* 0x0000005294527220 */ /* 0x040fe40000410000 */
[C---:B------:R-:W-:Y:S01]  /*8500*/  HMMA.16816.F32 R48, R156.reuse, R102, R48 ;  /* 0x000000669c30723c */ /* 0x040fe20000001830 */
[----:B------:R-:W5:Y:S03]  /*8510*/  LDSM.16.MT88.4 R100, [R214+0x3080] ;  /* 0x00308000d664783b */ /* 0x000f660000004200 */
[----:B------:R-:W-:Y:S01]  /*8520*/  FMUL.FTZ R83, R148, R83 ;  /* 0x0000005394537220 */ /* 0x000fe20000410000 */
[----:B------:R-:W-:Y:S01]  /*8530*/  MUFU.EX2 R239, R239 ;  /* 0x000000ef00ef7308 */ /* 0x000fe20000000800 */
[C---:B------:R-:W-:Y:S02]  /*8540*/  FMUL.FTZ R84, R150.reuse, R84 ;  /* 0x0000005496547220 */ /* 0x040fe40000410000 */
[-C--:B--2---:R-:W-:Y:S01]  /*8550*/  HMMA.16816.F32 R52, R156, R104.reuse, R52 ;  /* 0x000000689c34723c */ /* 0x084fe20000001834 */
[----:B------:R-:W-:Y:S03]  /*8560*/  FMUL.FTZ R85, R150, R85 ;  /* 0x0000005596557220 */ /* 0x000fe60000410000 */
[C---:B------:R-:W-:Y:S02]  /*8570*/  FMUL.FTZ R86, R148.reuse, R86 ;  /* 0x0000005694567220 */ /* 0x040fe40000410000 */
[----:B------:R-:W-:Y:S01]  /*8580*/  FMUL.FTZ R87, R148, R87 ;  /* 0x0000005794577220 */ /* 0x000fe20000410000 */
[----:B------:R-:W2:Y:S01]  /*8590*/  MUFU.EX2 R242, R242 ;  /* 0x000000f200f27308 */ /* 0x000ea20000000800 */
[C---:B------:R-:W-:Y:S01]  /*85a0*/  HMMA.16816.F32 R56, R144.reuse, R104, R56 ;  /* 0x000000689038723c */ /* 0x040fe20000001838 */
[--C-:B------:R-:W-:Y:S03]  /*85b0*/  FFMA.FTZ R243, R243, c[0x0][0x2d0], -R162.reuse ;  /* 0x0000b400f3f37a23 */ /* 0x100fe600000108a2 */
[--C-:B------:R-:W-:Y:S02]  /*85c0*/  FFMA.FTZ R245, R245, c[0x0][0x2d0], -R162.reuse ;  /* 0x0000b400f5f57a23 */ /* 0x100fe400000108a2 */
[--C-:B------:R-:W-:Y:S02]  /*85d0*/  FFMA.FTZ R160, R160, c[0x0][0x2d0], -R162.reuse ;  /* 0x0000b400a0a07a23 */ /* 0x100fe400000108a2 */
[-C--:B------:R-:W-:Y:S01]  /*85e0*/  HMMA.16816.F32 R60, R144, R106.reuse, R60 ;  /* 0x0000006a903c723c */ /* 0x080fe2000000183c */
[----:B------:R-:W-:Y:S03]  /*85f0*/  MUFU.EX2 R241, R241 ;  /* 0x000000f100f17308 */ /* 0x000fe60000000800 */
[----:B------:R-:W-:Y:S02]  /*8600*/  FFMA.FTZ R162, R153, c[0x0][0x2d0], -R162 ;  /* 0x0000b40099a27a23 */ /* 0x000fe400000108a2 */
[----:B------:R-:W-:Y:S01]  /*8610*/  FFMA.FTZ R172, R150, R231, R172 ;  /* 0x000000e796ac7223 */ /* 0x000fe200000100ac */
[----:B------:R-:W-:Y:S01]  /*8620*/  MOV R150, R151 ;  /* 0x0000009700967202 */ /* 0x000fe20000000f00 */
[C---:B------:R-:W-:Y:S01]  /*8630*/  HMMA.16816.F32 R64, R156.reuse, R106, R64 ;  /* 0x0000006a9c40723c */ /* 0x040fe20000001840 */
[----:B------:R-:W1:Y:S02]  /*8640*/  LDSM.16.MT88.4 R104, [R212+0x3080] ;  /* 0x00308000d468783b */ /* 0x000e640000004200 */
[----:B------:R-:W-:Y:S01]  /*8650*/  MUFU.EX2 R244, R244 ;  /* 0x000000f400f47308 */ /* 0x000fe20000000800 */
[----:B------:R-:W-:Y:S01]  /*8660*/  FFMA.FTZ R173, R148, R229, R173 ;  /* 0x000000e594ad7223 */ /* 0x000fe200000100ad */
[----:B------:R-:W-:Y:S01]  /*8670*/  MOV R148, R149 ;  /* 0x0000009500947202 */ /* 0x000fe20000000f00 */
[----:B------:R-:W-:Y:S01]  /*8680*/  FFMA.FTZ R177, R2, R227, R177 ;  /* 0x000000e302b17223 */ /* 0x000fe200000100b1 */
[----:B------:R-:W-:Y:S01]  /*8690*/  MOV R2, R3 ;  /* 0x0000000300027202 */ /* 0x000fe20000000f00 */
[----:B------:R-:W-:Y:S01]  /*86a0*/  FFMA.FTZ R185, R0, R225, R185 ;  /* 0x000000e100b97223 */ /* 0x000fe200000100b9 */
[-C--:B-----5:R-:W-:Y:S03]  /*86b0*/  HMMA.16816.F32 R68, R156, R100.reuse, R68 ;  /* 0x000000649c44723c */ /* 0x0a0fe60000001844 */
[----:B------:R-:W-:Y:S01]  /*86c0*/  FADD.FTZ R155, R155, R172 ;  /* 0x000000ac9b9b7221 */ /* 0x000fe20000010000 */
[----:B------:R-:W-:Y:S01]  /*86d0*/  MUFU.EX2 R243, R243 ;  /* 0x000000f300f37308 */ /* 0x000fe20000000800 */
[----:B------:R-:W-:Y:S01]  /*86e0*/  FADD.FTZ R174, R174, R173 ;  /* 0x000000adaeae7221 */ /* 0x000fe20000010000 */
[----:B------:R-:W-:Y:S01]  /*86f0*/  MOV R0, R152 ;  /* 0x0000009800007202 */ /* 0x000fe20000000f00 */
[----:B------:R-:W-:Y:S01]  /*8700*/  FADD.FTZ R176, R176, R177 ;  /* 0x000000b1b0b07221 */ /* 0x000fe20000010000 */
[C---:B------:R-:W-:Y:S01]  /*8710*/  HMMA.16816.F32 R72, R144.reuse, R100, R72 ;  /* 0x000000649048723c */ /* 0x040fe20000001848 */
[----:B------:R-:W-:Y:S03]  /*8720*/  FADD.FTZ R184, R184, R185 ;  /* 0x000000b9b8b87221 */ /* 0x000fe60000010000 */
[----:B------:R-:W-:Y:S02]  /*8730*/  FADD.FTZ R154, R154, R155 ;  /* 0x0000009b9a9a7221 */ /* 0x000fe40000010000 */
[----:B------:R-:W5:Y:S01]  /*8740*/  MUFU.EX2 R246, R246 ;  /* 0x000000f600f67308 */ /* 0x000f620000000800 */
[----:B---3--:R-:W-:Y:S01]  /*8750*/  F2FP.PACK_AB R100, R187, R186 ;  /* 0x000000babb64723e */ /* 0x008fe200000000ff */
[-C--:B------:R-:W-:Y:S01]  /*8760*/  HMMA.16816.F32 R76, R144, R102.reuse, R76 ;  /* 0x00000066904c723c */ /* 0x080fe2000000184c */
[----:B----4-:R-:W-:Y:S03]  /*8770*/  F2FP.PACK_AB R101, R189, R188 ;  /* 0x000000bcbd65723e */ /* 0x010fe600000000ff */
[----:B------:R-:W-:Y:S02]  /*8780*/  FADD.FTZ R179, R179, R174 ;  /* 0x000000aeb3b37221 */ /* 0x000fe40000010000 */
[----:B------:R-:W-:Y:S02]  /*8790*/  FADD.FTZ R181, R181, R176 ;  /* 0x000000b0b5b57221 */ /* 0x000fe40000010000 */
[C---:B------:R-:W-:Y:S01]  /*87a0*/  HMMA.16816.F32 R80, R156.reuse, R102, R80 ;  /* 0x000000669c50723c */ /* 0x040fe20000001850 */
[----:B------:R-:W-:Y:S03]  /*87b0*/  MUFU.EX2 R248, R248 ;  /* 0x000000f800f87308 */ /* 0x000fe60000000800 */
[----:B------:R-:W-:Y:S02]  /*87c0*/  FADD.FTZ R183, R183, R184 ;  /* 0x000000b8b7b77221 */ /* 0x000fe40000010000 */
[----:B------:R-:W-:Y:S01]  /*87d0*/  FADD.FTZ R175, R175, R154 ;  /* 0x0000009aafaf7221 */ /* 0x000fe20000010000 */
[----:B------:R-:W-:Y:S01]  /*87e0*/  F2FP.PACK_AB R102, R195, R190 ;  /* 0x000000bec366723e */ /* 0x000fe200000000ff */
[-C--:B-1----:R-:W-:Y:S01]  /*87f0*/  HMMA.16816.F32 R84, R156, R104.reuse, R84 ;  /* 0x000000689c54723c */ /* 0x082fe20000001854 */
[----:B------:R-:W-:Y:S02]  /*8800*/  F2FP.PACK_AB R103, R199, R196 ;  /* 0x000000c4c767723e */ /* 0x000fe400000000ff */
[----:B------:R-:W1:Y:S01]  /*8810*/  MUFU.EX2 R245, R245 ;  /* 0x000000f500f57308 */ /* 0x000e620000000800 */
[----:B------:R-:W-:Y:S02]  /*8820*/  FADD.FTZ R179, R178, R179 ;  /* 0x000000b3b2b37221 */ /* 0x000fe40000010000 */
[----:B------:R-:W-:Y:S02]  /*8830*/  FADD.FTZ R180, R180, R181 ;  /* 0x000000b5b4b47221 */ /* 0x000fe40000010000 */
[C---:B------:R-:W-:Y:S01]  /*8840*/  HMMA.16816.F32 R88, R144.reuse, R104, R88 ;  /* 0x000000689058723c */ /* 0x040fe20000001858 */
[----:B------:R-:W-:Y:S03]  /*8850*/  FADD.FTZ R182, R182, R183 ;  /* 0x000000b7b6b67221 */ /* 0x000fe60000010000 */
[----:B------:R-:W-:Y:S01]  /*8860*/  FADD.FTZ R186, R186, R175 ;  /* 0x000000afbaba7221 */ /* 0x000fe20000010000 */
[----:B------:R-:W-:Y:S01]  /*8870*/  MUFU.EX2 R198, R198 ;  /* 0x000000c600c67308 */ /* 0x000fe20000000800 */
[----:B------:R-:W-:Y:S01]  /*8880*/  FADD.FTZ R188, R188, R179 ;  /* 0x000000b3bcbc7221 */ /* 0x000fe20000010000 */
[----:B--2---:R-:W-:Y:S01]  /*8890*/  F2FP.PACK_AB R104, R242, R239 ;  /* 0x000000eff268723e */ /* 0x004fe200000000ff */
[-C--:B------:R-:W-:Y:S01]  /*88a0*/  HMMA.16816.F32 R92, R144, R106.reuse, R92 ;  /* 0x0000006a905c723c */ /* 0x080fe2000000185c */
[----:B-----5:R-:W-:Y:S03]  /*88b0*/  F2FP.PACK_AB R105, R246, R243 ;  /* 0x000000f3f669723e */ /* 0x020fe600000000ff */
[----:B------:R-:W-:Y:S02]  /*88c0*/  FADD.FTZ R239, R239, R180 ;  /* 0x000000b4efef7221 */ /* 0x000fe40000010000 */
[----:B------:R-:W-:Y:S01]  /*88d0*/  FADD.FTZ R243, R243, R182 ;  /* 0x000000b6f3f37221 */ /* 0x000fe20000010000 */
[----:B------:R-:W2:Y:S01]  /*88e0*/  MUFU.EX2 R197, R197 ;  /* 0x000000c500c57308 */ /* 0x000ea20000000800 */
[----:B------:R-:W-:Y:S01]  /*88f0*/  HMMA.16816.F32 R96, R156, R106, R96 ;  /* 0x0000006a9c60723c */ /* 0x000fe20000001860 */
[----:B------:R-:W-:Y:S03]  /*8900*/  FADD.FTZ R187, R187, R186 ;  /* 0x000000babbbb7221 */ /* 0x000fe60000010000 */
[----:B------:R-:W-:Y:S02]  /*8910*/  FADD.FTZ R189, R189, R188 ;  /* 0x000000bcbdbd7221 */ /* 0x000fe40000010000 */
[----:B------:R-:W-:Y:S01]  /*8920*/  FADD.FTZ R242, R242, R239 ;  /* 0x000000eff2f27221 */ /* 0x000fe20000010000 */
[----:B------:R-:W-:Y:S01]  /*8930*/  F2FP.PACK_AB R106, R244, R241 ;  /* 0x000000f1f46a723e */ /* 0x000fe200000000ff */
[-C--:B------:R-:W-:Y:S01]  /*8940*/  HMMA.16816.F32 R4, R100, R108.reuse, R4 ;  /* 0x0000006c6404723c */ /* 0x080fe20000001804 */
[----:B-1----:R-:W-:Y:S01]  /*8950*/  F2FP.PACK_AB R107, R245, R248 ;  /* 0x000000f8f56b723e */ /* 0x002fe200000000ff */
[----:B------:R-:W-:Y:S02]  /*8960*/  MUFU.EX2 R193, R193 ;  /* 0x000000c100c17308 */ /* 0x000fe40000000800 */
[----:B------:R-:W-:Y:S02]  /*8970*/  FADD.FTZ R243, R246, R243 ;  /* 0x000000f3f6f37221 */ /* 0x000fe40000010000 */
[----:B------:R-:W-:Y:S02]  /*8980*/  FADD.FTZ R190, R190, R187 ;  /* 0x000000bbbebe7221 */ /* 0x000fe40000010000 */
[C---:B------:R-:W-:Y:S01]  /*8990*/  HMMA.16816.F32 R8, R104.reuse, R108, R8 ;  /* 0x0000006c6808723c */ /* 0x040fe20000001808 */
[----:B------:R-:W-:Y:S03]  /*89a0*/  FADD.FTZ R196, R196, R189 ;  /* 0x000000bdc4c47221 */ /* 0x000fe60000010000 */
[----:B------:R-:W1:Y:S01]  /*89b0*/  MUFU.EX2 R250, R250 ;  /* 0x000000fa00fa7308 */ /* 0x000e620000000800 */
[----:B------:R-:W-:Y:S01]  /*89c0*/  FADD.FTZ R241, R241, R242 ;  /* 0x000000f2f1f17221 */ /* 0x000fe20000010000 */
[----:B--2---:R-:W-:Y:S02]  /*89d0*/  F2FP.PACK_AB R156, R197, R198 ;  /* 0x000000c6c59c723e */ /* 0x004fe400000000ff */
[-C--:B------:R-:W-:Y:S01]  /*89e0*/  HMMA.16816.F32 R12, R104, R110.reuse, R12 ;  /* 0x0000006e680c723c */ /* 0x080fe2000000180c */
[----:B------:R-:W-:Y:S03]  /*89f0*/  FADD.FTZ R248, R248, R243 ;  /* 0x000000f3f8f87221 */ /* 0x000fe60000010000 */
[----:B------:R-:W-:Y:S02]  /*8a00*/  FADD.FTZ R195, R195, R190 ;  /* 0x000000bec3c37221 */ /* 0x000fe40000010000 */
[----:B------:R-:W-:Y:S01]  /*8a10*/  MUFU.EX2 R191, R191 ;  /* 0x000000bf00bf7308 */ /* 0x000fe20000000800 */
[----:B------:R-:W-:Y:S01]  /*8a20*/  FADD.FTZ R196, R199, R196 ;  /* 0x000000c4c7c47221 */ /* 0x000fe20000010000 */
[C---:B------:R-:W-:Y:S01]  /*8a30*/  HMMA.16816.F32 R16, R100.reuse, R110, R16 ;  /* 0x0000006e6410723c */ /* 0x040fe20000001810 */
[----:B------:R-:W2:Y:S03]  /*8a40*/  LDSM.16.MT88.4 R108, [R212+0x2880] ;  /* 0x00288000d46c783b */ /* 0x000ea60000004200 */
[----:B------:R-:W-:Y:S02]  /*8a50*/  FADD.FTZ R244, R244, R241 ;  /* 0x000000f1f4f47221 */ /* 0x000fe40000010000 */
[----:B------:R-:W-:Y:S02]  /*8a60*/  FADD.FTZ R248, R245, R248 ;  /* 0x000000f8f5f87221 */ /* 0x000fe40000010000 */
[-C--:B------:R-:W-:Y:S01]  /*8a70*/  HMMA.16816.F32 R20, R100, R112.reuse, R20 ;  /* 0x000000706414723c */ /* 0x080fe20000001814 */
[----:B------:R-:W3:Y:S03]  /*8a80*/  MUFU.EX2 R240, R240 ;  /* 0x000000f000f07308 */ /* 0x000ee60000000800 */
[----:B-1----:R-:W-:Y:S01]  /*8a90*/  F2FP.PACK_AB R157, R250, R193 ;  /* 0x000000c1fa9d723e */ /* 0x002fe200000000ff */
[----:B------:R-:W-:Y:S02]  /*8aa0*/  FADD.FTZ R198, R198, R195 ;  /* 0x000000c3c6c67221 */ /* 0x000fe40000010000 */
[----:B------:R-:W-:Y:S01]  /*8ab0*/  FADD.FTZ R193, R193, R196 ;  /* 0x000000c4c1c17221 */ /* 0x000fe20000010000 */
[C---:B------:R-:W-:Y:S01]  /*8ac0*/  HMMA.16816.F32 R24, R104.reuse, R112, R24 ;  /* 0x000000706818723c */ /* 0x040fe20000001818 */
[----:B------:R-:W-:Y:S02]  /*8ad0*/  FADD.FTZ R198, R197, R198 ;  /* 0x000000c6c5c67221 */ /* 0x000fe40000010000 */
[----:B------:R-:W1:Y:S01]  /*8ae0*/  MUFU.EX2 R192, R192 ;  /* 0x000000c000c07308 */ /* 0x000e620000000800 */
[----:B------:R-:W-:Y:S04]  /*8af0*/  FADD.FTZ R193, R250, R193 ;  /* 0x000000c1fac17221 */ /* 0x000fe80000010000 */
[-C--:B------:R-:W-:Y:S05]  /*8b00*/  HMMA.16816.F32 R28, R104, R114.reuse, R28 ;  /* 0x00000072681c723c */ /* 0x080fea000000181c */
[----:B------:R-:W-:Y:S03]  /*8b10*/  MUFU.EX2 R249, R249 ;  /* 0x000000f900f97308 */ /* 0x000fe60000000800 */
[C---:B------:R-:W-:Y:S01]  /*8b20*/  HMMA.16816.F32 R32, R100.reuse, R114, R32 ;  /* 0x000000726420723c */ /* 0x040fe20000001820 */
[----:B------:R-:W4:Y:S03]  /*8b30*/  LDSM.16.MT88.4 R112, [R214+0x3480] ;  /* 0x00348000d670783b */ /* 0x000f260000004200 */
[C---:B---3--:R-:W-:Y:S01]  /*8b40*/  F2FP.PACK_AB R158, R240.reuse, R191 ;  /* 0x000000bff09e723e */ /* 0x048fe200000000ff */
[----:B------:R-:W-:Y:S02]  /*8b50*/  FADD.FTZ R191, R191, R198 ;  /* 0x000000c6bfbf7221 */ /* 0x000fe40000010000 */
[----:B------:R-:W3:Y:S01]  /*8b60*/  MUFU.EX2 R252, R252 ;  /* 0x000000fc00fc7308 */ /* 0x000ee20000000800 */
[-C--:B------:R-:W-:Y:S01]  /*8b70*/  HMMA.16816.F32 R36, R100, R116.reuse, R36 ;  /* 0x000000746424723c */ /* 0x080fe20000001824 */
[----:B------:R-:W-:Y:S03]  /*8b80*/  FADD.FTZ R231, R240, R191 ;  /* 0x000000bff0e77221 */ /* 0x000fe60000010000 */
[C---:B-1----:R-:W-:Y:S01]  /*8b90*/  F2FP.PACK_AB R159, R247.reuse, R192 ;  /* 0x000000c0f79f723e */ /* 0x042fe200000000ff */
[----:B------:R-:W-:Y:S03]  /*8ba0*/  FADD.FTZ R192, R192, R193 ;  /* 0x000000c1c0c07221 */ /* 0x000fe60000010000 */
[C---:B------:R-:W-:Y:S01]  /*8bb0*/  HMMA.16816.F32 R40, R104.reuse, R116, R40 ;  /* 0x000000746828723c */ /* 0x040fe20000001828 */
[----:B------:R-:W1:Y:S03]  /*8bc0*/  MUFU.EX2 R251, R251 ;  /* 0x000000fb00fb7308 */ /* 0x000e660000000800 */
[----:B------:R-:W-:Y:S04]  /*8bd0*/  FADD.FTZ R229, R247, R192 ;  /* 0x000000c0f7e57221 */ /* 0x000fe80000010000 */
[-C--:B------:R-:W-:Y:S03]  /*8be0*/  HMMA.16816.F32 R44, R104, R118.reuse, R44 ;  /* 0x00000076682c723c */ /* 0x080fe6000000182c */
[----:B------:R3:W-:Y:S05]  /*8bf0*/  MUFU.EX2 R138, R160 ;  /* 0x000000a0008a7308 */ /* 0x0007ea0000000800 */
[C---:B------:R-:W-:Y:S01]  /*8c00*/  HMMA.16816.F32 R48, R100.reuse, R118, R48 ;  /* 0x000000766430723c */ /* 0x040fe20000001830 */
[----:B------:R-:W5:Y:S04]  /*8c10*/  LDSM.16.MT88.4 R116, [R212+0x3480] ;  /* 0x00348000d474783b */ /* 0x000f680000004200 */
[----:B------:R1:W1:Y:S03]  /*8c20*/  MUFU.EX2 R153, R162 ;  /* 0x000000a200997308 */ /* 0x0002660000000800 */
[-C--:B--2---:R-:W-:Y:S08]  /*8c30*/  HMMA.16816.F32 R52, R100, R108.reuse, R52 ;  /* 0x0000006c6434723c */ /* 0x084ff00000001834 */
[C---:B------:R-:W-:Y:S01]  /*8c40*/  HMMA.16816.F32 R56, R104.reuse, R108, R56 ;  /* 0x0000006c6838723c */ /* 0x040fe20000001838 */
[C---:B---3--:R-:W-:Y:S03]  /*8c50*/  F2FP.PACK_AB R160, R252.reuse, R249 ;  /* 0x000000f9fca0723e */ /* 0x048fe600000000ff */
[----:B------:R-:W-:Y:S04]  /*8c60*/  FADD.FTZ R249, R249, R244 ;  /* 0x000000f4f9f97221 */ /* 0x000fe80000010000 */
[-C--:B------:R-:W-:Y:S01]  /*8c70*/  HMMA.16816.F32 R60, R104, R110.reuse, R60 ;  /* 0x0000006e683c723c */ /* 0x080fe2000000183c */
[----:B------:R-:W-:Y:S03]  /*8c80*/  FADD.FTZ R252, R252, R249 ;  /* 0x000000f9fcfc7221 */ /* 0x000fe60000010000 */
[C---:B-1----:R-:W-:Y:S01]  /*8c90*/  F2FP.PACK_AB R162, R194.reuse, R251 ;  /* 0x000000fbc2a2723e */ /* 0x042fe200000000ff */
[----:B------:R-:W-:Y:S01]  /*8ca0*/  FADD.FTZ R227, R251, R252 ;  /* 0x000000fcfbe37221 */ /* 0x000fe20000010000 */
[-C--:B------:R-:W-:Y:S02]  /*8cb0*/  F2FP.PACK_AB R163, R153, R138.reuse ;  /* 0x0000008a99a3723e */ /* 0x080fe400000000ff */
[C---:B------:R-:W-:Y:S01]  /*8cc0*/  HMMA.16816.F32 R64, R100.reuse, R110, R64 ;  /* 0x0000006e6440723c */ /* 0x040fe20000001840 */
[----:B------:R-:W1:Y:S03]  /*8cd0*/  LDSM.16.MT88.4 R108, [R214+0x2080] ;  /* 0x00208000d66c783b */ /* 0x000e660000004200 */
[----:B------:R-:W-:Y:S04]  /*8ce0*/  FADD.FTZ R227, R194, R227 ;  /* 0x000000e3c2e37221 */ /* 0x000fe80000010000 */
[-C--:B----4-:R-:W-:Y:S08]  /*8cf0*/  HMMA.16816.F32 R68, R100, R112.reuse, R68 ;  /* 0x000000706444723c */ /* 0x090ff00000001844 */
[C---:B------:R-:W-:Y:S08]  /*8d00*/  HMMA.16816.F32 R72, R104.reuse, R112, R72 ;  /* 0x000000706848723c */ /* 0x040ff00000001848 */
[-C--:B------:R-:W-:Y:S08]  /*8d10*/  HMMA.16816.F32 R76, R104, R114.reuse, R76 ;  /* 0x00000072684c723c */ /* 0x080ff0000000184c */
[C---:B------:R-:W-:Y:S08]  /*8d20*/  HMMA.16816.F32 R80, R100.reuse, R114, R80 ;  /* 0x000000726450723c */ /* 0x040ff00000001850 */
[-C--:B-----5:R-:W-:Y:S08]  /*8d30*/  HMMA.16816.F32 R84, R100, R116.reuse, R84 ;  /* 0x000000746454723c */ /* 0x0a0ff00000001854 */
[C---:B------:R-:W-:Y:S08]  /*8d40*/  HMMA.16816.F32 R88, R104.reuse, R116, R88 ;  /* 0x000000746858723c */ /* 0x040ff00000001858 */
[-C--:B------:R-:W-:Y:S08]  /*8d50*/  HMMA.16816.F32 R92, R104, R118.reuse, R92 ;  /* 0x00000076685c723c */ /* 0x080ff0000000185c */
[----:B------:R-:W-:Y:S08]  /*8d60*/  HMMA.16816.F32 R96, R100, R118, R96 ;  /* 0x000000766460723c */ /* 0x000ff00000001860 */
[-C--:B-1----:R-:W-:Y:S01]  /*8d70*/  HMMA.16816.F32 R144, R156, R108.reuse, R4 ;  /* 0x0000006c9c90723c */ /* 0x082fe20000001804 */
[----:B------:R-:W1:Y:S07]  /*8d80*/  LDSM.16.MT88.4 R4, [R212+0x3880] ;  /* 0x00388000d404783b */ /* 0x000e6e0000004200 */
[C---:B------:R-:W-:Y:S07]  /*8d90*/  HMMA.16816.F32 R140, R160.reuse, R108, R8 ;  /* 0x0000006ca08c723c */ /* 0x040fee0000001808 */
[----:B------:R-:W-:Y:S02]  /*8da0*/  MOV R11, R138 ;  /* 0x0000008a000b7202 */ /* 0x000fe40000000f00 */
[----:B------:R-:W-:Y:S03]  /*8db0*/  MOV R10, R137 ;  /* 0x00000089000a7202 */ /* 0x000fe60000000f00 */
[----:B------:R-:W-:Y:S02]  /*8dc0*/  MOV R9, R136 ;  /* 0x0000008800097202 */ /* 0x000fe40000000f00 */
[-C--:B------:R-:W-:Y:S03]  /*8dd0*/  HMMA.16816.F32 R136, R160, R110.reuse, R12 ;  /* 0x0000006ea088723c */ /* 0x080fe6000000180c */
[----:B------:R-:W-:Y:S04]  /*8de0*/  FADD.FTZ R248, R9, R248 ;  /* 0x000000f809f87221 */ /* 0x000fe80000010000 */
[----:B------:R-:W-:Y:S01]  /*8df0*/  FADD.FTZ R248, R10, R248 ;  /* 0x000000f80af87221 */ /* 0x000fe20000010000 */
[C---:B------:R-:W-:Y:S04]  /*8e00*/  HMMA.16816.F32 R100, R156.reuse, R110, R16 ;  /* 0x0000006e9c64723c */ /* 0x040fe80000001810 */
[----:B------:R-:W-:Y:S04]  /*8e10*/  FADD.FTZ R248, R11, R248 ;  /* 0x000000f80bf87221 */ /* 0x000fe80000010000 */
[-C--:B------:R-:W-:Y:S01]  /*8e20*/  HMMA.16816.F32 R104, R156, R120.reuse, R20 ;  /* 0x000000789c68723c */ /* 0x080fe20000001814 */
[----:B------:R-:W-:Y:S07]  /*8e30*/  FADD.FTZ R225, R153, R248 ;  /* 0x000000f899e17221 */ /* 0x000fee0000010000 */
[C---:B------:R-:W-:Y:S08]  /*8e40*/  HMMA.16816.F32 R108, R160.reuse, R120, R24 ;  /* 0x00000078a06c723c */ /* 0x040ff00000001818 */
[-C--:B------:R-:W-:Y:S08]  /*8e50*/  HMMA.16816.F32 R112, R160, R122.reuse, R28 ;  /* 0x0000007aa070723c */ /* 0x080ff0000000181c */
        /* <DEDUP_REMOVED lines=13> */
[-C--:B-1----:R-:W-:Y:S08]  /*8f30*/  HMMA.16816.F32 R84, R156, R4.reuse, R84 ;  /* 0x000000049c54723c */ /* 0x082ff00000001854 */
[C---:B------:R-:W-:Y:S08]  /*8f40*/  HMMA.16816.F32 R88, R160.reuse, R4, R88 ;  /* 0x00000004a058723c */ /* 0x040ff00000001858 */
[-C--:B------:R-:W-:Y:S08]  /*8f50*/  HMMA.16816.F32 R92, R160, R6.reuse, R92 ;  /* 0x00000006a05c723c */ /* 0x080ff0000000185c */
[----:B------:R-:W-:Y:S01]  /*8f60*/  HMMA.16816.F32 R96, R156, R6, R96 ;  /* 0x000000069c60723c */ /* 0x000fe20000001860 */
[----:B------:R-:W-:-:S07]  /*8f70*/  @P0 BRA `(.L_x_198) ;  /* 0xffffc29000000947 */ /* 0x000fce000383ffff */
.L_x_179:
[----:B------:R-:W1:Y:S01]  /*8f80*/  S2UR UR12, SR_CTAID.X ;  /* 0x00000000000c79c3 */ /* 0x000e620000002500 */
[----:B------:R-:W-:Y:S01]  /*8f90*/  ULDC.64 UR4, c[0x0][0x2c8] ;  /* 0x0000b20000047ab9 */ /* 0x000fe20000000a00 */
[----:B------:R-:W-:Y:S01]  /*8fa0*/  PLOP3.LUT P0, PT, PT, PT, UP1, 0x40, 0x0 ;  /* 0x000000000000781c */ /* 0x000fe20003f0e818 */
[----:B-1----:R-:W-:-:S04]  /*8fb0*/  ULEA UR12, UR12, 0x7f, 0x7 ;  /* 0x0000007f0c0c7891 */ /* 0x002fc8000f8e383f */
[----:B------:R-:W-:-:S03]  /*8fc0*/  UIMAD.WIDE.U32 UR14, UR12, UR4, URZ ;  /* 0x000000040c0e72a5 */ /* 0x000fc6000f8e003f */
[----:B------:R-:W-:Y:S02]  /*8fd0*/  ULDC UR4, c[0x0][0x168] ;  /* 0x00005a0000047ab9 */ /* 0x000fe40000000800 */
[----:B------:R-:W-:Y:S02]  /*8fe0*/  @UP2 USHF.R.U32.HI UR12, URZ, UR5, UR15 ;  /* 0x000000053f0c2299 */ /* 0x000fe4000801160f */
[----:B------:R-:W-:Y:S02]  /*8ff0*/  UIADD3 UR4, -UR4, 0x1, URZ ;  /* 0x0000000104047890 */ /* 0x000fe4000fffe13f */
[----:B------:R-:W-:Y:S02]  /*9000*/  ULDC UR5, c[0x0][0x1d0] ;  /* 0x0000740000057ab9 */ /* 0x000fe40000000800 */
[----:B------:R-:W-:-:S03]  /*9010*/  UIADD3 UR13, UR12, UR5, UR4 ;  /* 0x000000050c0d7290 */ /* 0x000fc6000fffe004 */
[----:B------:R-:W-:Y:S02]  /*9020*/  ULDC UR12, c[0x0][0x324] ;  /* 0x0000c900000c7ab9 */ /* 0x000fe40000000800 */
[----:B------:R-:W-:Y:S01]  /*9030*/  UIADD3 UR12, UR13, -UR12, URZ ;  /* 0x8000000c0d0c7290 */ /* 0x000fe2000fffe03f */
[----:B------:R-:W-:Y:S05]  /*9040*/  @P0 BRA `(.L_x_199) ;  /* 0x0000014000000947 */ /* 0x000fea0003800000 */
        /* <DEDUP_REMOVED lines=11> */
.L_x_200:
[----:B------:R-:W-:Y:S02]  /*9100*/  ULDC UR4, c[0x0][0x32c] ;  /* 0x0000cb0000047ab9 */ /* 0x000fe40000000800 */
[----:B------:R-:W-:-:S03]  /*9110*/  UISETP.NE.AND UP0, UPT, UR4, 0x1, UPT ;  /* 0x000000010400788c */ /* 0x000fc6000bf05270 */
[----:B------:R-:W-:Y:S02]  /*9120*/  ULDC.64 UR4, c[0x0][0x330] ;  /* 0x0000cc0000047ab9 */ /* 0x000fe40000000a00 */
[----:B------:R-:W-:-:S06]  /*9130*/  UIMAD.WIDE.U32 UR14, UR13, UR4, URZ ;  /* 0x000000040d0e72a5 */ /* 0x000fcc000f8e003f */
[----:B------:R-:W-:Y:S02]  /*9140*/  @UP0 USHF.R.U32.HI UR13, URZ, UR5, UR15 ;  /* 0x000000053f0d0299 */ /* 0x000fe4000801160f */
.L_x_201:
[----:B------:R-:W-:Y:S02]  /*9150*/  ULDC UR4, c[0x0][0x32c] ;  /* 0x0000cb0000047ab9 */ /* 0x000fe40000000800 */
[----:B------:R-:W-:-:S04]  /*9160*/  UIMAD UR4, UR13, UR4, URZ ;  /* 0x000000040d0472a4 */ /* 0x000fc8000f8e023f */
[----:B------:R-:W-:-:S04]  /*9170*/  UISETP.LT.AND UP0, UPT, UR12, UR4, UPT ;  /* 0x000000040c00728c */ /* 0x000fc8000bf01270 */
[----:B------:R-:W-:-:S04]  /*9180*/  USEL UR12, UR12, UR4, !UP0 ;  /* 0x000000040c0c7287 */ /* 0x000fc8000c000000 */
.L_x_199:
[----:B------:R-:W-:-:S04]  /*9190*/  UIADD3 UR12, UR12, 0x2f, URZ ;  /* 0x0000002f0c0c7890 */ /* 0x000fc8000fffe03f */
[----:B------:R-:W-:-:S04]  /*91a0*/  UIMAD.WIDE UR4, UR12, 0x2aaaaaab, URZ ;  /* 0x2aaaaaab0c0478a5 */ /* 0x000fc8000f8e023f */
[----:B------:R-:W-:-:S04]  /*91b0*/  USHF.R.U32.HI UR4, URZ, 0x1f, UR5 ;  /* 0x0000001f3f047899 */ /* 0x000fc80008011605 */
[----:B------:R-:W-:-:S04]  /*91c0*/  ULEA.HI.SX32 UR4, UR5, UR4, 0x1d ;  /* 0x0000000405047291 */ /* 0x000fc8000f8fea3f */
[----:B------:R-:W-:-:S04]  /*91d0*/  UISETP.LT.AND UP0, UPT, UR6, UR4, UPT ;  /* 0x000000040600728c */ /* 0x000fc8000bf01270 */
[----:B------:R-:W-:-:S06]  /*91e0*/  USEL UR4, UR6, UR4, !UP0 ;  /* 0x0000000406047287 */ /* 0x000fcc000c000000 */
[----:B------:R-:W-:-:S13]  /*91f0*/  ISETP.GE.AND P0, PT, R226, UR4, PT ;  /* 0x00000004e2007c0c */ /* 0x000fda000bf06270 */
[----:B------:R-:W-:Y:S05]  /*9200*/  @!P0 BRA `(.L_x_202) ;  /* 0x0000298000008947 */ /* 0x000fea0003800000 */
[C---:B------:R-:W-:Y:S02]  /*9210*/  IADD3 R242, P0, R232.reuse, 0x20, RZ ;  /* 0x00000020e8f27810 */ /* 0x040fe40007f1e0ff */
[----:B------:R-:W-:Y:S02]  /*9220*/  IADD3 R240, P2, R232, 0x40, RZ ;  /* 0x00000040e8f07810 */ /* 0x000fe40007f5e0ff */
[C---:B------:R-:W-:Y:S01]  /*9230*/  IADD3 R238, P1, R220.reuse, 0x20, RZ ;  /* 0x00000020dcee7810 */ /* 0x040fe20007f3e0ff */
[--C-:B------:R-:W-:Y:S01]  /*9240*/  IMAD.X R241, RZ, RZ, R235.reuse, P0 ;  /* 0x000000fffff17224 */ /* 0x100fe200000e06eb */
[----:B------:R-:W-:Y:S01]  /*9250*/  IADD3 R236, P0, R220, 0x40, RZ ;  /* 0x00000040dcec7810 */ /* 0x000fe20007f1e0ff */
[----:B------:R-:W-:Y:S02]  /*9260*/  IMAD.X R239, RZ, RZ, R235, P2 ;  /* 0x000000ffffef7224 */ /* 0x000fe400010e06eb */
[--C-:B------:R-:W-:Y:S02]  /*9270*/  IMAD.X R237, RZ, RZ, R223.reuse, P1 ;  /* 0x000000ffffed7224 */ /* 0x100fe400008e06df */
[----:B------:R-:W-:-:S02]  /*9280*/  IMAD.X R230, RZ, RZ, R223, P0 ;  /* 0x000000ffffe67224 */ /* 0x000fc400000e06df */
.L_x_205:
[----:B------:R-:W-:Y:S04]  /*9290*/  DEPBAR.LE SB0, 0x0 ;  /* 0x000080000000791a */ /* 0x000fe80000000000 */
[----:B------:R-:W-:Y:S01]  /*92a0*/  BAR.SYNC.DEFER_BLOCKING 0x0 ;  /* 0x0000000000007b1d */ /* 0x000fe20000010000 */
[----:B------:R-:W-:Y:S01]  /*92b0*/  ISETP.LT.AND P0, PT, R226, UR6, PT ;  /* 0x00000006e2007c0c */ /* 0x000fe2000bf01270 */
[----:B------:R-:W-:Y:S01]  /*92c0*/  IMAD.MOV.U32 R148, RZ, RZ, R151 ;  /* 0x000000ffff947224 */ /* 0x000fe200078e0097 */
[----:B------:R-:W-:Y:S01]  /*92d0*/  MOV R2, R149 ;  /* 0x0000009500027202 */ /* 0x000fe20000000f00 */
[----:B------:R-:W-:Y:S02]  /*92e0*/  IMAD.MOV.U32 R0, RZ, RZ, R3 ;  /* 0x000000ffff007224 */ /* 0x000fe400078e0003 */
        /* <DEDUP_REMOVED lines=12> */
[----:B------:R-:W-:Y:S04]  /*93b0*/  IMAD.WIDE.U32 R12, R226, c[0x0][0x208], RZ ;  /* 0x00008200e20c7a25 */ /* 0x000fe800078e00ff */
        /* <DEDUP_REMOVED lines=10> */
[----:B------:R-:W-:Y:S04]  /*9460*/  IADD3 R8, P1, R242, R12, RZ ;  /* 0x0000000cf2087210 */ /* 0x000fe80007f3e0ff */
[----:B------:R-:W-:Y:S01]  /*9470*/  @!P3 LEA.HI.X R10, R10, R4, R5, 0x5, P0 ;  /* 0x000000040a0ab211 */ /* 0x000fe200000f2c05 */
[----:B------:R-:W-:Y:S01]  /*9480*/  IMAD.X R5, R4, 0x1, R235, P2 ;  /* 0x0000000104057824 */ /* 0x000fe200010e06eb */
[----:B------:R-:W-:Y:S01]  /*9490*/  LEA R14, P2, R6, c[0x0][0x1f8], 0x1 ;  /* 0x00007e00060e7a11 */ /* 0x000fe200078408ff */
[----:B------:R-:W-:Y:S01]  /*94a0*/  IMAD.X R7, R4, 0x1, R241, P1 ;  /* 0x0000000104077824 */ /* 0x000fe200008e06f1 */
[----:B------:R-:W-:Y:S02]  /*94b0*/  IADD3 R9, P0, R240, R12, RZ ;  /* 0x0000000cf0097210 */ /* 0x000fe40007f1e0ff */
[----:B------:R-:W-:Y:S02]  /*94c0*/  LEA.HI.X R15, R6, c[0x0][0x1fc], R5, 0x1, P2 ;  /* 0x00007f00060f7a11 */ /* 0x000fe400010f0c05 */
[----:B------:R-:W-:Y:S01]  /*94d0*/  LEA R12, P1, R8, c[0x0][0x1f8], 0x1 ;  /* 0x00007e00080c7a11 */ /* 0x000fe200078208ff */
[----:B------:R-:W-:Y:S01]  /*94e0*/  IMAD.X R4, R4, 0x1, R239, P0 ;  /* 0x0000000104047824 */ /* 0x000fe200000e06ef */
[----:B------:R-:W-:Y:S01]  /*94f0*/  LEA R16, P0, R9, c[0x0][0x1f8], 0x1 ;  /* 0x00007e0009107a11 */ /* 0x000fe200078008ff */
[----:B------:R-:W-:Y:S01]  /*9500*/  @!PT LDS RZ, [RZ] ;  /* 0x00000000fffff984 */ /* 0x000fe20000000800 */
[----:B------:R-:W-:Y:S01]  /*9510*/  @!PT LDS RZ, [RZ] ;  /* 0x00000000fffff984 */ /* 0x000fe20000000800 */
[----:B------:R-:W-:Y:S01]  /*9520*/  @!PT LDS RZ, [RZ] ;  /* 0x00000000fffff984 */ /* 0x000fe20000000800 */
[----:B------:R4:W-:Y:S01]  /*9530*/  LDGSTS.E.BYPASS.LTC128B.128 [R218+0x1880], [R14.64], !P6 ;  /* 0x018800000eda7fae */ /* 0x0009e2000f101d4a */
[----:B------:R-:W-:Y:S02]  /*9540*/  LEA.HI.X R13, R8, c[0x0][0x1fc], R7, 0x1, P1 ;  /* 0x00007f00080d7a11 */ /* 0x000fe400008f0c07 */
[----:B------:R-:W-:Y:S02]  /*9550*/  @!P3 IADD3 R5, P2, R11, R232, RZ ;  /* 0x000000e80b05b210 */ /* 0x000fe40007f5e0ff */
[----:B------:R-:W-:Y:S01]  /*9560*/  LEA.HI.X R17, R9, c[0x0][0x1fc], R4, 0x1, P0 ;  /* 0x00007f0009117a11 */ /* 0x000fe200000f0c04 */
[----:B------:R4:W-:Y:S01]  /*9570*/  LDGSTS.E.BYPASS.LTC128B.128 [R218+0x2480], [R12.64], !P5 ;  /* 0x024800000cda7fae */ /* 0x0009e2000e901d4a */
[----:B------:R-:W-:Y:S01]  /*9580*/  @!P3 IADD3 R4, P1, R11, R242, RZ ;  /* 0x000000f20b04b210 */ /* 0x000fe20007f3e0ff */
[C---:B------:R-:W-:Y:S01]  /*9590*/  @!P3 IMAD.X R6, R10.reuse, 0x1, R235, P2 ;  /* 0x000000010a06b824 */ /* 0x040fe200010e06eb */
[----:B------:R-:W-:Y:S02]  /*95a0*/  @!P3 LEA R18, P2, R5, c[0x0][0x1f8], 0x1 ;  /* 0x00007e000512ba11 */ /* 0x000fe400078408ff */
[----:B------:R4:W-:Y:S01]  /*95b0*/  LDGSTS.E.BYPASS.LTC128B.128 [R218+0x3080], [R16.64], !P4 ;  /* 0x0308000010da7fae */ /* 0x0009e2000e101d4a */
[----:B------:R-:W-:Y:S01]  /*95c0*/  @!P3 IADD3 R11, P0, R11, R240, RZ ;  /* 0x000000f00b0bb210 */ /* 0x000fe20007f1e0ff */
[----:B------:R-:W-:Y:S01]  /*95d0*/  @!P3 IMAD.X R7, R10, 0x1, R241, P1 ;  /* 0x000000010a07b824 */ /* 0x000fe200008e06f1 */
[----:B------:R-:W-:Y:S02]  /*95e0*/  @!P3 LEA.HI.X R19, R5, c[0x0][0x1fc], R6, 0x1, P2 ;  /* 0x00007f000513ba11 */ /* 0x000fe400010f0c06 */
[----:B------:R-:W-:Y:S01]  /*95f0*/  @!P3 LEA R8, P1, R4, c[0x0][0x1f8], 0x1 ;  /* 0x00007e000408ba11 */ /* 0x000fe200078208ff */
[----:B------:R-:W-:Y:S01]  /*9600*/  @!P3 IMAD.X R10, R10, 0x1, R239, P0 ;  /* 0x000000010a0ab824 */ /* 0x000fe200000e06ef */
[C---:B------:R-:W-:Y:S01]  /*9610*/  @!P3 LEA R20, P0, R11.reuse, c[0x0][0x1f8], 0x1 ;  /* 0x00007e000b14ba11 */ /* 0x040fe200078008ff */
[----:B------:R4:W-:Y:S01]  /*9620*/  @!P3 LDGSTS.E.BYPASS.LTC128B.128 [R218+0x2080], [R18.64], !P6 ;  /* 0x0208000012dabfae */ /* 0x0009e2000f101d4a */
[----:B------:R-:W-:Y:S02]  /*9630*/  @!P3 LEA.HI.X R9, R4, c[0x0][0x1fc], R7, 0x1, P1 ;  /* 0x00007f000409ba11 */ /* 0x000fe400008f0c07 */
[----:B------:R-:W-:Y:S03]  /*9640*/  @!P3 LEA.HI.X R21, R11, c[0x0][0x1fc], R10, 0x1, P0 ;  /* 0x00007f000b15ba11 */ /* 0x000fe600000f0c0a */
[----:B------:R4:W-:Y:S05]  /*9650*/  @!P3 LDGSTS.E.BYPASS.LTC128B.128 [R218+0x2c80], [R8.64], !P5 ;  /* 0x02c8000008dabfae */ /* 0x0009ea000e901d4a */
[----:B------:R4:W-:Y:S02]  /*9660*/  @!P3 LDGSTS.E.BYPASS.LTC128B.128 [R218+0x3880], [R20.64], !P4 ;  /* 0x0388000014dabfae */ /* 0x0009e4000e101d4a */
.L_x_203:
        /* <DEDUP_REMOVED lines=9> */
[-C--:B-1----:R-:W-:Y:S01]  /*9700*/  HMMA.16816.F32 R20, R156, R32.reuse, RZ ;  /* 0x000000209c14723c */ /* 0x082fe200000018ff */
[----:B------:R-:W-:Y:S07]  /*9710*/  LDSM.16.M88.4 R192, [R216+0x5080] ;  /* 0x00508000d8c0783b */ /* 0x000fee0000000200 */
[C---:B------:R-:W-:Y:S01]  /*9720*/  HMMA.16816.F32 R24, R44.reuse, R32, RZ ;  /* 0x000000202c18723c */ /* 0x040fe200000018ff */
[----:B------:R-:W-:Y:S07]  /*9730*/  LDSM.16.M88.4 R196, [R209] ;  /* 0x00000000d1c4783b */ /* 0x000fee0000000200 */
[-C--:B------:R-:W-:Y:S01]  /*9740*/  HMMA.16816.F32 R28, R44, R34.reuse, RZ ;  /* 0x000000222c1c723c */ /* 0x080fe200000018ff */
[----:B------:R-:W-:Y:S07]  /*9750*/  LDSM.16.M88.4 R200, [R213+0x9080] ;  /* 0x00908000d5c8783b */ /* 0x000fee0000000200 */
[C---:B------:R-:W-:Y:S08]  /*9760*/  HMMA.16816.F32 R32, R156.reuse, R34, RZ ;  /* 0x000000229c20723c */ /* 0x040ff000000018ff */
[-C--:B------:R-:W-:Y:S08]  /*9770*/  HMMA.16816.F32 R36, R156, R48.reuse, RZ ;  /* 0x000000309c24723c */ /* 0x080ff000000018ff */
[C---:B------:R-:W-:Y:S08]  /*9780*/  HMMA.16816.F32 R40, R44.reuse, R48, RZ ;  /* 0x000000302c28723c */ /* 0x040ff000000018ff */
[-C--:B------:R-:W-:Y:S08]  /*9790*/  HMMA.16816.F32 R44, R44, R50.reuse, RZ ;  /* 0x000000322c2c723c */ /* 0x080ff000000018ff */
[----:B------:R-:W-:Y:S01]  /*97a0*/  HMMA.16816.F32 R48, R156, R50, RZ ;  /* 0x000000329c30723c */ /* 0x000fe200000018ff */
[----:B------:R-:W1:Y:S07]  /*97b0*/  LDSM.16.M88.4 R156, [R216+0x4c80] ;  /* 0x004c8000d89c783b */ /* 0x000e6e0000000200 */
[-C--:B------:R-:W-:Y:S08]  /*97c0*/  HMMA.16816.F32 R4, R164, R168.reuse, R4 ;  /* 0x000000a8a404723c */ /* 0x080ff00000001804 */
[C---:B------:R-:W-:Y:S08]  /*97d0*/  HMMA.16816.F32 R8, R172.reuse, R168, R8 ;  /* 0x000000a8ac08723c */ /* 0x040ff00000001808 */
[-C--:B------:R-:W-:Y:S08]  /*97e0*/  HMMA.16816.F32 R12, R172, R170.reuse, R12 ;  /* 0x000000aaac0c723c */ /* 0x080ff0000000180c */
[C---:B------:R-:W-:Y:S01]  /*97f0*/  HMMA.16816.F32 R16, R164.reuse, R170, R16 ;  /* 0x000000aaa410723c */ /* 0x040fe20000001810 */
[----:B------:R-:W3:Y:S07]  /*9800*/  LDSM.16.M88.4 R168, [R213+0x8080] ;  /* 0x00808000d5a8783b */ /* 0x000eee0000000200 */
        /* <DEDUP_REMOVED lines=10> */
[----:B------:R-:W4:Y:S07]  /*98b0*/  LDSM.16.M88.4 R164, [R208] ;  /* 0x00000000d0a4783b */ /* 0x000f2e0000000200 */
[-C--:B--2---:R-:W-:Y:S01]  /*98c0*/  HMMA.16816.F32 R4, R160, R184.reuse, R4 ;  /* 0x000000b8a004723c */ /* 0x084fe20000001804 */
[----:B------:R-:W-:Y:S07]  /*98d0*/  LDSM.16.M88.4 R180, [R216+0x5880] ;  /* 0x00588000d8b4783b */ /* 0x000fee0000000200 */
        /* <DEDUP_REMOVED lines=14> */
[----:B------:R-:W1:Y:S07]  /*99c0*/  LDSM.16.M88.4 R160, [R216+0x5480] ;  /* 0x00548000d8a0783b */ /* 0x000e6e0000000200 */
[-C--:B---3--:R-:W-:Y:S01]  /*99d0*/  HMMA.16816.F32 R4, R168, R196.reuse, R4 ;  /* 0x000000c4a804723c */ /* 0x088fe20000001804 */
[----:B------:R-:W-:Y:S07]  /*99e0*/  LDSM.16.M88.4 R192, [R213+0xb080] ;  /* 0x00b08000d5c0783b */ /* 0x000fee0000000200 */
[C---:B------:R-:W-:Y:S08]  /*99f0*/  HMMA.16816.F32 R8, R200.reuse, R196, R8 ;  /* 0x000000c4c808723c */ /* 0x040ff00000001808 */
[-C--:B------:R-:W-:Y:S08]  /*9a00*/  HMMA.16816.F32 R12, R200, R198.reuse, R12 ;  /* 0x000000c6c80c723c */ /* 0x080ff0000000180c */
[C---:B------:R-:W-:Y:S01]  /*9a10*/  HMMA.16816.F32 R16, R168.reuse, R198, R16 ;  /* 0x000000c6a810723c */ /* 0x040fe20000001810 */
[----:B------:R-:W-:Y:S07]  /*9a20*/  LDSM.16.M88.4 R196, [R205] ;  /* 0x00000000cdc4783b */ /* 0x000fee0000000200 */
[-C--:B----4-:R-:W-:Y:S08]  /*9a30*/  HMMA.16816.F32 R20, R168, R164.reuse, R20 ;  /* 0x000000a4a814723c */ /* 0x090ff00000001814 */
[C---:B------:R-:W-:Y:S08]  /*9a40*/  HMMA.16816.F32 R24, R200.reuse, R164, R24 ;  /* 0x000000a4c818723c */ /* 0x040ff00000001818 */
[-C--:B------:R-:W-:Y:S08]  /*9a50*/  HMMA.16816.F32 R28, R200, R166.reuse, R28 ;  /* 0x000000a6c81c723c */ /* 0x080ff0000000181c */
[C---:B------:R-:W-:Y:S01]  /*9a60*/  HMMA.16816.F32 R32, R168.reuse, R166, R32 ;  /* 0x000000a6a820723c */ /* 0x040fe20000001820 */
[----:B------:R-:W2:Y:S07]  /*9a70*/  LDSM.16.M88.4 R164, [R213+0xa080] ;  /* 0x00a08000d5a4783b */ /* 0x000eae0000000200 */
[-C--:B------:R-:W-:Y:S08]  /*9a80*/  HMMA.16816.F32 R36, R168, R172.reuse, R36 ;  /* 0x000000aca824723c */ /* 0x080ff00000001824 */
[C---:B------:R-:W-:Y:S08]  /*9a90*/  HMMA.16816.F32 R40, R200.reuse, R172, R40 ;  /* 0x000000acc828723c */ /* 0x040ff00000001828 */
[-C--:B------:R-:W-:Y:S08]  /*9aa0*/  HMMA.16816.F32 R44, R200, R174.reuse, R44 ;  /* 0x000000aec82c723c */ /* 0x080ff0000000182c */
[----:B------:R-:W-:Y:S01]  /*9ab0*/  HMMA.16816.F32 R48, R168, R174, R48 ;  /* 0x000000aea830723c */ /* 0x000fe20000001830 */
[----:B------:R-:W3:Y:S01]  /*9ac0*/  LDSM.16.M88.4 R168, [R204] ;  /* 0x00000000cca8783b */ /* 0x000ee20000000200 */
[----:B------:R-:W-:Y:S06]  /*9ad0*/  DEPBAR.LE SB0, 0x0 ;  /* 0x000080000000791a */ /* 0x000fec0000000000 */
[-C--:B-1----:R-:W-:Y:S01]  /*9ae0*/  HMMA.16816.F32 R4, R156, R160.reuse, R4 ;  /* 0x000000a09c04723c */ /* 0x082fe20000001804 */
[----:B------:R-:W-:Y:S07]  /*9af0*/  BAR.SYNC.DEFER_BLOCKING 0x0 ;  /* 0x0000000000007b1d */ /* 0x000fee0000010000 */
        /* <DEDUP_REMOVED lines=10> */
[----:B------:R-:W-:Y:S08]  /*9ba0*/  HMMA.16816.F32 R48, R156, R186, R48 ;  /* 0x000000ba9c30723c */ /* 0x000ff00000001830 */
[-C--:B--2---:R-:W-:Y:S08]  /*9bb0*/  HMMA.16816.F32 R4, R164, R188.reuse, R4 ;  /* 0x000000bca404723c */ /* 0x084ff00000001804 */
[C---:B------:R-:W-:Y:S08]  /*9bc0*/  HMMA.16816.F32 R8, R192.reuse, R188, R8 ;  /* 0x000000bcc008723c */ /* 0x040ff00000001808 */
        /* <DEDUP_REMOVED lines=9> */
[----:B------:R-:W-:Y:S01]  /*9c60*/  HMMA.16816.F32 R48, R164, R170, R48 ;  /* 0x000000aaa430723c */ /* 0x000fe20000001830 */
[----:B------:R-:W-:-:S07]  /*9c70*/  @!P0 BRA `(.L_x_204) ;  /* 0x000003a000008947 */ /* 0x000fce0003800000 */
[----:B------:R-:W-:Y:S01]  /*9c80*/  IMAD.U32 R164, RZ, RZ, UR8 ;  /* 0x00000008ffa47e24 */ /* 0x000fe2000f8e00ff */
[----:B------:R-:W-:Y:S01]  /*9c90*/  IADD3 R154, -R228, 0x30, RZ ;  /* 0x00000030e49a7810 */ /* 0x000fe20007ffe1ff */
[----:B------:R-:W-:Y:S03]  /*9ca0*/  IMAD.U32 R165, RZ, RZ, UR7 ;  /* 0x00000007ffa57e24 */ /* 0x000fe6000f8e00ff */
[----:B------:R-:W-:Y:S11]  /*9cb0*/  ISETP.GE.AND P1, PT, R154, 0x1, PT ;  /* 0x000000019a00780c */ /* 0x000ff60003f26270 */
[----:B------:R-:W-:Y:S02]  /*9cc0*/  @!UPT UIADD3 URZ, URZ, URZ, URZ ;  /* 0x0000003f3f3ff290 */ /* 0x000fe4000fffe03f */
[----:B------:R-:W-:Y:S01]  /*9cd0*/  @P1 IMAD.MOV.U32 R156, RZ, RZ, R220 ;  /* 0x000000ffff9c1224 */ /* 0x000fe200078e00dc */
[----:B------:R-:W-:Y:S01]  /*9ce0*/  @P1 IADD3 R153, R226, -0x1, RZ ;  /* 0xffffffffe2991810 */ /* 0x000fe20007ffe0ff */
[----:B------:R-:W-:Y:S03]  /*9cf0*/  @P1 IMAD.MOV.U32 R157, RZ, RZ, R223 ;  /* 0x000000ffff9d1224 */ /* 0x000fe600078e00df */
[----:B------:R-:W-:Y:S01]  /*9d00*/  @P1 SHF.R.S32.HI R150, RZ, 0x1f, R153 ;  /* 0x0000001fff961819 */ /* 0x000fe20000011499 */
[C---:B------:R-:W-:Y:S04]  /*9d10*/  @P1 IMAD.WIDE.U32 R158, R153.reuse, c[0x0][0x1e0], RZ ;  /* 0x00007800999e1a25 */ /* 0x040fe800078e00ff */
[----:B------:R-:W-:Y:S02]  /*9d20*/  @P1 IMAD R150, R150, c[0x0][0x1e0], RZ ;  /* 0x0000780096961a24 */ /* 0x000fe400078e02ff */
[----:B------:R-:W-:Y:S04]  /*9d30*/  @P1 IMAD.WIDE.U32 R156, R158, 0x30, R156 ;  /* 0x000000309e9c1825 */ /* 0x000fe800078e009c */
[----:B------:R-:W-:Y:S02]  /*9d40*/  @P1 IMAD R150, R153, c[0x0][0x1e4], R150 ;  /* 0x0000790099961a24 */ /* 0x000fe400078e0296 */
[----:B------:R-:W-:Y:S02]  /*9d50*/  @P1 IMAD.SHL.U32 R153, R156, 0x2, RZ ;  /* 0x000000029c991824 */ /* 0x000fe400078e00ff */
[----:B------:R-:W-:Y:S03]  /*9d60*/  @P1 IMAD.IADD R150, R159, 0x1, R150 ;  /* 0x000000019f961824 */ /* 0x000fe600078e0296 */
[----:B------:R-:W-:Y:S01]  /*9d70*/  @P1 IADD3 R160, P2, R153, 0x40, RZ ;  /* 0x0000004099a01810 */ /* 0x000fe20007f5e0ff */
[----:B------:R-:W-:Y:S03]  /*9d80*/  @P1 IMAD R150, R150, 0x30, RZ ;  /* 0x0000003096961824 */ /* 0x000fe600078e02ff */
[----:B------:R-:W-:Y:S01]  /*9d90*/  @P1 IADD3 R160, P0, R160, c[0x0][0x1c8], RZ ;  /* 0x00007200a0a01a10 */ /* 0x000fe20007f1e0ff */
[----:B------:R-:W-:Y:S05]  /*9da0*/  @P1 IMAD.IADD R150, R157, 0x1, R150 ;  /* 0x000000019d961824 */ /* 0x000fea00078e0296 */
[----:B------:R-:W-:Y:S04]  /*9db0*/  @P1 SHF.L.U64.HI R150, R156, 0x1, R150 ;  /* 0x000000019c961819 */ /* 0x000fe80000010296 */
[--C-:B------:R-:W-:Y:S02]  /*9dc0*/  @P1 IADD3.X R161, RZ, c[0x0][0x1cc], R150.reuse, P0, P2 ;  /* 0x00007300ffa11a10 */ /* 0x100fe400007e4496 */
[----:B------:R-:W-:Y:S04]  /*9dd0*/  @P1 IADD3 R158, P2, R153, 0x80, RZ ;  /* 0x00000080999e1810 */ /* 0x000fe80007f5e0ff */
[----:B------:R-:W-:Y:S04]  /*9de0*/  @P1 IADD3 R158, P0, R158, c[0x0][0x1c8], RZ ;  /* 0x000072009e9e1a10 */ /* 0x000fe80007f1e0ff */
[----:B------:R-:W-:Y:S02]  /*9df0*/  @P1 IADD3.X R159, RZ, c[0x0][0x1cc], R150, P0, P2 ;  /* 0x00007300ff9f1a10 */ /* 0x000fe400007e4496 */
[----:B------:R-:W-:Y:S11]  /*9e00*/  ISETP.GE.AND P0, PT, R154, 0x21, PT ;  /* 0x000000219a00780c */ /* 0x000ff60003f06270 */
[----:B------:R-:W-:Y:S02]  /*9e10*/  @!UPT UIADD3 URZ, URZ, URZ, URZ ;  /* 0x0000003f3f3ff290 */ /* 0x000fe4000fffe03f */
[----:B------:R-:W-:Y:S04]  /*9e20*/  @P0 IADD3 R154, R226, -0x1, RZ ;  /* 0xffffffffe29a0810 */ /* 0x000fe80007ffe0ff */
[----:B------:R-:W-:Y:S01]  /*9e30*/  @P0 SHF.R.S32.HI R155, RZ, 0x1f, R154 ;  /* 0x0000001fff9b0819 */ /* 0x000fe2000001149a */
[----:B------:R-:W-:Y:S04]  /*9e40*/  @P0 IMAD.WIDE.U32 R156, R154, c[0x0][0x1e0], RZ ;  /* 0x000078009a9c0a25 */ /* 0x000fe800078e00ff */
[----:B------:R-:W-:Y:S02]  /*9e50*/  @P0 IMAD R155, R155, c[0x0][0x1e0], RZ ;  /* 0x000078009b9b0a24 */ /* 0x000fe400078e02ff */
[----:B------:R-:W-:Y:S04]  /*9e60*/  @P0 IMAD.WIDE.U32 R164, R156, 0x30, R164 ;  /* 0x000000309ca40825 */ /* 0x000fe800078e00a4 */
[----:B------:R-:W-:Y:S04]  /*9e70*/  @P0 IMAD R155, R154, c[0x0][0x1e4], R155 ;  /* 0x000079009a9b0a24 */ /* 0x000fe800078e029b */
[----:B------:R-:W-:Y:S01]  /*9e80*/  @P0 IMAD.IADD R155, R157, 0x1, R155 ;  /* 0x000000019d9b0824 */ /* 0x000fe200078e029b */
[-C--:B------:R-:W-:Y:S03]  /*9e90*/  @P0 IADD3 R157, P2, R220, R164.reuse, RZ ;  /* 0x000000a4dc9d0210 */ /* 0x080fe60007f5e0ff */
[----:B------:R-:W-:Y:S04]  /*9ea0*/  @P0 IMAD R155, R155, 0x30, RZ ;  /* 0x000000309b9b0824 */ /* 0x000fe800078e02ff */
[----:B------:R-:W-:Y:S04]  /*9eb0*/  @P0 IMAD.IADD R155, R155, 0x1, R165 ;  /* 0x000000019b9b0824 */ /* 0x000fe800078e02a5 */
[----:B------:R-:W-:Y:S01]  /*9ec0*/  @P0 IMAD.X R154, R155, 0x1, R223, P2 ;  /* 0x000000019b9a0824 */ /* 0x000fe200010e06df */
[C---:B------:R-:W-:Y:S04]  /*9ed0*/  @P0 LEA R162, P2, R157.reuse, c[0x0][0x1c8], 0x1 ;  /* 0x000072009da20a11 */ /* 0x040fe800078408ff */
[----:B------:R-:W-:Y:S02]  /*9ee0*/  @P0 LEA.HI.X R163, R157, c[0x0][0x1cc], R154, 0x1, P2 ;  /* 0x000073009da30a11 */ /* 0x000fe400010f0c9a */
[-C--:B------:R-:W-:Y:S05]  /*9ef0*/  @P0 IADD3 R157, P2, R238, R164.reuse, RZ ;  /* 0x000000a4ee9d0210 */ /* 0x080fea0007f5e0ff */
[----:B------:R-:W-:Y:S01]  /*9f00*/  @P0 IMAD.X R154, R155, 0x1, R237, P2 ;  /* 0x000000019b9a0824 */ /* 0x000fe200010e06ed */
[C---:B------:R-:W-:Y:S04]  /*9f10*/  @P0 LEA R156, P2, R157.reuse, c[0x0][0x1c8], 0x1 ;  /* 0x000072009d9c0a11 */ /* 0x040fe800078408ff */
[----:B------:R-:W-:Y:S02]  /*9f20*/  @P0 LEA.HI.X R157, R157, c[0x0][0x1cc], R154, 0x1, P2 ;  /* 0x000073009d9d0a11 */ /* 0x000fe400010f0c9a */
[----:B------:R-:W-:Y:S05]  /*9f30*/  @P0 IADD3 R154, P2, R236, R164, RZ ;  /* 0x000000a4ec9a0210 */ /* 0x000fea0007f5e0ff */
[----:B------:R-:W-:Y:S01]  /*9f40*/  @P0 IMAD.X R155, R155, 0x1, R230, P2 ;  /* 0x000000019b9b0824 */ /* 0x000fe200010e06e6 */
[----:B------:R-:W-:Y:S04]  /*9f50*/  @P1 IADD3 R164, P2, R153, c[0x0][0x1c8], RZ ;  /* 0x0000720099a41a10 */ /* 0x000fe80007f5e0ff */
[----:B------:R-:W-:Y:S02]  /*9f60*/  @P1 IADD3.X R165, R150, c[0x0][0x1cc], RZ, P2, !PT ;  /* 0x0000730096a51a10 */ /* 0x000fe400017fe4ff */
[C---:B------:R-:W-:Y:S03]  /*9f70*/  @P0 LEA R166, P2, R154.reuse, c[0x0][0x1c8], 0x1 ;  /* 0x000072009aa60a11 */ /* 0x040fe600078408ff */
[----:B------:R-:W-:Y:S01]  /*9f80*/  @!PT LDS RZ, [RZ] ;  /* 0x00000000fffff984 */ /* 0x000fe20000000800 */
[----:B------:R-:W-:Y:S01]  /*9f90*/  @!PT LDS RZ, [RZ] ;  /* 0x00000000fffff984 */ /* 0x000fe20000000800 */
[----:B------:R-:W-:Y:S01]  /*9fa0*/  @!PT LDS RZ, [RZ] ;  /* 0x00000000fffff984 */ /* 0x000fe20000000800 */
[----:B------:R1:W-:Y:S01]  /*9fb0*/  @P1 LDGSTS.E.BYPASS.LTC128B.128 [R218+0x3c80], [R164.64], !P6 ;  /* 0x03c80000a4da1fae */ /* 0x0003e2000f101d4a */
[----:B------:R-:W-:Y:S06]  /*9fc0*/  @P0 LEA.HI.X R167, R154, c[0x0][0x1cc], R155, 0x1, P2 ;  /* 0x000073009aa70a11 */ /* 0x000fec00010f0c9b */
[----:B------:R1:W-:Y:S07]  /*9fd0*/  @P1 LDGSTS.E.BYPASS.LTC128B.128 [R218+0x4880], [R160.64], !P5 ;  /* 0x04880000a0da1fae */ /* 0x0003ee000e901d4a */
[----:B------:R1:W-:Y:S07]  /*9fe0*/  @P1 LDGSTS.E.BYPASS.LTC128B.128 [R218+0x5480], [R158.64], !P4 ;  /* 0x054800009eda1fae */ /* 0x0003ee000e101d4a */
[----:B------:R1:W-:Y:S07]  /*9ff0*/  @P0 LDGSTS.E.BYPASS.LTC128B.128 [R218+0x4480], [R162.64], !P6 ;  /* 0x04480000a2da0fae */ /* 0x0003ee000f101d4a */
[----:B------:R1:W-:Y:S07]  /*a000*/  @P0 LDGSTS.E.BYPASS.LTC128B.128 [R218+0x5080], [R156.64], !P5 ;  /* 0x050800009cda0fae */ /* 0x0003ee000e901d4a */
[----:B------:R1:W-:Y:S02]  /*a010*/  @P0 LDGSTS.E.BYPASS.LTC128B.128 [R218+0x5c80], [R166.64], !P4 ;  /* 0x05c80000a6da0fae */ /* 0x0003e4000e101d4a */
.L_x_204:
[----:B------:R-:W-:Y:S01]  /*a020*/  FMNMX.FTZ R150, R4, R151, !PT ;  /* 0x0000009704967209 */ /* 0x000fe20007810000 */
[----:B------:R-:W0:Y:S01]  /*a030*/  LDGDEPBAR ;  /* 0x00000000000079af */ /* 0x000e220000000000 */
[----:B------:R-:W-:Y:S02]  /*a040*/  FMNMX.FTZ R154, R6, R149, !PT ;  /* 0x00000095069a7209 */ /* 0x000fe40007810000 */
[----:B------:R-:W-:Y:S02]  /*a050*/  FMNMX.FTZ R153, R5, R150, !PT ;  /* 0x0000009605997209 */ /* 0x000fe40007810000 */
[----:B-1----:R-:W-:Y:S02]  /*a060*/  FMNMX.FTZ R156, R8, R3, !PT ;  /* 0x00000003089c7209 */ /* 0x002fe40007810000 */
        /* <DEDUP_REMOVED lines=26> */
[----:B------:R-:W-:Y:S01]  /*a210*/  SHFL.BFLY PT, R150, R153, 0x2, 0x1f ;  /* 0x0c401f0099967f89 */ /* 0x000fe200000e0000 */
        /* <DEDUP_REMOVED lines=8> */
[C---:B------:R-:W-:Y:S02]  /*a2a0*/  ISETP.GT.AND P0, PT, R226.reuse, UR4, PT ;  /* 0x00000004e2007c0c */ /* 0x040fe4000bf04270 */
[----:B------:R-:W-:Y:S03]  /*a2b0*/  IADD3 R226, R226, -0x1, RZ ;  /* 0xffffffffe2e27810 */ /* 0x000fe60007ffe0ff */
[----:B------:R-:W1:Y:S02]  /*a2c0*/  SHFL.BFLY PT, R156, R3, 0x2, 0x1f ;  /* 0x0c401f00039c7f89 */ /* 0x000e6400000e0000 */
[----:B-1----:R-:W-:Y:S02]  /*a2d0*/  FMNMX.FTZ R156, R3, R156, !PT ;  /* 0x0000009c039c7209 */ /* 0x002fe40007810000 */
[----:B------:R-:W-:Y:S02]  /*a2e0*/  FMNMX.FTZ R155, R153, R150, !PT ;  /* 0x00000096999b7209 */ /* 0x000fe40007810000 */
[----:B------:R-:W-:Y:S02]  /*a2f0*/  FMNMX.FTZ R153, R11, R158, !PT ;  /* 0x0000009e0b997209 */ /* 0x000fe40007810000 */
[----:B------:R-:W-:Y:S01]  /*a300*/  FMNMX.FTZ R150, R160, R149, !PT ;  /* 0x00000095a0967209 */ /* 0x000fe20007810000 */
[----:B------:R-:W1:Y:S01]  /*a310*/  SHFL.BFLY PT, R154, R155, 0x1, 0x1f ;  /* 0x0c201f009b9a7f89 */ /* 0x000e6200000e0000 */
[----:B------:R-:W-:Y:S04]  /*a320*/  FMNMX.FTZ R158, R14, R153, !PT ;  /* 0x000000990e9e7209 */ /* 0x000fe80007810000 */
[----:B------:R-:W-:Y:S03]  /*a330*/  FMNMX.FTZ R153, R15, R158, !PT ;  /* 0x0000009e0f997209 */ /* 0x000fe60007810000 */
[----:B------:R-:W2:Y:S01]  /*a340*/  SHFL.BFLY PT, R149, R150, 0x1, 0x1f ;  /* 0x0c201f0096957f89 */ /* 0x000ea200000e0000 */
[----:B------:R-:W-:Y:S04]  /*a350*/  FMNMX.FTZ R158, R26, R153, !PT ;  /* 0x000000991a9e7209 */ /* 0x000fe80007810000 */
[----:B------:R-:W-:Y:S03]  /*a360*/  FMNMX.FTZ R3, R27, R158, !PT ;  /* 0x0000009e1b037209 */ /* 0x000fe60007810000 */
[----:B------:R-:W3:Y:S01]  /*a370*/  SHFL.BFLY PT, R153, R156, 0x1, 0x1f ;  /* 0x0c201f009c997f89 */ /* 0x000ee200000e0000 */
[----:B-1----:R-:W-:Y:S02]  /*a380*/  FMNMX.FTZ R151, R155, R154, !PT ;  /* 0x0000009a9b977209 */ /* 0x002fe40007810000 */
[----:B------:R-:W-:Y:S03]  /*a390*/  FMNMX.FTZ R154, R30, R3, !PT ;  /* 0x000000031e9a7209 */ /* 0x000fe60007810000 */
[----:B------:R-:W-:Y:S01]  /*a3a0*/  FADD.FTZ R3, -R151, R148 ;  /* 0x0000009497037221 */ /* 0x000fe20000010100 */
[----:B------:R-:W-:Y:S01]  /*a3b0*/  FMNMX.FTZ R155, R31, R154, !PT ;  /* 0x0000009a1f9b7209 */ /* 0x000fe20007810000 */
[----:B------:R-:W-:Y:S01]  /*a3c0*/  FMUL.FTZ R178, R151, c[0x0][0x2d0] ;  /* 0x0000b40097b27a20 */ /* 0x000fe20000410000 */
[----:B--2---:R-:W-:Y:S01]  /*a3d0*/  FMNMX.FTZ R149, R150, R149, !PT ;  /* 0x0000009596957209 */ /* 0x004fe20007810000 */
[----:B------:R-:W-:Y:S01]  /*a3e0*/  FMUL.FTZ R150, R3, c[0x0][0x2d0] ;  /* 0x0000b40003967a20 */ /* 0x000fe20000410000 */
[----:B------:R-:W-:Y:S01]  /*a3f0*/  FMNMX.FTZ R154, R42, R155, !PT ;  /* 0x0000009b2a9a7209 */ /* 0x000fe20007810000 */
[----:B------:R-:W-:Y:S02]  /*a400*/  FFMA.FTZ R161, R5, c[0x0][0x2d0], -R178 ;  /* 0x0000b40005a17a23 */ /* 0x000fe400000108b2 */
[----:B------:R-:W-:Y:S01]  /*a410*/  FADD.FTZ R155, -R149, R2 ;  /* 0x00000002959b7221 */ /* 0x000fe20000010100 */
[----:B------:R-:W-:Y:S01]  /*a420*/  FMNMX.FTZ R3, R43, R154, !PT ;  /* 0x0000009a2b037209 */ /* 0x000fe20007810000 */
[----:B------:R-:W-:Y:S01]  /*a430*/  FMUL.FTZ R176, R149, c[0x0][0x2d0] ;  /* 0x0000b40095b07a20 */ /* 0x000fe20000410000 */
[----:B------:R-:W1:Y:S01]  /*a440*/  MUFU.EX2 R150, R150 ;  /* 0x0000009600967308 */ /* 0x000e620000000800 */
[----:B------:R-:W-:Y:S01]  /*a450*/  FMUL.FTZ R148, R155, c[0x0][0x2d0] ;  /* 0x0000b4009b947a20 */ /* 0x000fe20000410000 */
[----:B------:R-:W-:Y:S01]  /*a460*/  FMNMX.FTZ R154, R46, R3, !PT ;  /* 0x000000032e9a7209 */ /* 0x000fe20007810000 */
[----:B------:R-:W-:Y:S01]  /*a470*/  FFMA.FTZ R162, R6, c[0x0][0x2d0], -R176 ;  /* 0x0000b40006a27a23 */ /* 0x000fe200000108b0 */
[----:B---3--:R-:W-:Y:S01]  /*a480*/  FMNMX.FTZ R3, R156, R153, !PT ;  /* 0x000000999c037209 */ /* 0x008fe20007810000 */
[----:B------:R-:W-:Y:S01]  /*a490*/  FFMA.FTZ R160, R4, c[0x0][0x2d0], -R178 ;  /* 0x0000b40004a07a23 */ /* 0x000fe200000108b2 */
[----:B------:R-:W-:Y:S01]  /*a4a0*/  FMNMX.FTZ R153, R47, R154, !PT ;  /* 0x0000009a2f997209 */ /* 0x000fe20007810000 */
[----:B------:R-:W-:Y:S01]  /*a4b0*/  FFMA.FTZ R7, R7, c[0x0][0x2d0], -R176 ;  /* 0x0000b40007077a23 */ /* 0x000fe200000108b0 */
[----:B------:R-:W-:Y:S01]  /*a4c0*/  LDSM.16.MT88.4 R156, [R212+0x1880] ;  /* 0x00188000d49c783b */ /* 0x000fe20000004200 */
[C---:B------:R-:W-:Y:S01]  /*a4d0*/  FADD.FTZ R154, -R3.reuse, R0 ;  /* 0x00000000039a7221 */ /* 0x040fe20000010100 */
[----:B------:R-:W2:Y:S01]  /*a4e0*/  MUFU.EX2 R148, R148 ;  /* 0x0000009400947308 */ /* 0x000ea20000000800 */
[----:B------:R-:W-:Y:S02]  /*a4f0*/  FMUL.FTZ R175, R3, c[0x0][0x2d0] ;  /* 0x0000b40003af7a20 */ /* 0x000fe40000410000 */
[----:B------:R-:W-:Y:S02]  /*a500*/  FMUL.FTZ R2, R154, c[0x0][0x2d0] ;  /* 0x0000b4009a027a20 */ /* 0x000fe40000410000 */
[--C-:B------:R-:W-:Y:S01]  /*a510*/  FFMA.FTZ R163, R16, c[0x0][0x2d0], -R178.reuse ;  /* 0x0000b40010a37a23 */ /* 0x100fe200000108b2 */
[----:B------:R-:W3:Y:S01]  /*a520*/  SHFL.BFLY PT, R0, R153, 0x2, 0x1f ;  /* 0x0c401f0099007f89 */ /* 0x000ee200000e0000 */
[----:B------:R-:W-:Y:S02]  /*a530*/  FFMA.FTZ R164, R17, c[0x0][0x2d0], -R178 ;  /* 0x0000b40011a47a23 */ /* 0x000fe400000108b2 */
[--C-:B------:R-:W-:Y:S01]  /*a540*/  FFMA.FTZ R165, R18, c[0x0][0x2d0], -R176.reuse ;  /* 0x0000b40012a57a23 */ /* 0x100fe200000108b0 */
[----:B------:R-:W-:Y:S01]  /*a550*/  MUFU.EX2 R160, R160 ;  /* 0x000000a000a07308 */ /* 0x000fe20000000800 */
[----:B------:R-:W-:Y:S02]  /*a560*/  FFMA.FTZ R166, R19, c[0x0][0x2d0], -R176 ;  /* 0x0000b40013a67a23 */ /* 0x000fe400000108b0 */
[--C-:B------:R-:W-:Y:S02]  /*a570*/  FFMA.FTZ R8, R8, c[0x0][0x2d0], -R175.reuse ;  /* 0x0000b40008087a23 */ /* 0x100fe400000108af */
[--C-:B------:R-:W-:Y:S02]  /*a580*/  FFMA.FTZ R167, R9, c[0x0][0x2d0], -R175.reuse ;  /* 0x0000b40009a77a23 */ /* 0x100fe400000108af */
[--C-:B------:R-:W-:Y:S02]  /*a590*/  FFMA.FTZ R168, R12, c[0x0][0x2d0], -R175.reuse ;  /* 0x0000b4000ca87a23 */ /* 0x100fe400000108af */
[--C-:B------:R-:W-:Y:S01]  /*a5a0*/  FFMA.FTZ R169, R13, c[0x0][0x2d0], -R175.reuse ;  /* 0x0000b4000da97a23 */ /* 0x100fe200000108af */
[----:B------:R-:W-:Y:S01]  /*a5b0*/  MUFU.EX2 R161, R161 ;  /* 0x000000a100a17308 */ /* 0x000fe20000000800 */
[C---:B-1----:R-:W-:Y:S02]  /*a5c0*/  FMUL.FTZ R9, R150.reuse, R145 ;  /* 0x0000009196097220 */ /* 0x042fe40000410000 */
[C---:B------:R-:W-:Y:S02]  /*a5d0*/  FMUL.FTZ R100, R150.reuse, R100 ;  /* 0x0000006496647220 */ /* 0x040fe40000410000 */
[----:B------:R-:W-:Y:S02]  /*a5e0*/  FMUL.FTZ R101, R150, R101 ;  /* 0x0000006596657220 */ /* 0x000fe40000410000 */
[C---:B--2---:R-:W-:Y:S02]  /*a5f0*/  FMUL.FTZ R102, R148.reuse, R102 ;  /* 0x0000006694667220 */ /* 0x044fe40000410000 */
[----:B------:R-:W-:Y:S01]  /*a600*/  FMUL.FTZ R103, R148, R103 ;  /* 0x0000006794677220 */ /* 0x000fe20000410000 */
[----:B---3--:R-:W-:Y:S01]  /*a610*/  FMNMX.FTZ R0, R153, R0, !PT ;  /* 0x0000000099007209 */ /* 0x008fe20007810000 */
[----:B------:R-:W-:Y:S01]  /*a620*/  MUFU.EX2 R162, R162 ;  /* 0x000000a200a27308 */ /* 0x000fe20000000800 */
[--C-:B------:R-:W-:Y:S02]  /*a630*/  FFMA.FTZ R177, R32, c[0x0][0x2d0], -R178.reuse ;  /* 0x0000b40020b17a23 */ /* 0x100fe400000108b2 */
[----:B------:R-:W-:Y:S01]  /*a640*/  FFMA.FTZ R180, R33, c[0x0][0x2d0], -R178 ;  /* 0x0000b40021b47a23 */ /* 0x000fe200000108b2 */
[----:B------:R-:W1:Y:S01]  /*a650*/  SHFL.BFLY PT, R5, R0, 0x1, 0x1f ;  /* 0x0c201f0000057f89 */ /* 0x000e6200000e0000 */
[--C-:B------:R-:W-:Y:S02]  /*a660*/  FFMA.FTZ R179, R34, c[0x0][0x2d0], -R176.reuse ;  /* 0x0000b40022b37a23 */ /* 0x100fe400000108b0 */
[----:B------:R-:W-:Y:S02]  /*a670*/  FFMA.FTZ R182, R35, c[0x0][0x2d0], -R176 ;  /* 0x0000b40023b67a23 */ /* 0x000fe400000108b0 */
[--C-:B------:R-:W-:Y:S01]  /*a680*/  FFMA.FTZ R189, R36, c[0x0][0x2d0], -R178.reuse ;  /* 0x0000b40024bd7a23 */ /* 0x100fe200000108b2 */
[----:B------:R-:W2:Y:S01]  /*a690*/  MUFU.EX2 R7, R7 ;  /* 0x0000000700077308 */ /* 0x000ea20000000800 */
[----:B------:R-:W-:Y:S01]  /*a6a0*/  FFMA.FTZ R192, R37, c[0x0][0x2d0], -R178 ;  /* 0x0000b40025c07a23 */ /* 0x000fe200000108b2 */
[----:B------:R-:W-:Y:S01]  /*a6b0*/  LDSM.16.MT88.4 R32, [R212+0x3080] ;  /* 0x00308000d420783b */ /* 0x000fe20000004200 */
[--C-:B------:R-:W-:Y:S02]  /*a6c0*/  FFMA.FTZ R191, R38, c[0x0][0x2d0], -R176.reuse ;  /* 0x0000b40026bf7a23 */ /* 0x100fe400000108b0 */
[----:B------:R-:W-:Y:S02]  /*a6d0*/  FFMA.FTZ R194, R39, c[0x0][0x2d0], -R176 ;  /* 0x0000b40027c27a23 */ /* 0x000fe400000108b0 */
[--C-:B------:R-:W-:Y:S02]  /*a6e0*/  FFMA.FTZ R196, R40, c[0x0][0x2d0], -R175.reuse ;  /* 0x0000b40028c47a23 */ /* 0x100fe400000108af */
[--C-:B------:R-:W-:Y:S01]  /*a6f0*/  FFMA.FTZ R197, R41, c[0x0][0x2d0], -R175.reuse ;  /* 0x0000b40029c57a23 */ /* 0x100fe200000108af */
[----:B------:R-:W-:Y:S01]  /*a700*/  MUFU.EX2 R163, R163 ;  /* 0x000000a300a37308 */ /* 0x000fe20000000800 */
[----:B------:R-:W-:Y:S01]  /*a710*/  LDSM.16.MT88.4 R36, [R214+0x3480] ;  /* 0x00348000d624783b */ /* 0x000fe20000004200 */
[----:B------:R-:W-:Y:S02]  /*a720*/  FFMA.FTZ R193, R48, c[0x0][0x2d0], -R178 ;  /* 0x0000b40030c17a23 */ /* 0x000fe400000108b2 */
[----:B------:R-:W-:Y:S02]  /*a730*/  FFMA.FTZ R195, R50, c[0x0][0x2d0], -R176 ;  /* 0x0000b40032c37a23 */ /* 0x000fe400000108b0 */
[--C-:B------:R-:W-:Y:S01]  /*a740*/  FFMA.FTZ R200, R44, c[0x0][0x2d0], -R175.reuse ;  /* 0x0000b4002cc87a23 */ /* 0x100fe200000108af */
[----:B-1----:R-:W-:Y:S01]  /*a750*/  FMNMX.FTZ R5, R0, R5, !PT ;  /* 0x0000000500057209 */ /* 0x002fe20007810000 */
[C---:B------:R-:W-:Y:S02]  /*a760*/  FMUL.FTZ R120, R150.reuse, R120 ;  /* 0x0000007896787220 */ /* 0x040fe40000410000 */
[----:B------:R-:W1:Y:S01]  /*a770*/  MUFU.EX2 R164, R164 ;  /* 0x000000a400a47308 */ /* 0x000e620000000800 */
[----:B------:R-:W-:Y:S02]  /*a780*/  FMUL.FTZ R121, R150, R121 ;  /* 0x0000007996797220 */ /* 0x000fe40000410000 */
[----:B------:R-:W-:Y:S01]  /*a790*/  FADD.FTZ R6, -R5, R152 ;  /* 0x0000009805067221 */ /* 0x000fe20000010100 */
[----:B--2---:R-:W-:Y:S01]  /*a7a0*/  F2FP.PACK_AB R145, R7, R162 ;  /* 0x000000a20791723e */ /* 0x004fe200000000ff */
[----:B------:R-:W2:Y:S01]  /*a7b0*/  LDSM.16.MT88.4 R152, [R214+0x1880] ;  /* 0x00188000d698783b */ /* 0x000ea20000004200 */
[----:B------:R-:W-:Y:S02]  /*a7c0*/  FMUL.FTZ R174, R5, c[0x0][0x2d0] ;  /* 0x0000b40005ae7a20 */ /* 0x000fe40000410000 */
[----:B------:R-:W-:Y:S02]  /*a7d0*/  FMUL.FTZ R0, R6, c[0x0][0x2d0] ;  /* 0x0000b40006007a20 */ /* 0x000fe40000410000 */
[----:B------:R-:W-:Y:S01]  /*a7e0*/  MUFU.EX2 R165, R165 ;  /* 0x000000a500a57308 */ /* 0x000fe20000000800 */
[--C-:B------:R-:W-:Y:S02]  /*a7f0*/  FFMA.FTZ R170, R10, c[0x0][0x2d0], -R174.reuse ;  /* 0x0000b4000aaa7a23 */ /* 0x100fe400000108ae */
[--C-:B------:R-:W-:Y:S02]  /*a800*/  FFMA.FTZ R171, R11, c[0x0][0x2d0], -R174.reuse ;  /* 0x0000b4000bab7a23 */ /* 0x100fe400000108ae */
[--C-:B------:R-:W-:Y:S02]  /*a810*/  FFMA.FTZ R172, R14, c[0x0][0x2d0], -R174.reuse ;  /* 0x0000b4000eac7a23 */ /* 0x100fe400000108ae */
[--C-:B------:R-:W-:Y:S02]  /*a820*/  FFMA.FTZ R173, R15, c[0x0][0x2d0], -R174.reuse ;  /* 0x0000b4000fad7a23 */ /* 0x100fe400000108ae */
[C---:B------:R-:W-:Y:S01]  /*a830*/  FMUL.FTZ R10, R148.reuse, R146 ;  /* 0x00000092940a7220 */ /* 0x040fe20000410000 */
[----:B------:R-:W3:Y:S01]  /*a840*/  MUFU.EX2 R166, R166 ;  /* 0x000000a600a67308 */ /* 0x000ee20000000800 */
[----:B------:R-:W-:Y:S02]  /*a850*/  FMUL.FTZ R11, R148, R147 ;  /* 0x00000093940b7220 */ /* 0x000fe40000410000 */
[--C-:B------:R-:W-:Y:S01]  /*a860*/  FFMA.FTZ R198, R42, c[0x0][0x2d0], -R174.reuse ;  /* 0x0000b4002ac67a23 */ /* 0x100fe200000108ae */
[----:B-1----:R-:W-:Y:S01]  /*a870*/  F2FP.PACK_AB R146, R164, R163 ;  /* 0x000000a3a492723e */ /* 0x002fe200000000ff */
[--C-:B------:R-:W-:Y:S02]  /*a880*/  FFMA.FTZ R199, R43, c[0x0][0x2d0], -R174.reuse ;  /* 0x0000b4002bc77a23 */ /* 0x100fe400000108ae */
[----:B------:R-:W-:Y:S01]  /*a890*/  LDSM.16.MT88.4 R40, [R214+0x2080] ;  /* 0x00208000d628783b */ /* 0x000fe20000004200 */
[----:B------:R-:W-:Y:S02]  /*a8a0*/  FFMA.FTZ R201, R46, c[0x0][0x2d0], -R174 ;  /* 0x0000b4002ec97a23 */ /* 0x000fe400000108ae */
[----:B------:R1:W-:Y:S01]  /*a8b0*/  MUFU.EX2 R6, R8 ;  /* 0x0000000800067308 */ /* 0x0003e20000000800 */
[C---:B------:R-:W-:Y:S02]  /*a8c0*/  FMUL.FTZ R122, R148.reuse, R122 ;  /* 0x0000007a947a7220 */ /* 0x040fe40000410000 */
[----:B------:R-:W-:Y:S02]  /*a8d0*/  FMUL.FTZ R123, R148, R123 ;  /* 0x0000007b947b7220 */ /* 0x000fe40000410000 */
[C---:B------:R-:W-:Y:S02]  /*a8e0*/  FMUL.FTZ R128, R150.reuse, R128 ;  /* 0x0000008096807220 */ /* 0x040fe40000410000 */
[----:B------:R-:W-:Y:S02]  /*a8f0*/  FMUL.FTZ R129, R150, R129 ;  /* 0x0000008196817220 */ /* 0x000fe40000410000 */
[C---:B------:R-:W-:Y:S01]  /*a900*/  FMUL.FTZ R130, R148.reuse, R130 ;  /* 0x0000008294827220 */ /* 0x040fe20000410000 */
[----:B------:R-:W4:Y:S01]  /*a910*/  MUFU.EX2 R2, R2 ;  /* 0x0000000200027308 */ /* 0x000f220000000800 */
[----:B------:R-:W-:Y:S02]  /*a920*/  FMUL.FTZ R131, R148, R131 ;  /* 0x0000008394837220 */ /* 0x000fe40000410000 */
[----:B------:R-:W-:Y:S01]  /*a930*/  FMUL.FTZ R52, R150, R52 ;  /* 0x0000003496347220 */ /* 0x000fe20000410000 */
[----:B---3--:R-:W-:Y:S01]  /*a940*/  F2FP.PACK_AB R147, R166, R165 ;  /* 0x000000a5a693723e */ /* 0x008fe200000000ff */
[----:B------:R-:W-:Y:S02]  /*a950*/  FMUL.FTZ R53, R150, R53 ;  /* 0x0000003596357220 */ /* 0x000fe40000410000 */
[C---:B------:R-:W-:Y:S02]  /*a960*/  FMUL.FTZ R54, R148.reuse, R54 ;  /* 0x0000003694367220 */ /* 0x040fe40000410000 */
[----:B------:R-:W-:Y:S01]  /*a970*/  FMUL.FTZ R55, R148, R55 ;  /* 0x0000003794377220 */ /* 0x000fe20000410000 */
[----:B------:R-:W3:Y:S01]  /*a980*/  MUFU.EX2 R0, R0 ;  /* 0x0000000000007308 */ /* 0x000ee20000000800 */
[C---:B------:R-:W-:Y:S02]  /*a990*/  FMUL.FTZ R64, R150.reuse, R64 ;  /* 0x0000004096407220 */ /* 0x040fe40000410000 */
[C---:B------:R-:W-:Y:S02]  /*a9a0*/  FMUL.FTZ R65, R150.reuse, R65 ;  /* 0x0000004196417220 */ /* 0x040fe40000410000 */
[----:B-1----:R-:W-:Y:S01]  /*a9b0*/  FMUL.FTZ R8, R150, R144 ;  /* 0x0000009096087220 */ /* 0x002fe20000410000 */
[----:B------:R-:W-:Y:S01]  /*a9c0*/  F2FP.PACK_AB R144, R161, R160 ;  /* 0x000000a0a190723e */ /* 0x000fe200000000ff */
[C---:B------:R-:W-:Y:S02]  /*a9d0*/  FMUL.FTZ R66, R148.reuse, R66 ;  /* 0x0000004294427220 */ /* 0x040fe40000410000 */
[----:B------:R-:W-:Y:S01]  /*a9e0*/  FMUL.FTZ R67, R148, R67 ;  /* 0x0000004394437220 */ /* 0x000fe20000410000 */
[----:B------:R-:W1:Y:S01]  /*a9f0*/  MUFU.EX2 R167, R167 ;  /* 0x000000a700a77308 */ /* 0x000e620000000800 */
[----:B------:R-:W-:Y:S02]  /*aa00*/  FMUL.FTZ R68, R150, R68 ;  /* 0x0000004496447220 */ /* 0x000fe40000410000 */
[-C--:B--2---:R-:W-:Y:S05]  /*aa10*/  HMMA.16816.F32 R8, R144, R152.reuse, R8 ;  /* 0x000000989008723c */ /* 0x084fea0000001808 */
[C---:B----4-:R-:W-:Y:S02]  /*aa20*/  FMUL.FTZ R12, R2.reuse, R140 ;  /* 0x0000008c020c7220 */ /* 0x050fe40000410000 */
[----:B------:R-:W-:Y:S01]  /*aa30*/  MUFU.EX2 R168, R168 ;  /* 0x000000a800a87308 */ /* 0x000fe20000000800 */
[----:B------:R-:W-:Y:S04]  /*aa40*/  FMUL.FTZ R13, R2, R141 ;  /* 0x0000008d020d7220 */ /* 0x000fe80000410000 */
[C---:B---3--:R-:W-:Y:S02]  /*aa50*/  FMUL.FTZ R14, R0.reuse, R142 ;  /* 0x0000008e000e7220 */ /* 0x048fe40000410000 */
[----:B------:R-:W-:Y:S02]  /*aa60*/  FMUL.FTZ R15, R0, R143 ;  /* 0x0000008f000f7220 */ /* 0x000fe40000410000 */
[C---:B------:R-:W-:Y:S01]  /*aa70*/  FMUL.FTZ R16, R2.reuse, R136 ;  /* 0x0000008802107220 */ /* 0x040fe20000410000 */
[----:B------:R-:W2:Y:S01]  /*aa80*/  MUFU.EX2 R169, R169 ;  /* 0x000000a900a97308 */ /* 0x000ea20000000800 */
[----:B------:R-:W-:Y:S02]  /*aa90*/  FMUL.FTZ R17, R2, R137 ;  /* 0x0000008902117220 */ /* 0x000fe40000410000 */
[C---:B------:R-:W-:Y:S01]  /*aaa0*/  FMUL.FTZ R18, R0.reuse, R138 ;  /* 0x0000008a00127220 */ /* 0x040fe20000410000 */
[----:B-1----:R-:W-:Y:S01]  /*aab0*/  F2FP.PACK_AB R140, R167, R6 ;  /* 0x00000006a78c723e */ /* 0x002fe200000000ff */
[----:B------:R-:W-:Y:S02]  /*aac0*/  FMUL.FTZ R19, R0, R139 ;  /* 0x0000008b00137220 */ /* 0x000fe40000410000 */
[----:B------:R-:W1:Y:S01]  /*aad0*/  LDSM.16.MT88.4 R136, [R214+0x2480] ;  /* 0x00248000d688783b */ /* 0x000e620000004200 */
[C---:B------:R-:W-:Y:S02]  /*aae0*/  FMUL.FTZ R104, R150.reuse, R104 ;  /* 0x0000006896687220 */ /* 0x040fe40000410000 */
[----:B------:R-:W-:Y:S01]  /*aaf0*/  MUFU.EX2 R170, R170 ;  /* 0x000000aa00aa7308 */ /* 0x000fe20000000800 */
[----:B------:R-:W-:Y:S02]  /*ab00*/  FMUL.FTZ R105, R150, R105 ;  /* 0x0000006996697220 */ /* 0x000fe40000410000 */
[C---:B------:R-:W-:Y:S02]  /*ab10*/  FMUL.FTZ R106, R148.reuse, R106 ;  /* 0x0000006a946a7220 */ /* 0x040fe40000410000 */
[----:B------:R-:W-:Y:S02]  /*ab20*/  FMUL.FTZ R107, R148, R107 ;  /* 0x0000006b946b7220 */ /* 0x000fe40000410000 */
[C---:B------:R-:W-:Y:S02]  /*ab30*/  FMUL.FTZ R124, R2.reuse, R124 ;  /* 0x0000007c027c7220 */ /* 0x040fe40000410000 */
[----:B------:R-:W-:Y:S01]  /*ab40*/  FMUL.FTZ R125, R2, R125 ;  /* 0x0000007d027d7220 */ /* 0x000fe20000410000 */
[----:B------:R-:W3:Y:S01]  /*ab50*/  MUFU.EX2 R171, R171 ;  /* 0x000000ab00ab7308 */ /* 0x000ee20000000800 */
[C---:B------:R-:W-:Y:S02]  /*ab60*/  FMUL.FTZ R126, R0.reuse, R126 ;  /* 0x0000007e007e7220 */ /* 0x040fe40000410000 */
[----:B------:R-:W-:Y:S01]  /*ab70*/  FMUL.FTZ R127, R0, R127 ;  /* 0x0000007f007f7220 */ /* 0x000fe20000410000 */
[----:B--2---:R-:W-:Y:S01]  /*ab80*/  F2FP.PACK_AB R142, R169, R168 ;  /* 0x000000a8a98e723e */ /* 0x004fe200000000ff */
[C---:B------:R-:W-:Y:S02]  /*ab90*/  FMUL.FTZ R56, R2.reuse, R56 ;  /* 0x0000003802387220 */ /* 0x040fe40000410000 */
[----:B------:R-:W-:Y:S02]  /*aba0*/  FMUL.FTZ R57, R2, R57 ;  /* 0x0000003902397220 */ /* 0x000fe40000410000 */
[C---:B------:R-:W-:Y:S01]  /*abb0*/  FMUL.FTZ R58, R0.reuse, R58 ;  /* 0x0000003a003a7220 */ /* 0x040fe20000410000 */
[----:B------:R-:W-:Y:S01]  /*abc0*/  MUFU.EX2 R172, R172 ;  /* 0x000000ac00ac7308 */ /* 0x000fe20000000800 */
[----:B------:R-:W-:Y:S02]  /*abd0*/  FMUL.FTZ R59, R0, R59 ;  /* 0x0000003b003b7220 */ /* 0x000fe40000410000 */
[C---:B------:R-:W-:Y:S02]  /*abe0*/  FMUL.FTZ R60, R2.reuse, R60 ;  /* 0x0000003c023c7220 */ /* 0x040fe40000410000 */
[----:B------:R-:W-:Y:S02]  /*abf0*/  FMUL.FTZ R61, R2, R61 ;  /* 0x0000003d023d7220 */ /* 0x000fe40000410000 */
[C---:B------:R-:W-:Y:S02]  /*ac00*/  FMUL.FTZ R62, R0.reuse, R62 ;  /* 0x0000003e003e7220 */ /* 0x040fe40000410000 */
[----:B------:R-:W-:Y:S01]  /*ac10*/  FMUL.FTZ R63, R0, R63 ;  /* 0x0000003f003f7220 */ /* 0x000fe20000410000 */
[----:B------:R-:W2:Y:S01]  /*ac20*/  MUFU.EX2 R173, R173 ;  /* 0x000000ad00ad7308 */ /* 0x000ea20000000800 */
[----:B------:R-:W-:Y:S02]  /*ac30*/  FMUL.FTZ R69, R150, R69 ;  /* 0x0000004596457220 */ /* 0x000fe40000410000 */
[C---:B------:R-:W-:Y:S01]  /*ac40*/  FMUL.FTZ R70, R148.reuse, R70 ;  /* 0x0000004694467220 */ /* 0x040fe20000410000 */
        /* <DEDUP_REMOVED lines=12> */
[C---:B------:R-:W-:Y:S01]  /*ad10*/  FMUL.FTZ R80, R150.reuse, R80 ;  /* 0x0000005096507220 */ /* 0x040fe20000410000 */
[----:B--2---:R-:W-:Y:S01]  /*ad20*/  F2FP.PACK_AB R143, R173, R172 ;  /* 0x000000acad8f723e */ /* 0x004fe200000000ff */
[----:B------:R-:W-:Y:S02]  /*ad30*/  FMUL.FTZ R81, R150, R81 ;  /* 0x0000005196517220 */ /* 0x000fe40000410000 */
[C---:B------:R-:W-:Y:S02]  /*ad40*/  FMUL.FTZ R82, R148.reuse, R82 ;  /* 0x0000005294527220 */ /* 0x040fe40000410000 */
[----:B------:R-:W-:Y:S01]  /*ad50*/  FMUL.FTZ R83, R148, R83 ;  /* 0x0000005394537220 */ /* 0x000fe20000410000 */
[----:B------:R-:W-:Y:S01]  /*ad60*/  MUFU.EX2 R179, R179 ;  /* 0x000000b300b37308 */ /* 0x000fe20000000800 */
[C---:B------:R-:W-:Y:S04]  /*ad70*/  HMMA.16816.F32 R12, R140.reuse, R152, R12 ;  /* 0x000000988c0c723c */ /* 0x040fe8000000180c */
[C---:B------:R-:W-:Y:S02]  /*ad80*/  FMUL.FTZ R84, R150.reuse, R84 ;  /* 0x0000005496547220 */ /* 0x040fe40000410000 */
[----:B------:R-:W-:Y:S02]  /*ad90*/  FMUL.FTZ R85, R150, R85 ;  /* 0x0000005596557220 */ /* 0x000fe40000410000 */
[-C--:B------:R-:W-:Y:S01]  /*ada0*/  HMMA.16816.F32 R16, R140, R154.reuse, R16 ;  /* 0x0000009a8c10723c */ /* 0x080fe20000001810 */
[----:B------:R-:W-:Y:S03]  /*adb0*/  MUFU.EX2 R182, R182 ;  /* 0x000000b600b67308 */ /* 0x000fe60000000800 */
[C---:B------:R-:W-:Y:S02]  /*adc0*/  FMUL.FTZ R86, R148.reuse, R86 ;  /* 0x0000005694567220 */ /* 0x040fe40000410000 */
[----:B------:R-:W-:Y:S02]  /*add0*/  FMUL.FTZ R87, R148, R87 ;  /* 0x0000005794577220 */ /* 0x000fe40000410000 */
[C---:B------:R-:W-:Y:S01]  /*ade0*/  HMMA.16816.F32 R100, R144.reuse, R154, R100 ;  /* 0x0000009a9064723c */ /* 0x040fe20000001864 */
[----:B------:R-:W2:Y:S02]  /*adf0*/  LDSM.16.MT88.4 R152, [R212+0x2480] ;  /* 0x00248000d498783b */ /* 0x000ea40000004200 */
[----:B------:R-:W-:Y:S01]  /*ae00*/  MUFU.EX2 R189, R189 ;  /* 0x000000bd00bd7308 */ /* 0x000fe20000000800 */
[C---:B------:R-:W-:Y:S02]  /*ae10*/  FMUL.FTZ R88, R2.reuse, R88 ;  /* 0x0000005802587220 */ /* 0x040fe40000410000 */
[C---:B------:R-:W-:Y:S02]  /*ae20*/  FMUL.FTZ R89, R2.reuse, R89 ;  /* 0x0000005902597220 */ /* 0x040fe40000410000 */
[-C--:B------:R-:W-:Y:S04]  /*ae30*/  HMMA.16816.F32 R104, R144, R156.reuse, R104 ;  /* 0x0000009c9068723c */ /* 0x080fe80000001868 */
[C---:B------:R-:W-:Y:S01]  /*ae40*/  FMUL.FTZ R108, R2.reuse, R108 ;  /* 0x0000006c026c7220 */ /* 0x040fe20000410000 */
[----:B------:R-:W-:Y:S01]  /*ae50*/  MUFU.EX2 R192, R192 ;  /* 0x000000c000c07308 */ /* 0x000fe20000000800 */
[----:B------:R-:W-:Y:S02]  /*ae60*/  FMUL.FTZ R109, R2, R109 ;  /* 0x0000006d026d7220 */ /* 0x000fe40000410000 */
[C---:B------:R-:W-:Y:S04]  /*ae70*/  FMUL.FTZ R110, R0.reuse, R110 ;  /* 0x0000006e006e7220 */ /* 0x040fe80000410000 */
[C---:B------:R-:W-:Y:S02]  /*ae80*/  FMUL.FTZ R111, R0.reuse, R111 ;  /* 0x0000006f006f7220 */ /* 0x040fe40000410000 */
[C---:B------:R-:W-:Y:S01]  /*ae90*/  FMUL.FTZ R90, R0.reuse, R90 ;  /* 0x0000005a005a7220 */ /* 0x040fe20000410000 */
[----:B------:R-:W-:Y:S01]  /*aea0*/  MUFU.EX2 R191, R191 ;  /* 0x000000bf00bf7308 */ /* 0x000fe20000000800 */
[----:B------:R-:W-:Y:S02]  /*aeb0*/  FMUL.FTZ R91, R0, R91 ;  /* 0x0000005b005b7220 */ /* 0x000fe40000410000 */
[--C-:B------:R-:W-:Y:S01]  /*aec0*/  FFMA.FTZ R181, R24, c[0x0][0x2d0], -R175.reuse ;  /* 0x0000b40018b57a23 */ /* 0x100fe200000108af */
[C---:B------:R-:W-:Y:S04]  /*aed0*/  HMMA.16816.F32 R108, R140.reuse, R156, R108 ;  /* 0x0000009c8c6c723c */ /* 0x040fe8000000186c */
[C---:B------:R-:W-:Y:S02]  /*aee0*/  FMUL.FTZ R112, R2.reuse, R112 ;  /* 0x0000007002707220 */ /* 0x040fe40000410000 */
[----:B------:R-:W-:Y:S01]  /*aef0*/  FMUL.FTZ R113, R2, R113 ;  /* 0x0000007102717220 */ /* 0x000fe20000410000 */
[----:B------:R-:W-:Y:S01]  /*af00*/  MUFU.EX2 R181, R181 ;  /* 0x000000b500b57308 */ /* 0x000fe20000000800 */
[C---:B------:R-:W-:Y:S04]  /*af10*/  FMUL.FTZ R114, R0.reuse, R114 ;  /* 0x0000007200727220 */ /* 0x040fe80000410000 */
[----:B------:R-:W-:Y:S02]  /*af20*/  FMUL.FTZ R115, R0, R115 ;  /* 0x0000007300737220 */ /* 0x000fe40000410000 */
[--C-:B------:R-:W-:Y:S02]  /*af30*/  FFMA.FTZ R156, R20, c[0x0][0x2d0], -R178.reuse ;  /* 0x0000b400149c7a23 */ /* 0x100fe400000108b2 */
[----:B------:R-:W-:Y:S01]  /*af40*/  FMUL.FTZ R20, R2, R132 ;  /* 0x0000008402147220 */ /* 0x000fe20000410000 */
[----:B------:R-:W-:Y:S01]  /*af50*/  MUFU.EX2 R194, R194 ;  /* 0x000000c200c27308 */ /* 0x000fe20000000800 */
[--C-:B------:R-:W-:Y:S01]  /*af60*/  FFMA.FTZ R157, R21, c[0x0][0x2d0], -R178.reuse ;  /* 0x0000b400159d7a23 */ /* 0x100fe200000108b2 */
[-C--:B------:R-:W-:Y:S03]  /*af70*/  HMMA.16816.F32 R112, R140, R158.reuse, R112 ;  /* 0x0000009e8c70723c */ /* 0x080fe60000001870 */
[C---:B------:R-:W-:Y:S02]  /*af80*/  FMUL.FTZ R116, R150.reuse, R116 ;  /* 0x0000007496747220 */ /* 0x040fe40000410000 */
[----:B------:R-:W-:Y:S02]  /*af90*/  FMUL.FTZ R117, R150, R117 ;  /* 0x0000007596757220 */ /* 0x000fe40000410000 */
[C---:B------:R-:W-:Y:S01]  /*afa0*/  FMUL.FTZ R118, R148.reuse, R118 ;  /* 0x0000007694767220 */ /* 0x040fe20000410000 */
[----:B------:R-:W-:Y:S01]  /*afb0*/  MUFU.EX2 R156, R156 ;  /* 0x0000009c009c7308 */ /* 0x000fe20000000800 */
[----:B------:R-:W-:Y:S03]  /*afc0*/  FMUL.FTZ R119, R148, R119 ;  /* 0x0000007794777220 */ /* 0x000fe60000410000 */
[----:B------:R-:W-:Y:S02]  /*afd0*/  FMUL.FTZ R21, R2, R133 ;  /* 0x0000008502157220 */ /* 0x000fe40000410000 */
[----:B------:R-:W-:Y:S02]  /*afe0*/  FFMA.FTZ R178, R49, c[0x0][0x2d0], -R178 ;  /* 0x0000b40031b27a23 */ /* 0x000fe400000108b2 */
[C---:B------:R-:W-:Y:S02]  /*aff0*/  HMMA.16816.F32 R116, R144.reuse, R158, R116 ;  /* 0x0000009e9074723c */ /* 0x040fe40000001874 */
[----:B------:R-:W4:Y:S02]  /*b000*/  MUFU.EX2 R157, R157 ;  /* 0x0000009d009d7308 */ /* 0x000f240000000800 */
[--C-:B------:R-:W-:Y:S02]  /*b010*/  FFMA.FTZ R184, R25, c[0x0][0x2d0], -R175.reuse ;  /* 0x0000b40019b87a23 */ /* 0x100fe400000108af */
[----:B------:R-:W-:Y:S01]  /*b020*/  FFMA.FTZ R183, R26, c[0x0][0x2d0], -R174 ;  /* 0x0000b4001ab77a23 */ /* 0x000fe200000108ae */
[----:B---3--:R-:W-:Y:S01]  /*b030*/  F2FP.PACK_AB R26, R180, R177 ;  /* 0x000000b1b41a723e */ /* 0x008fe200000000ff */
[-C--:B-1----:R-:W-:Y:S04]  /*b040*/  HMMA.16816.F32 R120, R144, R136.reuse, R120 ;  /* 0x000000889078723c */ /* 0x082fe80000001878 */
[--C-:B------:R-:W-:Y:S01]  /*b050*/  FFMA.FTZ R158, R22, c[0x0][0x2d0], -R176.reuse ;  /* 0x0000b400169e7a23 */ /* 0x100fe200000108b0 */
[----:B------:R-:W1:Y:S01]  /*b060*/  MUFU.EX2 R184, R184 ;  /* 0x000000b800b87308 */ /* 0x000e620000000800 */
[C---:B------:R-:W-:Y:S02]  /*b070*/  FMUL.FTZ R22, R0.reuse, R134 ;  /* 0x0000008600167220 */ /* 0x040fe40000410000 */
[C---:B------:R-:W-:Y:S04]  /*b080*/  HMMA.16816.F32 R124, R140.reuse, R136, R124 ;  /* 0x000000888c7c723c */ /* 0x040fe8000000187c */
[--C-:B------:R-:W-:Y:S02]  /*b090*/  FFMA.FTZ R159, R23, c[0x0][0x2d0], -R176.reuse ;  /* 0x0000b400179f7a23 */ /* 0x100fe400000108b0 */
[----:B------:R-:W-:Y:S01]  /*b0a0*/  FMUL.FTZ R23, R0, R135 ;  /* 0x0000008700177220 */ /* 0x000fe20000410000 */
[----:B------:R-:W-:Y:S01]  /*b0b0*/  MUFU.EX2 R158, R158 ;  /* 0x0000009e009e7308 */ /* 0x000fe20000000800 */
[----:B------:R-:W3:Y:S01]  /*b0c0*/  LDSM.16.MT88.4 R132, [R214+0x3080] ;  /* 0x00308000d684783b */ /* 0x000ee20000004200 */
[----:B------:R-:W-:Y:S03]  /*b0d0*/  FFMA.FTZ R176, R51, c[0x0][0x2d0], -R176 ;  /* 0x0000b40033b07a23 */ /* 0x000fe600000108b0 */
[--C-:B------:R-:W-:Y:S01]  /*b0e0*/  FFMA.FTZ R186, R27, c[0x0][0x2d0], -R174.reuse ;  /* 0x0000b4001bba7a23 */ /* 0x100fe200000108ae */
[-C--:B------:R-:W-:Y:S03]  /*b0f0*/  HMMA.16816.F32 R20, R140, R138.reuse, R20 ;  /* 0x0000008a8c14723c */ /* 0x080fe60000001814 */
[----:B------:R-:W-:Y:S01]  /*b100*/  LDSM.16.MT88.4 R48, [R212+0x2c80] ;  /* 0x002c8000d430783b */ /* 0x000fe20000004200 */
[--C-:B------:R-:W-:Y:S01]  /*b110*/  FFMA.FTZ R185, R28, c[0x0][0x2d0], -R175.reuse ;  /* 0x0000b4001cb97a23 */ /* 0x100fe200000108af */
[----:B----4-:R-:W-:Y:S01]  /*b120*/  F2FP.PACK_AB R24, R157, R156 ;  /* 0x0000009c9d18723e */ /* 0x010fe200000000ff */
[--C-:B------:R-:W-:Y:S01]  /*b130*/  FFMA.FTZ R188, R29, c[0x0][0x2d0], -R175.reuse ;  /* 0x0000b4001dbc7a23 */ /* 0x100fe200000108af */
[----:B------:R-:W-:Y:S01]  /*b140*/  F2FP.PACK_AB R27, R182, R179 ;  /* 0x000000b3b61b723e */ /* 0x000fe200000000ff */
[C---:B------:R-:W-:Y:S01]  /*b150*/  HMMA.16816.F32 R128, R144.reuse, R138, R128 ;  /* 0x0000008a9080723c */ /* 0x040fe20000001880 */
[----:B------:R-:W4:Y:S02]  /*b160*/  MUFU.EX2 R159, R159 ;  /* 0x0000009f009f7308 */ /* 0x000f240000000800 */
[----:B------:R-:W-:Y:S01]  /*b170*/  LDSM.16.MT88.4 R136, [R212+0x1c80] ;  /* 0x001c8000d488783b */ /* 0x000fe20000004200 */
[----:B------:R-:W-:Y:S01]  /*b180*/  FFMA.FTZ R175, R45, c[0x0][0x2d0], -R175 ;  /* 0x0000b4002daf7a23 */ /* 0x000fe200000108af */
[----:B-1----:R-:W-:Y:S01]  /*b190*/  F2FP.PACK_AB R28, R184, R181 ;  /* 0x000000b5b81c723e */ /* 0x002fe200000000ff */
[--C-:B------:R-:W-:Y:S02]  /*b1a0*/  FFMA.FTZ R187, R30, c[0x0][0x2d0], -R174.reuse ;  /* 0x0000b4001ebb7a23 */ /* 0x100fe400000108ae */
[-C--:B--2---:R-:W-:Y:S03]  /*b1b0*/  HMMA.16816.F32 R52, R144, R152.reuse, R52 ;  /* 0x000000989034723c */ /* 0x084fe60000001834 */
[----:B------:R-:W-:Y:S01]  /*b1c0*/  MUFU.EX2 R183, R183 ;  /* 0x000000b700b77308 */ /* 0x000fe20000000800 */
[--C-:B------:R-:W-:Y:S02]  /*b1d0*/  FFMA.FTZ R190, R31, c[0x0][0x2d0], -R174.reuse ;  /* 0x0000b4001fbe7a23 */ /* 0x100fe400000108ae */
[----:B------:R-:W-:Y:S02]  /*b1e0*/  FFMA.FTZ R174, R47, c[0x0][0x2d0], -R174 ;  /* 0x0000b4002fae7a23 */ /* 0x000fe400000108ae */
[C---:B------:R-:W-:Y:S01]  /*b1f0*/  HMMA.16816.F32 R56, R140.reuse, R152, R56 ;  /* 0x000000988c38723c */ /* 0x040fe20000001838 */
[----:B------:R-:W-:Y:S03]  /*b200*/  LDSM.16.MT88.4 R44, [R214+0x2c80] ;  /* 0x002c8000d62c783b */ /* 0x000fe60000004200 */
[C---:B------:R-:W-:Y:S01]  /*b210*/  FMUL.FTZ R92, R2.reuse, R92 ;  /* 0x0000005c025c7220 */ /* 0x040fe20000410000 */
[----:B------:R-:W1:Y:S01]  /*b220*/  MUFU.EX2 R186, R186 ;  /* 0x000000ba00ba7308 */ /* 0x000e620000000800 */
[----:B------:R-:W-:Y:S02]  /*b230*/  FMUL.FTZ R93, R2, R93 ;  /* 0x0000005d025d7220 */ /* 0x000fe40000410000 */
[-C--:B------:R-:W-:Y:S04]  /*b240*/  HMMA.16816.F32 R60, R140, R154.reuse, R60 ;  /* 0x0000009a8c3c723c */ /* 0x080fe8000000183c */
[C---:B------:R-:W-:Y:S01]  /*b250*/  FMUL.FTZ R94, R0.reuse, R94 ;  /* 0x0000005e005e7220 */ /* 0x040fe20000410000 */
[----:B----4-:R-:W-:Y:S01]  /*b260*/  F2FP.PACK_AB R25, R159, R158 ;  /* 0x0000009e9f19723e */ /* 0x010fe200000000ff */
[----:B------:R-:W-:Y:S01]  /*b270*/  FMUL.FTZ R95, R0, R95 ;  /* 0x0000005f005f7220 */ /* 0x000fe20000410000 */
[----:B------:R-:W-:Y:S01]  /*b280*/  MUFU.EX2 R185, R185 ;  /* 0x000000b900b97308 */ /* 0x000fe20000000800 */
[C---:B------:R-:W-:Y:S01]  /*b290*/  HMMA.16816.F32 R64, R144.reuse, R154, R64 ;  /* 0x0000009a9040723c */ /* 0x040fe20000001840 */
[----:B------:R-:W-:Y:S03]  /*b2a0*/  LDSM.16.MT88.4 R152, [R214+0x3880] ;  /* 0x00388000d698783b */ /* 0x000fe60000004200 */
[C---:B------:R-:W-:Y:S02]  /*b2b0*/  FMUL.FTZ R96, R150.reuse, R96 ;  /* 0x0000006096607220 */ /* 0x040fe40000410000 */
[----:B------:R-:W-:Y:S02]  /*b2c0*/  FMUL.FTZ R97, R150, R97 ;  /* 0x0000006196617220 */ /* 0x000fe40000410000 */
[-C--:B---3--:R-:W-:Y:S01]  /*b2d0*/  HMMA.16816.F32 R68, R144, R132.reuse, R68 ;  /* 0x000000849044723c */ /* 0x088fe20000001844 */
[----:B------:R-:W2:Y:S03]  /*b2e0*/  MUFU.EX2 R188, R188 ;  /* 0x000000bc00bc7308 */ /* 0x000ea60000000800 */
[----:B------:R-:W-:Y:S01]  /*b2f0*/  FMUL.FTZ R98, R148, R98 ;  /* 0x0000006294627220 */ /* 0x000fe20000410000 */
[----:B-1----:R-:W-:Y:S01]  /*b300*/  F2FP.PACK_AB R29, R186, R183 ;  /* 0x000000b7ba1d723e */ /* 0x002fe200000000ff */
[----:B------:R-:W-:Y:S02]  /*b310*/  FMUL.FTZ R99, R148, R99 ;  /* 0x0000006394637220 */ /* 0x000fe40000410000 */
[C---:B------:R-:W-:Y:S03]  /*b320*/  HMMA.16816.F32 R72, R140.reuse, R132, R72 ;  /* 0x000000848c48723c */ /* 0x040fe60000001848 */
[----:B------:R-:W-:Y:S01]  /*b330*/  MUFU.EX2 R187, R187 ;  /* 0x000000bb00bb7308 */ /* 0x000fe20000000800 */
[----:B------:R-:W-:Y:S02]  /*b340*/  FFMA.FTZ R160, R150, R231, R160 ;  /* 0x000000e796a07223 */ /* 0x000fe400000100a0 */
[----:B------:R-:W-:Y:S02]  /*b350*/  FFMA.FTZ R162, R148, R229, R162 ;  /* 0x000000e594a27223 */ /* 0x000fe400000100a2 */
[-C--:B------:R-:W-:Y:S04]  /*b360*/  HMMA.16816.F32 R76, R140, R134.reuse, R76 ;  /* 0x000000868c4c723c */ /* 0x080fe8000000184c */
[----:B------:R-:W-:Y:S01]  /*b370*/  FFMA.FTZ R6, R2, R227, R6 ;  /* 0x000000e302067223 */ /* 0x000fe20000010006 */
[----:B------:R-:W1:Y:S01]  /*b380*/  MUFU.EX2 R190, R190 ;  /* 0x000000be00be7308 */ /* 0x000e620000000800 */
[----:B------:R-:W-:Y:S02]  /*b390*/  FFMA.FTZ R170, R0, R225, R170 ;  /* 0x000000e100aa7223 */ /* 0x000fe400000100aa */
[C---:B------:R-:W-:Y:S01]  /*b3a0*/  HMMA.16816.F32 R80, R144.reuse, R134, R80 ;  /* 0x000000869050723c */ /* 0x040fe20000001850 */
[----:B------:R-:W3:Y:S03]  /*b3b0*/  LDSM.16.MT88.4 R132, [R214+0x1c80] ;  /* 0x001c8000d684783b */ /* 0x000ee60000004200 */
[----:B--2---:R-:W-:Y:S01]  /*b3c0*/  F2FP.PACK_AB R30, R188, R185 ;  /* 0x000000b9bc1e723e */ /* 0x004fe200000000ff */
[----:B------:R-:W-:Y:S02]  /*b3d0*/  FADD.FTZ R160, R161, R160 ;  /* 0x000000a0a1a07221 */ /* 0x000fe40000010000 */
[----:B------:R-:W-:Y:S01]  /*b3e0*/  MUFU.EX2 R193, R193 ;  /* 0x000000c100c17308 */ /* 0x000fe20000000800 */
[-C--:B------:R-:W-:Y:S04]  /*b3f0*/  HMMA.16816.F32 R84, R144, R32.reuse, R84 ;  /* 0x000000209054723c */ /* 0x080fe80000001854 */
[----:B------:R-:W-:Y:S02]  /*b400*/  FADD.FTZ R162, R7, R162 ;  /* 0x000000a207a27221 */ /* 0x000fe40000010000 */
[----:B------:R-:W-:Y:S02]  /*b410*/  FADD.FTZ R167, R167, R6 ;  /* 0x00000006a7a77221 */ /* 0x000fe40000010000 */
[C---:B------:R-:W-:Y:S01]  /*b420*/  HMMA.16816.F32 R88, R140.reuse, R32, R88 ;  /* 0x000000208c58723c */ /* 0x040fe20000001858 */
[----:B------:R-:W-:Y:S03]  /*b430*/  MUFU.EX2 R178, R178 ;  /* 0x000000b200b27308 */ /* 0x000fe60000000800 */
[----:B------:R-:W-:Y:S01]  /*b440*/  FADD.FTZ R171, R171, R170 ;  /* 0x000000aaabab7221 */ /* 0x000fe20000010000 */
[----:B-1----:R-:W-:Y:S01]  /*b450*/  F2FP.PACK_AB R31, R190, R187 ;  /* 0x000000bbbe1f723e */ /* 0x002fe200000000ff */
[----:B------:R-:W-:Y:S02]  /*b460*/  FADD.FTZ R163, R163, R160 ;  /* 0x000000a0a3a37221 */ /* 0x000fe40000010000 */
[-C--:B------:R-:W-:Y:S03]  /*b470*/  HMMA.16816.F32 R92, R140, R34.reuse, R92 ;  /* 0x000000228c5c723c */ /* 0x080fe6000000185c */
[----:B------:R-:W-:Y:S01]  /*b480*/  MUFU.EX2 R195, R195 ;  /* 0x000000c300c37308 */ /* 0x000fe20000000800 */
[----:B------:R-:W-:Y:S02]  /*b490*/  FADD.FTZ R165, R165, R162 ;  /* 0x000000a2a5a57221 */ /* 0x000fe40000010000 */
[----:B------:R-:W-:Y:S02]  /*b4a0*/  FADD.FTZ R168, R168, R167 ;  /* 0x000000a7a8a87221 */ /* 0x000fe40000010000 */
[----:B------:R-:W-:Y:S01]  /*b4b0*/  HMMA.16816.F32 R96, R144, R34, R96 ;  /* 0x000000229060723c */ /* 0x000fe20000001860 */
[----:B------:R-:W1:Y:S03]  /*b4c0*/  LDSM.16.MT88.4 R32, [R214+0x2880] ;  /* 0x00288000d620783b */ /* 0x000e660000004200 */
[----:B------:R-:W-:Y:S01]  /*b4d0*/  FADD.FTZ R172, R172, R171 ;  /* 0x000000abacac7221 */ /* 0x000fe20000010000 */
[----:B------:R-:W-:Y:S01]  /*b4e0*/  MUFU.EX2 R176, R176 ;  /* 0x000000b000b07308 */ /* 0x000fe20000000800 */
[----:B------:R-:W-:Y:S02]  /*b4f0*/  FADD.FTZ R163, R164, R163 ;  /* 0x000000a3a4a37221 */ /* 0x000fe40000010000 */
[----:B------:R-:W-:Y:S01]  /*b500*/  FADD.FTZ R165, R166, R165 ;  /* 0x000000a5a6a57221 */ /* 0x000fe20000010000 */
[-C--:B---3--:R-:W-:Y:S05]  /*b510*/  HMMA.16816.F32 R8, R24, R132.reuse, R8 ;  /* 0x000000841808723c */ /* 0x088fea0000001808 */
[----:B------:R-:W-:Y:S01]  /*b520*/  FADD.FTZ R168, R169, R168 ;  /* 0x000000a8a9a87221 */ /* 0x000fe20000010000 */
[----:B------:R-:W-:Y:S01]  /*b530*/  MUFU.EX2 R196, R196 ;  /* 0x000000c400c47308 */ /* 0x000fe20000000800 */
[----:B------:R-:W-:Y:S01]  /*b540*/  FADD.FTZ R172, R173, R172 ;  /* 0x000000acadac7221 */ /* 0x000fe20000010000 */
[C---:B------:R-:W-:Y:S04]  /*b550*/  HMMA.16816.F32 R12, R28.reuse, R132, R12 ;  /* 0x000000841c0c723c */ /* 0x040fe8000000180c */
[----:B------:R-:W-:Y:S02]  /*b560*/  FADD.FTZ R156, R156, R163 ;  /* 0x000000a39c9c7221 */ /* 0x000fe40000010000 */
[----:B------:R-:W-:Y:S02]  /*b570*/  FADD.FTZ R158, R158, R165 ;  /* 0x000000a59e9e7221 */ /* 0x000fe40000010000 */
[-C--:B------:R-:W-:Y:S01]  /*b580*/  HMMA.16816.F32 R16, R28, R134.reuse, R16 ;  /* 0x000000861c10723c */ /* 0x080fe20000001810 */
[----:B------:R-:W2:Y:S03]  /*b590*/  MUFU.EX2 R197, R197 ;  /* 0x000000c500c57308 */ /* 0x000ea60000000800 */
[----:B------:R-:W-:Y:S02]  /*b5a0*/  FADD.FTZ R181, R181, R168 ;  /* 0x000000a8b5b57221 */ /* 0x000fe40000010000 */
[----:B------:R-:W-:Y:S02]  /*b5b0*/  FADD.FTZ R183, R183, R172 ;  /* 0x000000acb7b77221 */ /* 0x000fe40000010000 */
[C---:B------:R-:W-:Y:S01]  /*b5c0*/  HMMA.16816.F32 R100, R24.reuse, R134, R100 ;  /* 0x000000861864723c */ /* 0x040fe20000001864 */
[----:B------:R-:W3:Y:S02]  /*b5d0*/  LDSM.16.MT88.4 R132, [R212+0x2880] ;  /* 0x00288000d484783b */ /* 0x000ee40000004200 */
[----:B------:R-:W-:Y:S01]  /*b5e0*/  MUFU.EX2 R198, R198 ;  /* 0x000000c600c67308 */ /* 0x000fe20000000800 */
[----:B------:R-:W-:Y:S02]  /*b5f0*/  FADD.FTZ R156, R157, R156 ;  /* 0x0000009c9d9c7221 */ /* 0x000fe40000010000 */
[----:B------:R-:W-:Y:S02]  /*b600*/  FADD.FTZ R158, R159, R158 ;  /* 0x0000009e9f9e7221 */ /* 0x000fe40000010000 */
[-C--:B------:R-:W-:Y:S04]  /*b610*/  HMMA.16816.F32 R104, R24, R136.reuse, R104 ;  /* 0x000000881868723c */ /* 0x080fe80000001868 */
[----:B------:R-:W-:Y:S01]  /*b620*/  FADD.FTZ R184, R184, R181 ;  /* 0x000000b5b8b87221 */ /* 0x000fe20000010000 */
[----:B------:R-:W4:Y:S01]  /*b630*/  MUFU.EX2 R199, R199 ;  /* 0x000000c700c77308 */ /* 0x000f220000000800 */
[----:B------:R-:W-:Y:S02]  /*b640*/  FADD.FTZ R186, R186, R183 ;  /* 0x000000b7baba7221 */ /* 0x000fe40000010000 */
[C---:B------:R-:W-:Y:S04]  /*b650*/  HMMA.16816.F32 R108, R28.reuse, R136, R108 ;  /* 0x000000881c6c723c */ /* 0x040fe8000000186c */
[----:B------:R-:W-:Y:S02]  /*b660*/  FADD.FTZ R177, R177, R156 ;  /* 0x0000009cb1b17221 */ /* 0x000fe40000010000 */
[----:B------:R-:W-:Y:S01]  /*b670*/  FADD.FTZ R179, R179, R158 ;  /* 0x0000009eb3b37221 */ /* 0x000fe20000010000 */
[----:B------:R-:W-:Y:S01]  /*b680*/  MUFU.EX2 R200, R200 ;  /* 0x000000c800c87308 */ /* 0x000fe20000000800 */
[-C--:B------:R-:W-:Y:S04]  /*b690*/  HMMA.16816.F32 R112, R28, R138.reuse, R112 ;  /* 0x0000008a1c70723c */ /* 0x080fe80000001870 */
[----:B------:R-:W-:Y:S02]  /*b6a0*/  FADD.FTZ R185, R185, R184 ;  /* 0x000000b8b9b97221 */ /* 0x000fe40000010000 */
[----:B------:R-:W-:Y:S02]  /*b6b0*/  FADD.FTZ R187, R187, R186 ;  /* 0x000000babbbb7221 */ /* 0x000fe40000010000 */
[C---:B------:R-:W-:Y:S01]  /*b6c0*/  HMMA.16816.F32 R116, R24.reuse, R138, R116 ;  /* 0x0000008a1874723c */ /* 0x040fe20000001874 */
[----:B------:R-:W5:Y:S03]  /*b6d0*/  MUFU.EX2 R175, R175 ;  /* 0x000000af00af7308 */ /* 0x000f660000000800 */
[----:B------:R-:W-:Y:S02]  /*b6e0*/  FADD.FTZ R180, R180, R177 ;  /* 0x000000b1b4b47221 */ /* 0x000fe40000010000 */
[----:B------:R-:W-:Y:S02]  /*b6f0*/  FADD.FTZ R182, R182, R179 ;  /* 0x000000b3b6b67221 */ /* 0x000fe40000010000 */
[-C--:B-1----:R-:W-:Y:S03]  /*b700*/  HMMA.16816.F32 R120, R24, R32.reuse, R120 ;  /* 0x000000201878723c */ /* 0x082fe60000001878 */
[----:B------:R-:W-:Y:S01]  /*b710*/  MUFU.EX2 R201, R201 ;  /* 0x000000c900c97308 */ /* 0x000fe20000000800 */
[----:B------:R-:W-:Y:S02]  /*b720*/  FADD.FTZ R185, R188, R185 ;  /* 0x000000b9bcb97221 */ /* 0x000fe40000010000 */
[----:B------:R-:W-:Y:S02]  /*b730*/  FADD.FTZ R187, R190, R187 ;  /* 0x000000bbbebb7221 */ /* 0x000fe40000010000 */
[C---:B------:R-:W-:Y:S05]  /*b740*/  HMMA.16816.F32 R124, R28.reuse, R32, R124 ;  /* 0x000000201c7c723c */ /* 0x040fea000000187c */
[----:B------:R-:W1:Y:S03]  /*b750*/  MUFU.EX2 R174, R174 ;  /* 0x000000ae00ae7308 */ /* 0x000e660000000800 */
[-C--:B------:R-:W-:Y:S08]  /*b760*/  HMMA.16816.F32 R20, R28, R34.reuse, R20 ;  /* 0x000000221c14723c */ /* 0x080ff00000001814 */
[C---:B------:R-:W-:Y:S01]  /*b770*/  HMMA.16816.F32 R128, R24.reuse, R34, R128 ;  /* 0x000000221880723c */ /* 0x040fe20000001880 */
[----:B------:R-:W1:Y:S07]  /*b780*/  LDSM.16.MT88.4 R32, [R212+0x3480] ;  /* 0x00348000d420783b */ /* 0x000e6e0000004200 */
[-C--:B---3--:R-:W-:Y:S08]  /*b790*/  HMMA.16816.F32 R52, R24, R132.reuse, R52 ;  /* 0x000000841834723c */ /* 0x088ff00000001834 */
[C---:B------:R-:W-:Y:S08]  /*b7a0*/  HMMA.16816.F32 R56, R28.reuse, R132, R56 ;  /* 0x000000841c38723c */ /* 0x040ff00000001838 */
[-C--:B------:R-:W-:Y:S08]  /*b7b0*/  HMMA.16816.F32 R60, R28, R134.reuse, R60 ;  /* 0x000000861c3c723c */ /* 0x080ff0000000183c */
[C---:B------:R-:W-:Y:S08]  /*b7c0*/  HMMA.16816.F32 R64, R24.reuse, R134, R64 ;  /* 0x000000861840723c */ /* 0x040ff00000001840 */
[-C--:B------:R-:W-:Y:S08]  /*b7d0*/  HMMA.16816.F32 R68, R24, R36.reuse, R68 ;  /* 0x000000241844723c */ /* 0x080ff00000001844 */
[C---:B------:R-:W-:Y:S08]  /*b7e0*/  HMMA.16816.F32 R72, R28.reuse, R36, R72 ;  /* 0x000000241c48723c */ /* 0x040ff00000001848 */
[-C--:B------:R-:W-:Y:S08]  /*b7f0*/  HMMA.16816.F32 R76, R28, R38.reuse, R76 ;  /* 0x000000261c4c723c */ /* 0x080ff0000000184c */
[C---:B------:R-:W-:Y:S01]  /*b800*/  HMMA.16816.F32 R80, R24.reuse, R38, R80 ;  /* 0x000000261850723c */ /* 0x040fe20000001850 */
[----:B------:R-:W3:Y:S07]  /*b810*/  LDSM.16.MT88.4 R36, [R212+0x2080] ;  /* 0x00208000d424783b */ /* 0x000eee0000004200 */
[-C--:B-1----:R-:W-:Y:S08]  /*b820*/  HMMA.16816.F32 R84, R24, R32.reuse, R84 ;  /* 0x000000201854723c */ /* 0x082ff00000001854 */
[C---:B------:R-:W-:Y:S08]  /*b830*/  HMMA.16816.F32 R88, R28.reuse, R32, R88 ;  /* 0x000000201c58723c */ /* 0x040ff00000001858 */
[-C--:B------:R-:W-:Y:S07]  /*b840*/  HMMA.16816.F32 R92, R28, R34.reuse, R92 ;  /* 0x000000221c5c723c */ /* 0x080fee000000185c */
[----:B--2---:R-:W-:Y:S01]  /*b850*/  F2FP.PACK_AB R28, R197, R196 ;  /* 0x000000c4c51c723e */ /* 0x004fe200000000ff */
[----:B------:R-:W-:Y:S01]  /*b860*/  HMMA.16816.F32 R96, R24, R34, R96 ;  /* 0x000000221860723c */ /* 0x000fe20000001860 */
[----:B------:R-:W1:Y:S03]  /*b870*/  LDSM.16.MT88.4 R32, [R212+0x3880] ;  /* 0x00388000d420783b */ /* 0x000e660000004200 */
[----:B----4-:R-:W-:Y:S01]  /*b880*/  F2FP.PACK_AB R29, R199, R198 ;  /* 0x000000c6c71d723e */ /* 0x010fe200000000ff */
[----:B------:R-:W-:Y:S01]  /*b890*/  FADD.FTZ R196, R196, R185 ;  /* 0x000000b9c4c47221 */ /* 0x000fe20000010000 */
[----:B-----5:R-:W-:Y:S01]  /*b8a0*/  F2FP.PACK_AB R30, R175, R200 ;  /* 0x000000c8af1e723e */ /* 0x020fe200000000ff */
[----:B------:R-:W-:Y:S01]  /*b8b0*/  FADD.FTZ R198, R198, R187 ;  /* 0x000000bbc6c67221 */ /* 0x000fe20000010000 */
[----:B------:R-:W-:Y:S01]  /*b8c0*/  F2FP.PACK_AB R24, R192, R189 ;  /* 0x000000bdc018723e */ /* 0x000fe200000000ff */
[----:B------:R-:W-:Y:S03]  /*b8d0*/  FADD.FTZ R189, R189, R180 ;  /* 0x000000b4bdbd7221 */ /* 0x000fe60000010000 */
[----:B------:R-:W-:Y:S01]  /*b8e0*/  F2FP.PACK_AB R25, R194, R191 ;  /* 0x000000bfc219723e */ /* 0x000fe200000000ff */
[----:B------:R-:W-:Y:S01]  /*b8f0*/  FADD.FTZ R191, R191, R182 ;  /* 0x000000b6bfbf7221 */ /* 0x000fe20000010000 */
[----:B------:R-:W-:Y:S01]  /*b900*/  F2FP.PACK_AB R26, R178, R193 ;  /* 0x000000c1b21a723e */ /* 0x000fe200000000ff */
[----:B------:R-:W-:Y:S01]  /*b910*/  FADD.FTZ R192, R192, R189 ;  /* 0x000000bdc0c07221 */ /* 0x000fe20000010000 */
[----:B------:R-:W-:Y:S01]  /*b920*/  F2FP.PACK_AB R27, R176, R195 ;  /* 0x000000c3b01b723e */ /* 0x000fe200000000ff */
[----:B------:R-:W-:Y:S01]  /*b930*/  FADD.FTZ R194, R194, R191 ;  /* 0x000000bfc2c27221 */ /* 0x000fe20000010000 */
[----:B------:R-:W-:Y:S01]  /*b940*/  F2FP.PACK_AB R31, R174, R201 ;  /* 0x000000c9ae1f723e */ /* 0x000fe200000000ff */
[----:B------:R-:W-:Y:S02]  /*b950*/  FADD.FTZ R197, R197, R196 ;  /* 0x000000c4c5c57221 */ /* 0x000fe40000010000 */
[----:B------:R-:W-:Y:S02]  /*b960*/  FADD.FTZ R198, R199, R198 ;  /* 0x000000c6c7c67221 */ /* 0x000fe40000010000 */
[-C--:B------:R-:W-:Y:S03]  /*b970*/  HMMA.16816.F32 R144, R24, R40.reuse, R8 ;  /* 0x000000281890723c */ /* 0x080fe60000001808 */
[----:B------:R-:W-:Y:S02]  /*b980*/  FADD.FTZ R193, R193, R192 ;  /* 0x000000c0c1c17221 */ /* 0x000fe40000010000 */
[----:B------:R-:W-:Y:S02]  /*b990*/  FADD.FTZ R195, R195, R194 ;  /* 0x000000c2c3c37221 */ /* 0x000fe40000010000 */
[----:B------:R-:W-:Y:S01]  /*b9a0*/  FADD.FTZ R200, R200, R197 ;  /* 0x000000c5c8c87221 */ /* 0x000fe20000010000 */
[C---:B------:R-:W-:Y:S04]  /*b9b0*/  HMMA.16816.F32 R140, R28.reuse, R40, R12 ;  /* 0x000000281c8c723c */ /* 0x040fe8000000180c */
[----:B------:R-:W-:Y:S02]  /*b9c0*/  FADD.FTZ R201, R201, R198 ;  /* 0x000000c6c9c97221 */ /* 0x000fe40000010000 */
[----:B------:R-:W-:Y:S02]  /*b9d0*/  FADD.FTZ R231, R178, R193 ;  /* 0x000000c1b2e77221 */ /* 0x000fe40000010000 */
[-C--:B------:R-:W-:Y:S04]  /*b9e0*/  HMMA.16816.F32 R136, R28, R42.reuse, R16 ;  /* 0x0000002a1c88723c */ /* 0x080fe80000001810 */
[----:B------:R-:W-:Y:S02]  /*b9f0*/  FADD.FTZ R229, R176, R195 ;  /* 0x000000c3b0e57221 */ /* 0x000fe40000010000 */
[----:B------:R-:W-:Y:S02]  /*ba00*/  FADD.FTZ R227, R175, R200 ;  /* 0x000000c8afe37221 */ /* 0x000fe40000010000 */
[C---:B------:R-:W-:Y:S04]  /*ba10*/  HMMA.16816.F32 R100, R24.reuse, R42, R100 ;  /* 0x0000002a1864723c */ /* 0x040fe80000001864 */
[----:B------:R-:W-:Y:S04]  /*ba20*/  FADD.FTZ R225, R174, R201 ;  /* 0x000000c9aee17221 */ /* 0x000fe80000010000 */
[-C--:B---3--:R-:W-:Y:S08]  /*ba30*/  HMMA.16816.F32 R104, R24, R36.reuse, R104 ;  /* 0x000000241868723c */ /* 0x088ff00000001868 */
        /* <DEDUP_REMOVED lines=12> */
[C---:B------:R-:W-:Y:S07]  /*bb00*/  HMMA.16816.F32 R72, R28.reuse, R152, R72 ;  /* 0x000000981c48723c */ /* 0x040fee0000001848 */
[----:B------:R-:W-:Y:S01]  /*bb10*/  MOV R152, R5 ;  /* 0x0000000500987202 */ /* 0x000fe20000000f00 */
[-C--:B------:R-:W-:Y:S08]  /*bb20*/  HMMA.16816.F32 R76, R28, R154.reuse, R76 ;  /* 0x0000009a1c4c723c */ /* 0x080ff0000000184c */
[C---:B------:R-:W-:Y:S08]  /*bb30*/  HMMA.16816.F32 R80, R24.reuse, R154, R80 ;  /* 0x0000009a1850723c */ /* 0x040ff00000001850 */
[-C--:B-1----:R-:W-:Y:S08]  /*bb40*/  HMMA.16816.F32 R84, R24, R32.reuse, R84 ;  /* 0x000000201854723c */ /* 0x082ff00000001854 */
[C---:B------:R-:W-:Y:S08]  /*bb50*/  HMMA.16816.F32 R88, R28.reuse, R32, R88 ;  /* 0x000000201c58723c */ /* 0x040ff00000001858 */
[-C--:B------:R-:W-:Y:S08]  /*bb60*/  HMMA.16816.F32 R92, R28, R34.reuse, R92 ;  /* 0x000000221c5c723c */ /* 0x080ff0000000185c */
[----:B------:R-:W-:Y:S01]  /*bb70*/  HMMA.16816.F32 R96, R24, R34, R96 ;  /* 0x000000221860723c */ /* 0x000fe20000001860 */
[----:B------:R-:W-:-:S07]  /*bb80*/  @P0 BRA `(.L_x_205) ;  /* 0xffffd70000000947 */ /* 0x000fce000383ffff */
.L_x_202:
[----:B------:R-:W-:-:S13]  /*bb90*/  ISETP.GE.AND P0, PT, R226, UR6, PT ;  /* 0x00000006e2007c0c */ /* 0x000fda000bf06270 */
[----:B------:R-:W-:Y:S05]  /*bba0*/  @!P0 BRA `(.L_x_206) ;  /* 0x00003e8000008947 */ /* 0x000fea0003800000 */
[----:B------:R-:W-:Y:S01]  /*bbb0*/  IADD3 R240, P0, R232, 0x20, RZ ;  /* 0x00000020e8f07810 */ /* 0x000fe20007f1e0ff */
[----:B------:R-:W-:Y:S01]  /*bbc0*/  ULDC.64 UR4, c[0x0][0x208] ;  /* 0x0000820000047ab9 */ /* 0x000fe20000000a00 */
[----:B------:R-:W-:Y:S01]  /*bbd0*/  IADD3 R230, P1, R220, 0x20, RZ ;  /* 0x00000020dce67810 */ /* 0x000fe20007f3e0ff */
[----:B------:R-:W-:Y:S01]  /*bbe0*/  UIMAD.WIDE.U32 UR12, UR4, 0x30, URZ ;  /* 0x00000030040c78a5 */ /* 0x000fe2000f8e003f */
[-C--:B------:R-:W-:Y:S01]  /*bbf0*/  IADD3.X R239, RZ, R235.reuse, RZ, P0, !PT ;  /* 0x000000ebffef7210 */ /* 0x080fe200007fe4ff */
[----:B------:R-:W-:Y:S01]  /*bc00*/  UIMAD UR5, UR5, 0x30, URZ ;  /* 0x00000030050578a4 */ /* 0x000fe2000f8e023f */
[----:B------:R-:W-:Y:S01]  /*bc10*/  IADD3 R238, P2, R232, 0x40, RZ ;  /* 0x00000040e8ee7810 */ /* 0x000fe20007f5e0ff */
[----:B------:R-:W-:Y:S01]  /*bc20*/  IMAD.MOV.U32 R148, RZ, RZ, R149 ;  /* 0x000000ffff947224 */ /* 0x000fe200078e0095 */
[----:B------:R-:W-:Y:S01]  /*bc30*/  IADD3 R203, P0, R220, 0x40, RZ ;  /* 0x00000040dccb7810 */ /* 0x000fe20007f1e0ff */
[----:B------:R-:W-:Y:S01]  /*bc40*/  IMAD.MOV.U32 R150, RZ, RZ, R151 ;  /* 0x000000ffff967224 */ /* 0x000fe200078e0097 */
[----:B------:R-:W-:Y:S01]  /*bc50*/  IADD3 R236, -R228, 0x30, RZ ;  /* 0x00000030e4ec7810 */ /* 0x000fe20007ffe1ff */
[----:B------:R-:W-:Y:S01]  /*bc60*/  IMAD.MOV.U32 R0, RZ, RZ, R152 ;  /* 0x000000ffff007224 */ /* 0x000fe200078e0098 */
[----:B------:R-:W-:Y:S01]  /*bc70*/  IADD3.X R237, RZ, R235, RZ, P2, !PT ;  /* 0x000000ebffed7210 */ /* 0x000fe200017fe4ff */
[----:B------:R-:W-:Y:S01]  /*bc80*/  IMAD.MOV.U32 R2, RZ, RZ, R3 ;  /* 0x000000ffff027224 */ /* 0x000fe200078e0003 */
[----:B------:R-:W-:Y:S01]  /*bc90*/  IADD3.X R202, RZ, R223, RZ, P0, !PT ;  /* 0x000000dfffca7210 */ /* 0x000fe200007fe4ff */
[----:B------:R-:W-:Y:S01]  /*bca0*/  IMAD.X R228, RZ, RZ, R223, P1 ;  /* 0x000000ffffe47224 */ /* 0x000fe200008e06df */
[----:B------:R-:W-:Y:S01]  /*bcb0*/  MOV R200, c[0x0][0x20c] ;  /* 0x0000830000c87a02 */ /* 0x000fe20000000f00 */
[----:B------:R-:W-:Y:S01]  /*bcc0*/  IMAD.MOV.U32 R201, RZ, RZ, c[0x0][0x208] ;  /* 0x00008200ffc97624 */ /* 0x000fe200078e00ff */
[----:B------:R-:W-:-:S02]  /*bcd0*/  UIADD3 UR5, UR13, UR5, URZ ;  /* 0x000000050d057290 */ /* 0x000fc4000fffe03f */
.L_x_224:
[----:B------:R-:W-:Y:S04]  /*bce0*/  DEPBAR.LE SB0, 0x0 ;  /* 0x000080000000791a */ /* 0x000fe80000000000 */
[----:B------:R-:W-:Y:S01]  /*bcf0*/  BAR.SYNC.DEFER_BLOCKING 0x0 ;  /* 0x0000000000007b1d */ /* 0x000fe20000010000 */
[----:B------:R-:W-:Y:S01]  /*bd00*/  SHF.R.S32.HI R4, RZ, 0x1f, R226 ;  /* 0x0000001fff047819 */ /* 0x000fe200000114e2 */
[C---:B------:R-:W-:Y:S02]  /*bd10*/  IMAD R3, R226.reuse, UR5, RZ ;  /* 0x00000005e2037c24 */ /* 0x040fe4000f8e02ff */
[----:B------:R-:W-:Y:S04]  /*bd20*/  IMAD.WIDE.U32 R22, R226, UR12, RZ ;  /* 0x0000000ce2167c25 */ /* 0x000fe8000f8e00ff */
[----:B------:R-:W-:Y:S01]  /*bd30*/  IMAD R3, R4, UR12, R3 ;  /* 0x0000000c04037c24 */ /* 0x000fe2000f8e0203 */
[-C--:B------:R-:W-:Y:S03]  /*bd40*/  IADD3 R12, P0, R232, R22.reuse, RZ ;  /* 0x00000016e80c7210 */ /* 0x080fe60007f1e0ff */
[----:B------:R-:W-:Y:S01]  /*bd50*/  IMAD.IADD R30, R23, 0x1, R3 ;  /* 0x00000001171e7824 */ /* 0x000fe200078e0203 */
[----:B------:R-:W-:Y:S03]  /*bd60*/  LEA R36, P2, R12, c[0x0][0x1f8], 0x1 ;  /* 0x00007e000c247a11 */ /* 0x000fe600078408ff */
[----:B------:R-:W-:Y:S01]  /*bd70*/  IMAD.X R3, R30, 0x1, R235, P0 ;  /* 0x000000011e037824 */ /* 0x000fe200000e06eb */
[-C--:B------:R-:W-:Y:S04]  /*bd80*/  IADD3 R21, P0, R238, R22.reuse, RZ ;  /* 0x00000016ee157210 */ /* 0x080fe80007f1e0ff */
[----:B------:R-:W-:Y:S01]  /*bd90*/  LEA.HI.X R37, R12, c[0x0][0x1fc], R3, 0x1, P2 ;  /* 0x00007f000c257a11 */ /* 0x000fe200010f0c03 */
[----:B------:R-:W-:Y:S01]  /*bda0*/  IMAD.X R20, R30, 0x1, R237, P0 ;  /* 0x000000011e147824 */ /* 0x000fe200000e06ed */
[-C--:B------:R-:W-:Y:S01]  /*bdb0*/  @!P3 LEA R3, P0, R201, R22.reuse, 0x5 ;  /* 0x00000016c903b211 */ /* 0x080fe200078028ff */
[----:B------:R-:W-:Y:S07]  /*bdc0*/  LDSM.16.M88.4 R48, [R217+0x6080] ;  /* 0x00608000d930783b */ /* 0x000fee0000000200 */
[----:B------:R-:W1:Y:S07]  /*bdd0*/  LDSM.16.M88.4 R16, [R216+0x3c80] ;  /* 0x003c8000d810783b */ /* 0x000e6e0000000200 */
[----:B------:R-:W2:Y:S07]  /*bde0*/  LDSM.16.M88.4 R44, [R217+0x7080] ;  /* 0x00708000d92c783b */ /* 0x000eae0000000200 */
[----:B------:R-:W3:Y:S07]  /*bdf0*/  LDSM.16.M88.4 R32, [R216+0x4080] ;  /* 0x00408000d820783b */ /* 0x000eee0000000200 */
[----:B------:R-:W4:Y:S07]  /*be00*/  LDSM.16.M88.4 R152, [R216+0x4480] ;  /* 0x00448000d898783b */ /* 0x000f2e0000000200 */
[----:B------:R-:W-:Y:S07]  /*be10*/  LDSM.16.M88.4 R156, [R213+0x6080] ;  /* 0x00608000d59c783b */ /* 0x000fee0000000200 */
[----:B------:R-:W5:Y:S01]  /*be20*/  LDSM.16.M88.4 R160, [R215] ;  /* 0x00000000d7a0783b */ /* 0x000f620000000200 */
[-C--:B-1----:R-:W-:Y:S06]  /*be30*/  HMMA.16816.F32 R4, R48, R16.reuse, RZ ;  /* 0x000000103004723c */ /* 0x082fec00000018ff */
[----:B------:R-:W1:Y:S02]  /*be40*/  LDSM.16.M88.4 R164, [R213+0x7080] ;  /* 0x00708000d5a4783b */ /* 0x000e640000000200 */
[C---:B--2---:R-:W-:Y:S05]  /*be50*/  HMMA.16816.F32 R8, R44.reuse, R16, RZ ;  /* 0x000000102c08723c */ /* 0x044fea00000018ff */
[----:B------:R-:W2:Y:S02]  /*be60*/  LDSM.16.M88.4 R168, [R211] ;  /* 0x00000000d3a8783b */ /* 0x000ea40000000200 */
[----:B------:R-:W-:Y:S01]  /*be70*/  IADD3 R17, P1, R240, R22, RZ ;  /* 0x00000016f0117210 */ /* 0x000fe20007f3e0ff */
[-C--:B------:R-:W-:Y:S04]  /*be80*/  HMMA.16816.F32 R12, R44, R18.reuse, RZ ;  /* 0x000000122c0c723c */ /* 0x080fe800000018ff */
[----:B------:R-:W1:Y:S01]  /*be90*/  LDSM.16.M88.4 R172, [R210] ;  /* 0x00000000d2ac783b */ /* 0x000e620000000200 */
[----:B------:R-:W-:Y:S01]  /*bea0*/  IMAD.X R16, R30, 0x1, R239, P1 ;  /* 0x000000011e107824 */ /* 0x000fe200008e06ef */
[----:B------:R-:W-:Y:S02]  /*beb0*/  LEA R40, P2, R17, c[0x0][0x1f8], 0x1 ;  /* 0x00007e0011287a11 */ /* 0x000fe400078408ff */
[----:B------:R-:W-:Y:S03]  /*bec0*/  LEA R190, P1, R21, c[0x0][0x1f8], 0x1 ;  /* 0x00007e0015be7a11 */ /* 0x000fe600078208ff */
[----:B------:R-:W-:Y:S01]  /*bed0*/  @!PT LDS RZ, [RZ] ;  /* 0x00000000fffff984 */ /* 0x000fe20000000800 */
[----:B------:R-:W-:Y:S01]  /*bee0*/  @!PT LDS RZ, [RZ] ;  /* 0x00000000fffff984 */ /* 0x000fe20000000800 */
[----:B------:R-:W-:Y:S01]  /*bef0*/  @!PT LDS RZ, [RZ] ;  /* 0x00000000fffff984 */ /* 0x000fe20000000800 */
[----:B------:R4:W-:Y:S01]  /*bf00*/  LDGSTS.E.BYPASS.LTC128B.128 [R218+0x1880], [R36.64], !P6 ;  /* 0x0188000024da7fae */ /* 0x0009e2000f101d4a */
[----:B------:R-:W-:Y:S02]  /*bf10*/  LEA.HI.X R41, R17, c[0x0][0x1fc], R16, 0x1, P2 ;  /* 0x00007f0011297a11 */ /* 0x000fe400010f0c10 */
[C---:B------:R-:W-:Y:S02]  /*bf20*/  HMMA.16816.F32 R16, R48.reuse, R18, RZ ;  /* 0x000000123010723c */ /* 0x040fe400000018ff */
[----:B------:R-:W-:Y:S02]  /*bf30*/  LEA.HI.X R191, R21, c[0x0][0x1fc], R20, 0x1, P1 ;  /* 0x00007f0015bf7a11 */ /* 0x000fe400008f0c14 */
[C---:B------:R-:W-:Y:S01]  /*bf40*/  @!P3 IADD3 R24, P2, R3.reuse, R232, RZ ;  /* 0x000000e80318b210 */ /* 0x040fe20007f5e0ff */
[----:B------:R1:W-:Y:S01]  /*bf50*/  LDGSTS.E.BYPASS.LTC128B.128 [R218+0x2480], [R40.64], !P5 ;  /* 0x0248000028da7fae */ /* 0x0003e2000e901d4a */
[----:B------:R-:W-:Y:S02]  /*bf60*/  @!P3 IADD3 R25, P1, R3, R240, RZ ;  /* 0x000000f00319b210 */ /* 0x000fe40007f3e0ff */
[-C--:B---3--:R-:W-:Y:S01]  /*bf70*/  HMMA.16816.F32 R20, R48, R32.reuse, RZ ;  /* 0x000000203014723c */ /* 0x088fe200000018ff */
[----:B------:R-:W-:Y:S03]  /*bf80*/  @!P3 LEA.HI.X R30, R201, R30, R200, 0x5, P0 ;  /* 0x0000001ec91eb211 */ /* 0x000fe600000f2cc8 */
[----:B------:R-:W-:Y:S01]  /*bf90*/  @!P3 IADD3 R28, P0, R3, R238, RZ ;  /* 0x000000ee031cb210 */ /* 0x000fe20007f1e0ff */
[----:B------:R3:W-:Y:S01]  /*bfa0*/  LDGSTS.E.BYPASS.LTC128B.128 [R218+0x3080], [R190.64], !P4 ;  /* 0x03080000beda7fae */ /* 0x0007e2000e101d4a */
[----:B------:R-:W-:Y:S01]  /*bfb0*/  @!P3 IMAD.X R27, R30, 0x1, R235, P2 ;  /* 0x000000011e1bb824 */ /* 0x000fe200010e06eb */
[----:B------:R-:W-:Y:S01]  /*bfc0*/  @!P3 LEA R194, P2, R24, c[0x0][0x1f8], 0x1 ;  /* 0x00007e0018c2ba11 */ /* 0x000fe200078408ff */
[----:B------:R-:W-:Y:S01]  /*bfd0*/  @!P3 IMAD.X R26, R30, 0x1, R239, P1 ;  /* 0x000000011e1ab824 */ /* 0x000fe200008e06ef */
[C---:B------:R-:W-:Y:S03]  /*bfe0*/  @!P3 LEA R192, P1, R25.reuse, c[0x0][0x1f8], 0x1 ;  /* 0x00007e0019c0ba11 */ /* 0x040fe600078208ff */
[----:B------:R-:W-:Y:S01]  /*bff0*/  @!P3 LEA.HI.X R195, R24, c[0x0][0x1fc], R27, 0x1, P2 ;  /* 0x00007f0018c3ba11 */ /* 0x000fe200010f0c1b */
[----:B------:R-:W-:Y:S01]  /*c000*/  @!P3 IMAD.X R3, R30, 0x1, R237, P0 ;  /* 0x000000011e03b824 */ /* 0x000fe200000e06ed */
[----:B------:R-:W-:Y:S02]  /*c010*/  @!P3 LEA.HI.X R193, R25, c[0x0][0x1fc], R26, 0x1, P1 ;  /* 0x00007f0019c1ba11 */ /* 0x000fe400008f0c1a */
[C---:B------:R-:W-:Y:S01]  /*c020*/  HMMA.16816.F32 R24, R44.reuse, R32, RZ ;  /* 0x000000202c18723c */ /* 0x040fe200000018ff */
[----:B------:R1:W-:Y:S01]  /*c030*/  @!P3 LDGSTS.E.BYPASS.LTC128B.128 [R218+0x2080], [R194.64], !P6 ;  /* 0x02080000c2dabfae */ /* 0x0003e2000f101d4a */
[C---:B------:R-:W-:Y:S04]  /*c040*/  @!P3 LEA R188, P0, R28.reuse, c[0x0][0x1f8], 0x1 ;  /* 0x00007e001cbcba11 */ /* 0x040fe800078008ff */
[----:B------:R-:W-:Y:S02]  /*c050*/  @!P3 LEA.HI.X R189, R28, c[0x0][0x1fc], R3, 0x1, P0 ;  /* 0x00007f001cbdba11 */ /* 0x000fe400000f0c03 */
[-C--:B------:R-:W-:Y:S01]  /*c060*/  HMMA.16816.F32 R28, R44, R34.reuse, RZ ;  /* 0x000000222c1c723c */ /* 0x080fe200000018ff */
[----:B------:R2:W-:Y:S01]  /*c070*/  @!P3 LDGSTS.E.BYPASS.LTC128B.128 [R218+0x2c80], [R192.64], !P5 ;  /* 0x02c80000c0dabfae */ /* 0x0005e2000e901d4a */
[----:B------:R-:W-:Y:S06]  /*c080*/  ISETP.GT.AND P0, PT, R226, UR6, PT ;  /* 0x00000006e2007c0c */ /* 0x000fec000bf04270 */
[C---:B------:R-:W-:Y:S01]  /*c090*/  HMMA.16816.F32 R32, R48.reuse, R34, RZ ;  /* 0x000000223020723c */ /* 0x040fe200000018ff */
[----:B------:R3:W-:Y:S07]  /*c0a0*/  @!P3 LDGSTS.E.BYPASS.LTC128B.128 [R218+0x3880], [R188.64], !P4 ;  /* 0x03880000bcdabfae */ /* 0x0007ee000e101d4a */
[-C--:B----4-:R-:W-:Y:S01]  /*c0b0*/  HMMA.16816.F32 R36, R48, R152.reuse, RZ ;  /* 0x000000983024723c */ /* 0x090fe200000018ff */
[----:B------:R-:W-:Y:S07]  /*c0c0*/  LDSM.16.M88.4 R176, [R217+0x8080] ;  /* 0x00808000d9b0783b */ /* 0x000fee0000000200 */
[C---:B-1----:R-:W-:Y:S01]  /*c0d0*/  HMMA.16816.F32 R40, R44.reuse, R152, RZ ;  /* 0x000000982c28723c */ /* 0x042fe200000018ff */
[----:B------:R-:W0:Y:S07]  /*c0e0*/  LDGDEPBAR ;  /* 0x00000000000079af */ /* 0x000e2e0000000000 */
[-C--:B------:R-:W-:Y:S01]  /*c0f0*/  HMMA.16816.F32 R44, R44, R154.reuse, RZ ;  /* 0x0000009a2c2c723c */ /* 0x080fe200000018ff */
[----:B------:R-:W1:Y:S07]  /*c100*/  LDSM.16.M88.4 R180, [R216+0x4880] ;  /* 0x00488000d8b4783b */ /* 0x000e6e0000000200 */
[----:B------:R-:W-:Y:S01]  /*c110*/  HMMA.16816.F32 R48, R48, R154, RZ ;  /* 0x0000009a3030723c */ /* 0x000fe200000018ff */
[----:B------:R-:W4:Y:S07]  /*c120*/  LDSM.16.M88.4 R184, [R217+0x9080] ;  /* 0x00908000d9b8783b */ /* 0x000f2e0000000200 */
[-C--:B-----5:R-:W-:Y:S01]  /*c130*/  HMMA.16816.F32 R4, R156, R160.reuse, R4 ;  /* 0x000000a09c04723c */ /* 0x0a0fe20000001804 */
[----:B------:R-:W5:Y:S07]  /*c140*/  LDSM.16.M88.4 R152, [R216+0x4c80] ;  /* 0x004c8000d898783b */ /* 0x000f6e0000000200 */
[C---:B------:R-:W-:Y:S01]  /*c150*/  HMMA.16816.F32 R8, R164.reuse, R160, R8 ;  /* 0x000000a0a408723c */ /* 0x040fe20000001808 */
[----:B---3--:R-:W3:Y:S07]  /*c160*/  LDSM.16.M88.4 R188, [R216+0x5080] ;  /* 0x00508000d8bc783b */ /* 0x008eee0000000200 */
[-C--:B------:R-:W-:Y:S01]  /*c170*/  HMMA.16816.F32 R12, R164, R162.reuse, R12 ;  /* 0x000000a2a40c723c */ /* 0x080fe2000000180c */
[----:B--2---:R-:W-:Y:S07]  /*c180*/  LDSM.16.M88.4 R192, [R209] ;  /* 0x00000000d1c0783b */ /* 0x004fee0000000200 */
[C---:B------:R-:W-:Y:S01]  /*c190*/  HMMA.16816.F32 R16, R156.reuse, R162, R16 ;  /* 0x000000a29c10723c */ /* 0x040fe20000001810 */
[----:B------:R-:W2:Y:S07]  /*c1a0*/  LDSM.16.M88.4 R160, [R213+0x8080] ;  /* 0x00808000d5a0783b */ /* 0x000eae0000000200 */
[-C--:B------:R-:W-:Y:S01]  /*c1b0*/  HMMA.16816.F32 R20, R156, R168.reuse, R20 ;  /* 0x000000a89c14723c */ /* 0x080fe20000001814 */
[----:B------:R-:W1:Y:S07]  /*c1c0*/  LDSM.16.M88.4 R196, [R213+0x9080] ;  /* 0x00908000d5c4783b */ /* 0x000e6e0000000200 */
        /* <DEDUP_REMOVED lines=9> */
[----:B------:R-:W2:Y:S07]  /*c260*/  LDSM.16.M88.4 R156, [R208] ;  /* 0x00000000d09c783b */ /* 0x000eae0000000200 */
[-C--:B-1----:R-:W-:Y:S01]  /*c270*/  HMMA.16816.F32 R4, R176, R180.reuse, R4 ;  /* 0x000000b4b004723c */ /* 0x082fe20000001804 */
[----:B------:R-:W-:Y:S07]  /*c280*/  LDSM.16.M88.4 R172, [R217+0xb080] ;  /* 0x00b08000d9ac783b */ /* 0x000fee0000000200 */
[C---:B----4-:R-:W-:Y:S08]  /*c290*/  HMMA.16816.F32 R8, R184.reuse, R180, R8 ;  /* 0x000000b4b808723c */ /* 0x050ff00000001808 */
[-C--:B------:R-:W-:Y:S08]  /*c2a0*/  HMMA.16816.F32 R12, R184, R182.reuse, R12 ;  /* 0x000000b6b80c723c */ /* 0x080ff0000000180c */
[C---:B------:R-:W-:Y:S01]  /*c2b0*/  HMMA.16816.F32 R16, R176.reuse, R182, R16 ;  /* 0x000000b6b010723c */ /* 0x040fe20000001810 */
[----:B------:R-:W-:Y:S07]  /*c2c0*/  LDSM.16.M88.4 R180, [R216+0x5c80] ;  /* 0x005c8000d8b4783b */ /* 0x000fee0000000200 */
[-C--:B-----5:R-:W-:Y:S08]  /*c2d0*/  HMMA.16816.F32 R20, R176, R152.reuse, R20 ;  /* 0x00000098b014723c */ /* 0x0a0ff00000001814 */
[C---:B------:R-:W-:Y:S08]  /*c2e0*/  HMMA.16816.F32 R24, R184.reuse, R152, R24 ;  /* 0x00000098b818723c */ /* 0x040ff00000001818 */
[-C--:B------:R-:W-:Y:S08]  /*c2f0*/  HMMA.16816.F32 R28, R184, R154.reuse, R28 ;  /* 0x0000009ab81c723c */ /* 0x080ff0000000181c */
[C---:B------:R-:W-:Y:S01]  /*c300*/  HMMA.16816.F32 R32, R176.reuse, R154, R32 ;  /* 0x0000009ab020723c */ /* 0x040fe20000001820 */
[----:B------:R-:W1:Y:S07]  /*c310*/  LDSM.16.M88.4 R152, [R217+0xa080] ;  /* 0x00a08000d998783b */ /* 0x000e6e0000000200 */
[-C--:B---3--:R-:W-:Y:S08]  /*c320*/  HMMA.16816.F32 R36, R176, R188.reuse, R36 ;  /* 0x000000bcb024723c */ /* 0x088ff00000001824 */
[C---:B------:R-:W-:Y:S08]  /*c330*/  HMMA.16816.F32 R40, R184.reuse, R188, R40 ;  /* 0x000000bcb828723c */ /* 0x040ff00000001828 */
[-C--:B------:R-:W-:Y:S01]  /*c340*/  HMMA.16816.F32 R44, R184, R190.reuse, R44 ;  /* 0x000000beb82c723c */ /* 0x080fe2000000182c */
[----:B------:R-:W-:Y:S07]  /*c350*/  LDSM.16.M88.4 R184, [R206] ;  /* 0x00000000ceb8783b */ /* 0x000fee0000000200 */
[----:B------:R-:W-:Y:S01]  /*c360*/  HMMA.16816.F32 R48, R176, R190, R48 ;  /* 0x000000beb030723c */ /* 0x000fe20000001830 */
[----:B------:R-:W3:Y:S07]  /*c370*/  LDSM.16.M88.4 R176, [R216+0x5880] ;  /* 0x00588000d8b0783b */ /* 0x000eee0000000200 */
[-C--:B--2---:R-:W-:Y:S01]  /*c380*/  HMMA.16816.F32 R4, R160, R192.reuse, R4 ;  /* 0x000000c0a004723c */ /* 0x084fe20000001804 */
[----:B------:R-:W-:Y:S07]  /*c390*/  LDSM.16.M88.4 R188, [R213+0xb080] ;  /* 0x00b08000d5bc783b */ /* 0x000fee0000000200 */
[C---:B------:R-:W-:Y:S08]  /*c3a0*/  HMMA.16816.F32 R8, R196.reuse, R192, R8 ;  /* 0x000000c0c408723c */ /* 0x040ff00000001808 */
[-C--:B------:R-:W-:Y:S08]  /*c3b0*/  HMMA.16816.F32 R12, R196, R194.reuse, R12 ;  /* 0x000000c2c40c723c */ /* 0x080ff0000000180c */
[C---:B------:R-:W-:Y:S01]  /*c3c0*/  HMMA.16816.F32 R16, R160.reuse, R194, R16 ;  /* 0x000000c2a010723c */ /* 0x040fe20000001810 */
[----:B------:R-:W-:Y:S07]  /*c3d0*/  LDSM.16.M88.4 R192, [R205] ;  /* 0x00000000cdc0783b */ /* 0x000fee0000000200 */
[-C--:B------:R-:W-:Y:S08]  /*c3e0*/  HMMA.16816.F32 R20, R160, R156.reuse, R20 ;  /* 0x0000009ca014723c */ /* 0x080ff00000001814 */
        /* <DEDUP_REMOVED lines=8> */
[----:B------:R-:W4:Y:S01]  /*c470*/  LDSM.16.M88.4 R160, [R204] ;  /* 0x00000000cca0783b */ /* 0x000f220000000200 */
[----:B------:R-:W-:Y:S06]  /*c480*/  DEPBAR.LE SB0, 0x0 ;  /* 0x000080000000791a */ /* 0x000fec0000000000 */
[-C--:B-1----:R-:W-:Y:S01]  /*c490*/  HMMA.16816.F32 R4, R152, R168.reuse, R4 ;  /* 0x000000a89804723c */ /* 0x082fe20000001804 */
[----:B------:R-:W-:Y:S07]  /*c4a0*/  BAR.SYNC.DEFER_BLOCKING 0x0 ;  /* 0x0000000000007b1d */ /* 0x000fee0000010000 */
[C---:B------:R-:W-:Y:S08]  /*c4b0*/  HMMA.16816.F32 R8, R172.reuse, R168, R8 ;  /* 0x000000a8ac08723c */ /* 0x040ff00000001808 */
[-C--:B------:R-:W-:Y:S08]  /*c4c0*/  HMMA.16816.F32 R12, R172, R170.reuse, R12 ;  /* 0x000000aaac0c723c */ /* 0x080ff0000000180c */
[C---:B------:R-:W-:Y:S08]  /*c4d0*/  HMMA.16816.F32 R16, R152.reuse, R170, R16 ;  /* 0x000000aa9810723c */ /* 0x040ff00000001810 */
[-C--:B---3--:R-:W-:Y:S08]  /*c4e0*/  HMMA.16816.F32 R20, R152, R176.reuse, R20 ;  /* 0x000000b09814723c */ /* 0x088ff00000001814 */
        /* <DEDUP_REMOVED lines=15> */
[-C--:B----4-:R-:W-:Y:S08]  /*c5e0*/  HMMA.16816.F32 R36, R156, R160.reuse, R36 ;  /* 0x000000a09c24723c */ /* 0x090ff00000001824 */
[C---:B------:R-:W-:Y:S08]  /*c5f0*/  HMMA.16816.F32 R40, R188.reuse, R160, R40 ;  /* 0x000000a0bc28723c */ /* 0x040ff00000001828 */
[-C--:B------:R-:W-:Y:S08]  /*c600*/  HMMA.16816.F32 R44, R188, R162.reuse, R44 ;  /* 0x000000a2bc2c723c */ /* 0x080ff0000000182c */
[----:B------:R-:W-:Y:S01]  /*c610*/  HMMA.16816.F32 R48, R156, R162, R48 ;  /* 0x000000a29c30723c */ /* 0x000fe20000001830 */
[----:B------:R-:W-:-:S07]  /*c620*/  @!P0 BRA `(.L_x_207) ;  /* 0x000002e000008947 */ /* 0x000fce0003800000 */
[----:B------:R-:W-:Y:S02]  /*c630*/  IADD3 R152, R226, -0x1, RZ ;  /* 0xffffffffe2987810 */ /* 0x000fe40007ffe0ff */
[----:B------:R-:W-:Y:S02]  /*c640*/  ISETP.GE.AND P1, PT, R236, 0x1, PT ;  /* 0x00000001ec00780c */ /* 0x000fe40003f26270 */
[----:B------:R-:W-:Y:S01]  /*c650*/  SHF.R.S32.HI R3, RZ, 0x1f, R152 ;  /* 0x0000001fff037819 */ /* 0x000fe20000011498 */
[C---:B------:R-:W-:Y:S04]  /*c660*/  IMAD.WIDE.U32 R160, R152.reuse, c[0x0][0x1e0], RZ ;  /* 0x0000780098a07a25 */ /* 0x040fe800078e00ff */
        /* <DEDUP_REMOVED lines=28> */
[----:B------:R-:W-:Y:S01]  /*c830*/  @P0 IMAD.X R151, R3, 0x1, R223, P2 ;  /* 0x0000000103970824 */ /* 0x000fe200010e06df */
[C---:B------:R-:W-:Y:S04]  /*c840*/  @P0 LEA R160, P2, R152.reuse, c[0x0][0x1c8], 0x1 ;  /* 0x0000720098a00a11 */ /* 0x040fe800078408ff */
[----:B------:R-:W-:Y:S02]  /*c850*/  @P0 LEA.HI.X R161, R152, c[0x0][0x1cc], R151, 0x1, P2 ;  /* 0x0000730098a10a11 */ /* 0x000fe400010f0c97 */
[----:B------:R-:W-:Y:S03]  /*c860*/  @P0 IADD3 R152, P2, R149, R230, RZ ;  /* 0x000000e695980210 */ /* 0x000fe60007f5e0ff */
[----:B------:R1:W-:Y:S02]  /*c870*/  @P0 LDGSTS.E.BYPASS.LTC128B.128 [R218+0x4480], [R160.64], !P6 ;  /* 0x04480000a0da0fae */ /* 0x0003e4000f101d4a */
[----:B------:R-:W-:Y:S01]  /*c880*/  @P0 IMAD.X R151, R3, 0x1, R228, P2 ;  /* 0x0000000103970824 */ /* 0x000fe200010e06e4 */
        /* <DEDUP_REMOVED lines=8> */
.L_x_207:
[----:B------:R-:W-:Y:S01]  /*c910*/  PLOP3.LUT P1, PT, PT, PT, UP2, 0x80, 0x0 ;  /* 0x000000000000781c */ /* 0x000fe20003f2f028 */
[----:B------:R-:W0:Y:S01]  /*c920*/  LDGDEPBAR ;  /* 0x00000000000079af */ /* 0x000e220000000000 */
[----:B------:R-:W-:Y:S01]  /*c930*/  PLOP3.LUT P0, PT, PT, PT, UP2, 0x80, 0x0 ;  /* 0x000000000000781c */ /* 0x000fe20003f0f028 */
[----:B-1----:R-:W-:Y:S02]  /*c940*/  IMAD.MOV.U32 R160, RZ, RZ, R219 ;  /* 0x000000ffffa07224 */ /* 0x002fe400078e00db */
[----:B------:R-:W-:Y:S04]  /*c950*/  IMAD R163, R226, -0x30, RZ ;  /* 0xffffffd0e2a37824 */ /* 0x000fe800078e02ff */
[----:B------:R-:W-:Y:S01]  /*c960*/  IMAD.IADD R157, R163, 0x1, -R224 ;  /* 0x00000001a39d7824 */ /* 0x000fe200078e0ae0 */
        /* <DEDUP_REMOVED lines=9> */
[--C-:B-1----:R-:W-:Y:S02]  /*ca00*/  IMAD.IADD R166, R159, 0x1, R3.reuse ;  /* 0x000000019fa67824 */ /* 0x102fe400078e0203 */
        /* <DEDUP_REMOVED lines=16> */
.L_x_210:
[----:B------:R-:W-:Y:S04]  /*cb10*/  MOV R3, c[0x0][0x32c] ;  /* 0x0000cb0000037a02 */ /* 0x000fe80000000f00 */
[----:B------:R-:W-:Y:S11]  /*cb20*/  ISETP.NE.AND P0, PT, R3, 0x1, PT ;  /* 0x000000010300780c */ /* 0x000ff60003f05270 */
[----:B------:R-:W-:Y:S02]  /*cb30*/  @!UPT UIADD3 URZ, URZ, URZ, URZ ;  /* 0x0000003f3f3ff290 */ /* 0x000fe4000fffe03f */
[----:B------:R-:W-:Y:S05]  /*cb40*/  @P0 IMAD.HI.U32 R3, R152, c[0x0][0x330], RZ ;  /* 0x0000cc0098030a27 */ /* 0x000fea00078e00ff */
[----:B------:R-:W-:Y:S02]  /*cb50*/  @P0 SHF.R.U32.HI R152, RZ, c[0x0][0x334], R3 ;  /* 0x0000cd00ff980a19 */ /* 0x000fe40000011603 */
.L_x_211:
[----:B------:R-:W-:Y:S05]  /*cb60*/  BSYNC B0 ;  /* 0x0000000000007941 */ /* 0x000fea0003800000 */
.L_x_209:
[----:B------:R-:W-:Y:S05]  /*cb70*/  IMAD R152, R152, c[0x0][0x32c], R157 ;  /* 0x0000cb0098987a24 */ /* 0x000fea00078e029d */
[----:B------:R-:W-:Y:S02]  /*cb80*/  IADD3 R3, R152, c[0x0][0x32c], RZ ;  /* 0x0000cb0098037a10 */ /* 0x000fe40007ffe0ff */
[----:B------:R-:W-:Y:S02]  /*cb90*/  IMNMX R165, R165, R152, !PT ;  /* 0x00000098a5a57217 */ /* 0x000fe40007800200 */
[----:B------:R-:W-:Y:S02]  /*cba0*/  IMNMX R166, R166, R3, PT ;  /* 0x00000003a6a67217 */ /* 0x000fe40003800200 */
.L_x_208:
        /* <DEDUP_REMOVED lines=19> */
.L_x_214:
[----:B------:R-:W-:Y:S04]  /*cce0*/  MOV R3, c[0x0][0x32c] ;  /* 0x0000cb0000037a02 */ /* 0x000fe80000000f00 */
[----:B------:R-:W-:Y:S11]  /*ccf0*/  ISETP.NE.AND P0, PT, R3, 0x1, PT ;  /* 0x000000010300780c */ /* 0x000ff60003f05270 */
[----:B------:R-:W-:Y:S02]  /*cd00*/  @!UPT UIADD3 URZ, URZ, URZ, URZ ;  /* 0x0000003f3f3ff290 */ /* 0x000fe4000fffe03f */
[----:B------:R-:W-:Y:S05]  /*cd10*/  @P0 IMAD.HI.U32 R3, R152, c[0x0][0x330], RZ ;  /* 0x0000cc0098030a27 */ /* 0x000fea00078e00ff */
[----:B------:R-:W-:Y:S02]  /*cd20*/  @P0 SHF.R.U32.HI R152, RZ, c[0x0][0x334], R3 ;  /* 0x0000cd00ff980a19 */ /* 0x000fe40000011603 */
.L_x_215:
[----:B------:R-:W-:Y:S05]  /*cd30*/  BSYNC B0 ;  /* 0x0000000000007941 */ /* 0x000fea0003800000 */
.L_x_213:
[----:B------:R-:W-:Y:S05]  /*cd40*/  IMAD R152, R152, c[0x0][0x32c], R157 ;  /* 0x0000cb0098987a24 */ /* 0x000fea00078e029d */
[----:B------:R-:W-:Y:S02]  /*cd50*/  IADD3 R3, R152, c[0x0][0x32c], RZ ;  /* 0x0000cb0098037a10 */ /* 0x000fe40007ffe0ff */
[----:B------:R-:W-:Y:S02]  /*cd60*/  IMNMX R161, R161, R152, !PT ;  /* 0x00000098a1a17217 */ /* 0x000fe40007800200 */
[----:B------:R-:W-:Y:S02]  /*cd70*/  IMNMX R162, R162, R3, PT ;  /* 0x00000003a2a27217 */ /* 0x000fe40003800200 */
.L_x_212:
[C---:B------:R-:W-:Y:S02]  /*cd80*/  ISETP.GE.AND P0, PT, R163.reuse, 0x2, PT ;  /* 0x00000002a300780c */ /* 0x040fe40003f06270 */
[----:B------:R-:W-:Y:S02]  /*cd90*/  ISETP.GE.AND P1, PT, R163, 0x9, PT ;  /* 0x00000009a300780c */ /* 0x000fe40003f26270 */
[----:B------:R-:W-:Y:S02]  /*cda0*/  P2R R155, PR, RZ, 0x1 ;  /* 0x00000001ff9b7803 */ /* 0x000fe40000000000 */
[----:B------:R-:W-:Y:S02]  /*cdb0*/  ISETP.GT.AND P0, PT, R165, 0x1, !P0 ;  /* 0x00000001a500780c */ /* 0x000fe40004704270 */
[----:B------:R-:W-:Y:S02]  /*cdc0*/  P2R R154, PR, RZ, 0x2 ;  /* 0x00000002ff9a7803 */ /* 0x000fe40000000000 */
[C---:B------:R-:W-:Y:S02]  /*cdd0*/  ISETP.LT.OR P0, PT, R166.reuse, 0x2, P0 ;  /* 0x00000002a600780c */ /* 0x040fe40000701670 */
[----:B------:R-:W-:Y:S02]  /*cde0*/  ISETP.GE.AND P2, PT, R163, 0x1, PT ;  /* 0x00000001a300780c */ /* 0x000fe40003f46270 */
        /* <DEDUP_REMOVED lines=8> */
[C---:B------:R-:W-:Y:S02]  /*ce70*/  ISETP.LT.OR P0, PT, R166.reuse, 0xa, P0 ;  /* 0x0000000aa600780c */ /* 0x040fe40000701670 */
[----:B------:R-:W-:Y:S02]  /*ce80*/  P2R R151, PR, RZ, 0x2 ;  /* 0x00000002ff977803 */ /* 0x000fe40000000000 */
[----:B------:R-:W-:Y:S02]  /*ce90*/  FSEL R16, R17, -INF , !P0 ;  /* 0xff80000011107808 */ /* 0x000fe40004000000 */
[----:B------:R-:W-:Y:S02]  /*cea0*/  ISETP.GT.AND P0, PT, R165, 0x10, !P1 ;  /* 0x00000010a500780c */ /* 0x000fe40004f04270 */
[----:B------:R-:W-:Y:S02]  /*ceb0*/  ISETP.GE.AND P1, PT, R163, 0x12, PT ;  /* 0x00000012a300780c */ /* 0x000fe40003f26270 */
[----:B------:R-:W-:Y:S02]  /*cec0*/  ISETP.LT.OR P0, PT, R166, 0x11, P0 ;  /* 0x00000011a600780c */ /* 0x000fe40000701670 */
[----:B------:R-:W-:Y:S02]  /*ced0*/  P2R R149, PR, RZ, 0x2 ;  /* 0x00000002ff957803 */ /* 0x000fe40000000000 */
[----:B------:R-:W-:Y:S02]  /*cee0*/  FSEL R164, R20, -INF , !P0 ;  /* 0xff80000014a47808 */ /* 0x000fe40004000000 */
[----:B------:R-:W-:Y:S01]  /*cef0*/  ISETP.GT.AND P0, PT, R165, 0x11, !P1 ;  /* 0x00000011a500780c */ /* 0x000fe20004f04270 */
[----:B------:R-:W1:Y:S01]  /*cf00*/  SHFL.IDX PT, R20, R160, 0x2, 0x1c1f ;  /* 0x005c1f00a0147f89 */ /* 0x000e6200000e0000 */
[----:B------:R-:W-:Y:S02]  /*cf10*/  ISETP.GE.AND P1, PT, R163, 0x19, PT ;  /* 0x00000019a300780c */ /* 0x000fe40003f26270 */
[C---:B------:R-:W-:Y:S04]  /*cf20*/  ISETP.LT.OR P0, PT, R166.reuse, 0x12, P0 ;  /* 0x00000012a600780c */ /* 0x040fe80000701670 */
[----:B------:R-:W-:Y:S02]  /*cf30*/  FSEL R198, R21, -INF , !P0 ;  /* 0xff80000015c67808 */ /* 0x000fe40004000000 */
[----:B------:R-:W-:Y:S02]  /*cf40*/  ISETP.GT.AND P0, PT, R165, 0x18, !P1 ;  /* 0x00000018a500780c */ /* 0x000fe40004f04270 */
[----:B------:R-:W-:Y:S02]  /*cf50*/  P2R R21, PR, RZ, 0x2 ;  /* 0x00000002ff157803 */ /* 0x000fe40000000000 */
[----:B------:R-:W-:Y:S02]  /*cf60*/  ISETP.LT.OR P0, PT, R166, 0x19, P0 ;  /* 0x00000019a600780c */ /* 0x000fe40000701670 */
[----:B------:R-:W-:Y:S02]  /*cf70*/  ISETP.GE.AND P1, PT, R163, 0x1a, PT ;  /* 0x0000001aa300780c */ /* 0x000fe40003f26270 */
[----:B------:R-:W-:Y:S02]  /*cf80*/  FSEL R174, R32, -INF , !P0 ;  /* 0xff80000020ae7808 */ /* 0x000fe40004000000 */
[----:B------:R-:W-:Y:S02]  /*cf90*/  ISETP.GT.AND P0, PT, R165, 0x19, !P1 ;  /* 0x00000019a500780c */ /* 0x000fe40004f04270 */
[----:B------:R-:W-:Y:S02]  /*cfa0*/  P2R R17, PR, RZ, 0x2 ;  /* 0x00000002ff117803 */ /* 0x000fe40000000000 */
[C---:B------:R-:W-:Y:S02]  /*cfb0*/  ISETP.LT.OR P0, PT, R166.reuse, 0x1a, P0 ;  /* 0x0000001aa600780c */ /* 0x040fe40000701670 */
[----:B------:R-:W-:Y:S02]  /*cfc0*/  ISETP.GE.AND P1, PT, R163, 0x21, PT ;  /* 0x00000021a300780c */ /* 0x000fe40003f26270 */
[----:B------:R-:W-:Y:S02]  /*cfd0*/  FSEL R194, R33, -INF , !P0 ;  /* 0xff80000021c27808 */ /* 0x000fe40004000000 */
[----:B------:R-:W-:Y:S02]  /*cfe0*/  ISETP.GT.AND P0, PT, R165, 0x20, !P1 ;  /* 0x00000020a500780c */ /* 0x000fe40004f04270 */
[----:B------:R-:W-:Y:S02]  /*cff0*/  P2R R5, PR, RZ, 0x2 ;  /* 0x00000002ff057803 */ /* 0x000fe40000000000 */
[----:B------:R-:W-:Y:S02]  /*d000*/  ISETP.LT.OR P0, PT, R166, 0x21, P0 ;  /* 0x00000021a600780c */ /* 0x000fe40000701670 */
[----:B------:R-:W-:Y:S02]  /*d010*/  ISETP.GE.AND P1, PT, R163, 0x22, PT ;  /* 0x00000022a300780c */ /* 0x000fe40003f26270 */
[----:B------:R-:W-:Y:S01]  /*d020*/  FSEL R180, R36, -INF , !P0 ;  /* 0xff80000024b47808 */ /* 0x000fe20004000000 */
[--C-:B-1----:R-:W-:Y:S01]  /*d030*/  IMAD.IADD R36, R158, 0x1, R20.reuse ;  /* 0x000000019e247824 */ /* 0x102fe200078e0214 */
[----:B------:R-:W-:Y:S02]  /*d040*/  ISETP.GT.AND P0, PT, R165, 0x21, !P1 ;  /* 0x00000021a500780c */ /* 0x000fe40004f04270 */
[----:B------:R-:W-:Y:S02]  /*d050*/  P2R R3, PR, RZ, 0x2 ;  /* 0x00000002ff037803 */ /* 0x000fe40000000000 */
[C---:B------:R-:W-:Y:S02]  /*d060*/  ISETP.LT.OR P0, PT, R166.reuse, 0x22, P0 ;  /* 0x00000022a600780c */ /* 0x040fe40000701670 */
[----:B------:R-:W-:Y:S02]  /*d070*/  ISETP.GE.AND P1, PT, R163, 0x29, PT ;  /* 0x00000029a300780c */ /* 0x000fe40003f26270 */
[----:B------:R-:W-:Y:S01]  /*d080*/  FSEL R177, R37, -INF , !P0 ;  /* 0xff80000025b17808 */ /* 0x000fe20004000000 */
[----:B------:R-:W-:Y:S01]  /*d090*/  IMAD.IADD R37, R159, 0x1, R20 ;  /* 0x000000019f257824 */ /* 0x000fe200078e0214 */
[C---:B------:R-:W-:Y:S02]  /*d0a0*/  ISETP.GT.AND P0, PT, R165.reuse, 0x28, !P1 ;  /* 0x00000028a500780c */ /* 0x040fe40004f04270 */
[----:B------:R-:W-:Y:S02]  /*d0b0*/  P2R R33, PR, RZ, 0x4 ;  /* 0x00000004ff217803 */ /* 0x000fe40000000000 */
[----:B------:R-:W-:Y:S04]  /*d0c0*/  ISETP.LT.OR P0, PT, R166, 0x29, P0 ;  /* 0x00000029a600780c */ /* 0x000fe80000701670 */
[----:B------:R-:W-:Y:S02]  /*d0d0*/  FSEL R173, R48, -INF , !P0 ;  /* 0xff80000030ad7808 */ /* 0x000fe40004000000 */
[----:B------:R-:W-:Y:S04]  /*d0e0*/  ISETP.GT.AND P0, PT, R165, RZ, !P2 ;  /* 0x000000ffa500720c */ /* 0x000fe80005704270 */
[----:B------:R-:W-:Y:S04]  /*d0f0*/  ISETP.LT.OR P0, PT, R166, 0x1, P0 ;  /* 0x00000001a600780c */ /* 0x000fe80000701670 */
[----:B------:R-:W-:Y:S02]  /*d100*/  FSEL R4, R4, -INF , !P0 ;  /* 0xff80000004047808 */ /* 0x000fe40004000000 */
[----:B------:R-:W-:Y:S04]  /*d110*/  ISETP.GE.AND P0, PT, R163, 0x2a, PT ;  /* 0x0000002aa300780c */ /* 0x000fe80003f06270 */
        /* <DEDUP_REMOVED lines=20> */
.L_x_218:
[----:B------:R-:W-:Y:S04]  /*d260*/  MOV R20, c[0x0][0x32c] ;  /* 0x0000cb0000147a02 */ /* 0x000fe80000000f00 */
[----:B------:R-:W-:Y:S11]  /*d270*/  ISETP.NE.AND P2, PT, R20, 0x1, PT ;  /* 0x000000011400780c */ /* 0x000ff60003f45270 */
[----:B------:R-:W-:Y:S02]  /*d280*/  @!UPT UIADD3 URZ, URZ, URZ, URZ ;  /* 0x0000003f3f3ff290 */ /* 0x000fe4000fffe03f */
[----:B------:R-:W-:Y:S05]  /*d290*/  @P2 IMAD.HI.U32 R20, R32, c[0x0][0x330], RZ ;  /* 0x0000cc0020142a27 */ /* 0x000fea00078e00ff */
[----:B------:R-:W-:Y:S02]  /*d2a0*/  @P2 SHF.R.U32.HI R32, RZ, c[0x0][0x334], R20 ;  /* 0x0000cd00ff202a19 */ /* 0x000fe40000011614 */
.L_x_219:
[----:B------:R-:W-:Y:S05]  /*d2b0*/  BSYNC B0 ;  /* 0x0000000000007941 */ /* 0x000fea0003800000 */
.L_x_217:
[----:B------:R-:W-:Y:S05]  /*d2c0*/  IMAD R49, R32, c[0x0][0x32c], R157 ;  /* 0x0000cb0020317a24 */ /* 0x000fea00078e029d */
[----:B------:R-:W-:Y:S02]  /*d2d0*/  IADD3 R20, R49, c[0x0][0x32c], RZ ;  /* 0x0000cb0031147a10 */ /* 0x000fe40007ffe0ff */
[----:B------:R-:W-:Y:S02]  /*d2e0*/  IMNMX R36, R36, R49, !PT ;  /* 0x0000003124247217 */ /* 0x000fe40007800200 */
[----:B------:R-:W-:Y:S02]  /*d2f0*/  IMNMX R37, R37, R20, PT ;  /* 0x0000001425257217 */ /* 0x000fe40003800200 */
.L_x_216:
[----:B------:R-:W-:Y:S02]  /*d300*/  ISETP.NE.AND P2, PT, R154, RZ, PT ;  /* 0x000000ff9a00720c */ /* 0x000fe40003f45270 */
[----:B------:R-:W-:Y:S02]  /*d310*/  P2R R165, PR, RZ, 0x40 ;  /* 0x00000040ffa57803 */ /* 0x000fe40000000000 */
[----:B------:R-:W-:Y:S02]  /*d320*/  ISETP.GT.AND P2, PT, R161, 0x8, !P2 ;  /* 0x00000008a100780c */ /* 0x000fe40005744270 */
[----:B------:R-:W-:Y:S02]  /*d330*/  ISETP.NE.AND P6, PT, R21, RZ, PT ;  /* 0x000000ff1500720c */ /* 0x000fe40003fc5270 */
[----:B------:R-:W-:Y:S02]  /*d340*/  ISETP.LT.OR P2, PT, R162, 0x9, P2 ;  /* 0x00000009a200780c */ /* 0x000fe40001741670 */
[----:B------:R-:W-:Y:S02]  /*d350*/  P2R R163, PR, RZ, 0x20 ;  /* 0x00000020ffa37803 */ /* 0x000fe40000000000 */
[----:B------:R-:W-:Y:S02]  /*d360*/  FSEL R20, R18, -INF , !P2 ;  /* 0xff80000012147808 */ /* 0x000fe40005000000 */
[----:B------:R-:W-:Y:S02]  /*d370*/  ISETP.NE.AND P2, PT, R153, RZ, PT ;  /* 0x000000ff9900720c */ /* 0x000fe40003f45270 */
[----:B------:R-:W-:Y:S02]  /*d380*/  ISETP.NE.AND P5, PT, R17, RZ, PT ;  /* 0x000000ff1100720c */ /* 0x000fe40003fa5270 */
[----:B------:R-:W-:Y:S02]  /*d390*/  ISETP.GT.AND P2, PT, R161, 0x9, !P2 ;  /* 0x00000009a100780c */ /* 0x000fe40005744270 */
[----:B------:R-:W-:Y:S02]  /*d3a0*/  P2R R49, PR, RZ, 0x10 ;  /* 0x00000010ff317803 */ /* 0x000fe40000000000 */
[C---:B------:R-:W-:Y:S02]  /*d3b0*/  ISETP.LT.OR P2, PT, R162.reuse, 0xa, P2 ;  /* 0x0000000aa200780c */ /* 0x040fe40001741670 */
[----:B------:R-:W-:Y:S02]  /*d3c0*/  ISETP.NE.AND P4, PT, R5, RZ, PT ;  /* 0x000000ff0500720c */ /* 0x000fe40003f85270 */
[----:B------:R-:W-:Y:S02]  /*d3d0*/  FSEL R18, R19, -INF , !P2 ;  /* 0xff80000013127808 */ /* 0x000fe40005000000 */
[----:B------:R-:W-:Y:S02]  /*d3e0*/  ISETP.NE.AND P2, PT, R151, RZ, PT ;  /* 0x000000ff9700720c */ /* 0x000fe40003f45270 */
[----:B------:R-:W-:Y:S02]  /*d3f0*/  P2R R48, PR, RZ, 0x8 ;  /* 0x00000008ff307803 */ /* 0x000fe40000000000 */
[----:B------:R-:W-:Y:S02]  /*d400*/  ISETP.GT.AND P2, PT, R161, 0x10, !P2 ;  /* 0x00000010a100780c */ /* 0x000fe40005744270 */
[----:B------:R-:W-:Y:S02]  /*d410*/  ISETP.NE.AND P3, PT, R3, RZ, PT ;  /* 0x000000ff0300720c */ /* 0x000fe40003f65270 */
[----:B------:R-:W-:Y:S02]  /*d420*/  ISETP.LT.OR P2, PT, R162, 0x11, P2 ;  /* 0x00000011a200780c */ /* 0x000fe40001741670 */
[----:B------:R-:W-:Y:S02]  /*d430*/  P2R R19, PR, RZ, 0x40 ;  /* 0x00000040ff137803 */ /* 0x000fe40000000000 */
[----:B------:R-:W-:Y:S02]  /*d440*/  FSEL R172, R22, -INF , !P2 ;  /* 0xff80000016ac7808 */ /* 0x000fe40005000000 */
[----:B------:R-:W-:Y:S04]  /*d450*/  ISETP.NE.AND P2, PT, R149, RZ, PT ;  /* 0x000000ff9500720c */ /* 0x000fe80003f45270 */
[----:B------:R-:W-:Y:S04]  /*d460*/  ISETP.GT.AND P2, PT, R161, 0x11, !P2 ;  /* 0x00000011a100780c */ /* 0x000fe80005744270 */
[C---:B------:R-:W-:Y:S04]  /*d470*/  ISETP.LT.OR P2, PT, R162.reuse, 0x12, P2 ;  /* 0x00000012a200780c */ /* 0x040fe80001741670 */
[----:B------:R-:W-:Y:S02]  /*d480*/  FSEL R196, R23, -INF , !P2 ;  /* 0xff80000017c47808 */ /* 0x000fe40005000000 */
[----:B------:R-:W-:Y:S02]  /*d490*/  ISETP.GT.AND P2, PT, R161, 0x18, !P6 ;  /* 0x00000018a100780c */ /* 0x000fe40007744270 */
[----:B------:R-:W-:Y:S02]  /*d4a0*/  ISETP.NE.AND P6, PT, R33, RZ, PT ;  /* 0x000000ff2100720c */ /* 0x000fe40003fc5270 */
[----:B------:R-:W-:Y:S04]  /*d4b0*/  ISETP.LT.OR P2, PT, R162, 0x19, P2 ;  /* 0x00000019a200780c */ /* 0x000fe80001741670 */
[----:B------:R-:W-:Y:S02]  /*d4c0*/  FSEL R182, R34, -INF , !P2 ;  /* 0xff80000022b67808 */ /* 0x000fe40005000000 */
[----:B------:R-:W-:Y:S04]  /*d4d0*/  ISETP.GT.AND P2, PT, R161, 0x19, !P5 ;  /* 0x00000019a100780c */ /* 0x000fe80006f44270 */
[C---:B------:R-:W-:Y:S04]  /*d4e0*/  ISETP.LT.OR P2, PT, R162.reuse, 0x1a, P2 ;  /* 0x0000001aa200780c */ /* 0x040fe80001741670 */
[----:B------:R-:W-:Y:S02]  /*d4f0*/  FSEL R192, R35, -INF , !P2 ;  /* 0xff80000023c07808 */ /* 0x000fe40005000000 */
[C---:B------:R-:W-:Y:S04]  /*d500*/  ISETP.GT.AND P2, PT, R161.reuse, 0x20, !P4 ;  /* 0x00000020a100780c */ /* 0x040fe80006744270 */
[----:B------:R-:W-:Y:S04]  /*d510*/  ISETP.LT.OR P2, PT, R162, 0x21, P2 ;  /* 0x00000021a200780c */ /* 0x000fe80001741670 */
[----:B------:R-:W-:Y:S02]  /*d520*/  FSEL R178, R38, -INF , !P2 ;  /* 0xff80000026b27808 */ /* 0x000fe40005000000 */
[----:B------:R-:W-:Y:S04]  /*d530*/  ISETP.GT.AND P2, PT, R161, 0x21, !P3 ;  /* 0x00000021a100780c */ /* 0x000fe80005f44270 */
[C---:B------:R-:W-:Y:S04]  /*d540*/  ISETP.LT.OR P2, PT, R162.reuse, 0x22, P2 ;  /* 0x00000022a200780c */ /* 0x040fe80001741670 */
[----:B------:R-:W-:Y:S02]  /*d550*/  FSEL R176, R39, -INF , !P2 ;  /* 0xff80000027b07808 */ /* 0x000fe40005000000 */
[----:B------:R-:W-:Y:S04]  /*d560*/  ISETP.NE.AND P2, PT, R155, RZ, PT ;  /* 0x000000ff9b00720c */ /* 0x000fe80003f45270 */
[----:B------:R-:W-:Y:S04]  /*d570*/  ISETP.GT.AND P2, PT, R161, 0x1, !P2 ;  /* 0x00000001a100780c */ /* 0x000fe80005744270 */
[C---:B------:R-:W-:Y:S04]  /*d580*/  ISETP.LT.OR P2, PT, R162.reuse, 0x2, P2 ;  /* 0x00000002a200780c */ /* 0x040fe80001741670 */
[----:B------:R-:W-:Y:S02]  /*d590*/  FSEL R32, R7, -INF , !P2 ;  /* 0xff80000007207808 */ /* 0x000fe40005000000 */
[C---:B------:R-:W-:Y:S04]  /*d5a0*/  ISETP.GT.AND P2, PT, R161.reuse, RZ, !P6 ;  /* 0x000000ffa100720c */ /* 0x040fe80007744270 */
[----:B------:R-:W-:Y:S04]  /*d5b0*/  ISETP.LT.OR P2, PT, R162, 0x1, P2 ;  /* 0x00000001a200780c */ /* 0x000fe80001741670 */
[----:B------:R-:W-:Y:S02]  /*d5c0*/  FSEL R6, R6, -INF , !P2 ;  /* 0xff80000006067808 */ /* 0x000fe40005000000 */
[C---:B------:R-:W-:Y:S04]  /*d5d0*/  ISETP.GT.AND P2, PT, R161.reuse, 0x28, !P1 ;  /* 0x00000028a100780c */ /* 0x040fe80004f44270 */
[----:B------:R-:W-:Y:S04]  /*d5e0*/  ISETP.LT.OR P2, PT, R162, 0x29, P2 ;  /* 0x00000029a200780c */ /* 0x000fe80001741670 */
[----:B------:R-:W-:Y:S02]  /*d5f0*/  FSEL R168, R50, -INF , !P2 ;  /* 0xff80000032a87808 */ /* 0x000fe40005000000 */
[----:B------:R-:W-:Y:S04]  /*d600*/  ISETP.GT.AND P2, PT, R161, 0x29, !P0 ;  /* 0x00000029a100780c */ /* 0x000fe80004744270 */
[----:B------:R-:W-:Y:S04]  /*d610*/  ISETP.LT.OR P2, PT, R162, 0x2a, P2 ;  /* 0x0000002aa200780c */ /* 0x000fe80001741670 */
[----:B------:R-:W-:Y:S02]  /*d620*/  FSEL R166, R51, -INF , !P2 ;  /* 0xff80000033a67808 */ /* 0x000fe40005000000 */
[----:B------:R-:W-:Y:S02]  /*d630*/  ISETP.GT.AND P2, PT, R36, RZ, !P6 ;  /* 0x000000ff2400720c */ /* 0x000fe40007744270 */
[----:B------:R-:W-:Y:S02]  /*d640*/  ISETP.NE.AND P6, PT, R19, RZ, PT ;  /* 0x000000ff1300720c */ /* 0x000fe40003fc5270 */
[----:B------:R-:W-:Y:S04]  /*d650*/  ISETP.LT.OR P2, PT, R37, 0x1, P2 ;  /* 0x000000012500780c */ /* 0x000fe80001741670 */
[----:B------:R-:W-:Y:S02]  /*d660*/  FSEL R7, R8, -INF , !P2 ;  /* 0xff80000008077808 */ /* 0x000fe40005000000 */
[----:B------:R-:W-:Y:S04]  /*d670*/  ISETP.NE.AND P2, PT, R155, RZ, PT ;  /* 0x000000ff9b00720c */ /* 0x000fe80003f45270 */
[----:B------:R-:W-:Y:S04]  /*d680*/  ISETP.GT.AND P2, PT, R36, 0x1, !P2 ;  /* 0x000000012400780c */ /* 0x000fe80005744270 */
[----:B------:R-:W-:Y:S04]  /*d690*/  ISETP.LT.OR P2, PT, R37, 0x2, P2 ;  /* 0x000000022500780c */ /* 0x000fe80001741670 */
        /* <DEDUP_REMOVED lines=59> */
.L_x_222:
[----:B------:R-:W-:Y:S04]  /*da50*/  MOV R9, c[0x0][0x32c] ;  /* 0x0000cb0000097a02 */ /* 0x000fe80000000f00 */
[----:B------:R-:W-:Y:S11]  /*da60*/  ISETP.NE.AND P2, PT, R9, 0x1, PT ;  /* 0x000000010900780c */ /* 0x000ff60003f45270 */
[----:B------:R-:W-:Y:S02]  /*da70*/  @!UPT UIADD3 URZ, URZ, URZ, URZ ;  /* 0x0000003f3f3ff290 */ /* 0x000fe4000fffe03f */
[----:B------:R-:W-:Y:S05]  /*da80*/  @P2 IMAD.HI.U32 R9, R24, c[0x0][0x330], RZ ;  /* 0x0000cc0018092a27 */ /* 0x000fea00078e00ff */
[----:B------:R-:W-:Y:S02]  /*da90*/  @P2 SHF.R.U32.HI R24, RZ, c[0x0][0x334], R9 ;  /* 0x0000cd00ff182a19 */ /* 0x000fe40000011609 */
.L_x_223:
[----:B------:R-:W-:Y:S05]  /*daa0*/  BSYNC B0 ;  /* 0x0000000000007941 */ /* 0x000fea0003800000 */
.L_x_221:
[----:B------:R-:W-:Y:S05]  /*dab0*/  IMAD R157, R24, c[0x0][0x32c], R157 ;  /* 0x0000cb00189d7a24 */ /* 0x000fea00078e029d */
[----:B------:R-:W-:Y:S02]  /*dac0*/  IADD3 R24, R157, c[0x0][0x32c], RZ ;  /* 0x0000cb009d187a10 */ /* 0x000fe40007ffe0ff */
[----:B------:R-:W-:Y:S02]  /*dad0*/  IMNMX R158, R158, R157, !PT ;  /* 0x0000009d9e9e7217 */ /* 0x000fe40007800200 */
[----:B------:R-:W-:Y:S02]  /*dae0*/  IMNMX R159, R159, R24, PT ;  /* 0x000000189f9f7217 */ /* 0x000fe40003800200 */
.L_x_220:
[----:B------:R-:W-:Y:S01]  /*daf0*/  ISETP.NE.AND P2, PT, R33, RZ, PT ;  /* 0x000000ff2100720c */ /* 0x000fe20003f45270 */
[----:B------:R-:W-:Y:S01]  /*db00*/  LDSM.16.MT88.4 R36, [R214+0x2480] ;  /* 0x00248000d624783b */ /* 0x000fe20000004200 */
[C---:B------:R-:W-:Y:S02]  /*db10*/  ISETP.GT.AND P1, PT, R158.reuse, 0x28, !P1 ;  /* 0x000000289e00780c */ /* 0x040fe40004f24270 */
[----:B------:R-:W-:Y:S02]  /*db20*/  ISETP.GT.AND P2, PT, R158, RZ, !P2 ;  /* 0x000000ff9e00720c */ /* 0x000fe40005744270 */
[C---:B------:R-:W-:Y:S02]  /*db30*/  ISETP.LT.OR P1, PT, R159.reuse, 0x29, P1 ;  /* 0x000000299f00780c */ /* 0x040fe40000f21670 */
[----:B------:R-:W-:Y:S02]  /*db40*/  ISETP.LT.OR P2, PT, R159, 0x1, P2 ;  /* 0x000000019f00780c */ /* 0x000fe40001741670 */
[----:B------:R-:W-:Y:S02]  /*db50*/  FSEL R46, R46, -INF , !P1 ;  /* 0xff8000002e2e7808 */ /* 0x000fe40004800000 */
[----:B------:R-:W-:Y:S02]  /*db60*/  FSEL R13, R10, -INF , !P2 ;  /* 0xff8000000a0d7808 */ /* 0x000fe40005000000 */
[----:B------:R-:W-:Y:S02]  /*db70*/  ISETP.NE.AND P2, PT, R155, RZ, PT ;  /* 0x000000ff9b00720c */ /* 0x000fe40003f45270 */
[C---:B------:R-:W-:Y:S02]  /*db80*/  ISETP.GT.AND P0, PT, R158.reuse, 0x29, !P0 ;  /* 0x000000299e00780c */ /* 0x040fe40004704270 */
[----:B------:R-:W-:Y:S02]  /*db90*/  ISETP.GT.AND P2, PT, R158, 0x1, !P2 ;  /* 0x000000019e00780c */ /* 0x000fe40005744270 */
[C---:B------:R-:W-:Y:S02]  /*dba0*/  ISETP.LT.OR P0, PT, R159.reuse, 0x2a, P0 ;  /* 0x0000002a9f00780c */ /* 0x040fe40000701670 */
[----:B------:R-:W-:Y:S02]  /*dbb0*/  ISETP.LT.OR P2, PT, R159, 0x2, P2 ;  /* 0x000000029f00780c */ /* 0x000fe40001741670 */
[----:B------:R-:W-:Y:S02]  /*dbc0*/  FSEL R23, R47, -INF , !P0 ;  /* 0xff8000002f177808 */ /* 0x000fe40004000000 */
        /* <DEDUP_REMOVED lines=21> */
[----:B------:R-:W-:Y:S02]  /*dd20*/  ISETP.NE.AND P2, PT, R17, RZ, PT ;  /* 0x000000ff1100720c */ /* 0x000fe40003f45270 */
[----:B------:R-:W-:Y:S02]  /*dd30*/  FMNMX.FTZ R17, R6, R148, !PT ;  /* 0x0000009406117209 */ /* 0x000fe40007810000 */
[----:B------:R-:W-:Y:S02]  /*dd40*/  ISETP.GT.AND P2, PT, R158, 0x19, !P2 ;  /* 0x000000199e00780c */ /* 0x000fe40005744270 */
[----:B------:R-:W-:Y:S02]  /*dd50*/  FMNMX.FTZ R17, R32, R17, !PT ;  /* 0x0000001120117209 */ /* 0x000fe40007810000 */
[----:B------:R-:W-:Y:S02]  /*dd60*/  ISETP.LT.OR P2, PT, R159, 0x1a, P2 ;  /* 0x0000001a9f00780c */ /* 0x000fe40001741670 */
        /* <DEDUP_REMOVED lines=23> */
[----:B------:R-:W-:Y:S01]  /*dee0*/  ISETP.GT.AND P2, PT, R158, 0x21, !P2 ;  /* 0x000000219e00780c */ /* 0x000fe20005744270 */
[----:B------:R-:W-:Y:S01]  /*def0*/  SHFL.BFLY PT, R149, R24, 0x2, 0x1f ;  /* 0x0c401f0018957f89 */ /* 0x000fe200000e0000 */
[----:B------:R-:W-:Y:S02]  /*df00*/  FMNMX.FTZ R3, R194, R3, !PT ;  /* 0x00000003c2037209 */ /* 0x000fe40007810000 */
[----:B------:R-:W-:Y:S02]  /*df10*/  ISETP.LT.OR P2, PT, R159, 0x22, P2 ;  /* 0x000000229f00780c */ /* 0x000fe40001741670 */
[----:B------:R-:W-:Y:S02]  /*df20*/  FMNMX.FTZ R10, R180, R3, !PT ;  /* 0x00000003b40a7209 */ /* 0x000fe40007810000 */
[----:B------:R-:W-:Y:S02]  /*df30*/  FSEL R49, R43, -INF , !P2 ;  /* 0xff8000002b317808 */ /* 0x000fe40005000000 */
[----:B------:R-:W-:Y:S04]  /*df40*/  FMNMX.FTZ R10, R177, R10, !PT ;  /* 0x0000000ab10a7209 */ /* 0x000fe80007810000 */
[----:B------:R-:W-:Y:S04]  /*df50*/  FMNMX.FTZ R3, R173, R10, !PT ;  /* 0x0000000aad037209 */ /* 0x000fe80007810000 */
[----:B------:R-:W-:Y:S02]  /*df60*/  FMNMX.FTZ R5, R170, R3, !PT ;  /* 0x00000003aa057209 */ /* 0x000fe40007810000 */
[----:B------:R-:W-:Y:S03]  /*df70*/  FMNMX.FTZ R3, R7, R2, !PT ;  /* 0x0000000207037209 */ /* 0x000fe60007810000 */
[----:B------:R-:W1:Y:S01]  /*df80*/  SHFL.BFLY PT, R10, R5, 0x2, 0x1f ;  /* 0x0c401f00050a7f89 */ /* 0x000e6200000e0000 */
[----:B------:R-:W-:Y:S04]  /*df90*/  FMNMX.FTZ R3, R22, R3, !PT ;  /* 0x0000000316037209 */ /* 0x000fe80007810000 */
[----:B------:R-:W-:Y:S04]  /*dfa0*/  FMNMX.FTZ R3, R12, R3, !PT ;  /* 0x000000030c037209 */ /* 0x000fe80007810000 */
[----:B------:R-:W-:Y:S04]  /*dfb0*/  FMNMX.FTZ R3, R8, R3, !PT ;  /* 0x0000000308037209 */ /* 0x000fe80007810000 */
[----:B------:R-:W-:Y:S04]  /*dfc0*/  FMNMX.FTZ R3, R184, R3, !PT ;  /* 0x00000003b8037209 */ /* 0x000fe80007810000 */
[----:B------:R-:W-:Y:S04]  /*dfd0*/  FMNMX.FTZ R3, R190, R3, !PT ;  /* 0x00000003be037209 */ /* 0x000fe80007810000 */
[----:B------:R-:W-:Y:S02]  /*dfe0*/  FMNMX.FTZ R3, R186, R3, !PT ;  /* 0x00000003ba037209 */ /* 0x000fe40007810000 */
[----:B-1----:R-:W-:Y:S02]  /*dff0*/  FMNMX.FTZ R10, R5, R10, !PT ;  /* 0x0000000a050a7209 */ /* 0x002fe40007810000 */
[----:B------:R-:W-:Y:S02]  /*e000*/  FMNMX.FTZ R14, R188, R3, !PT ;  /* 0x00000003bc0e7209 */ /* 0x000fe40007810000 */
[----:B------:R-:W-:Y:S01]  /*e010*/  FMNMX.FTZ R149, R24, R149, !PT ;  /* 0x0000009518957209 */ /* 0x000fe20007810000 */
[----:B------:R-:W1:Y:S01]  /*e020*/  SHFL.BFLY PT, R151, R10, 0x1, 0x1f ;  /* 0x0c201f000a977f89 */ /* 0x000e6200000e0000 */
[----:B------:R-:W-:Y:S04]  /*e030*/  FMNMX.FTZ R3, R171, R14, !PT ;  /* 0x0000000eab037209 */ /* 0x000fe80007810000 */
[----:B------:R-:W-:Y:S03]  /*e040*/  FMNMX.FTZ R3, R50, R3, !PT ;  /* 0x0000000332037209 */ /* 0x000fe60007810000 */
[----:B------:R-:W2:Y:S01]  /*e050*/  SHFL.BFLY PT, R14, R149, 0x1, 0x1f ;  /* 0x0c201f00950e7f89 */ /* 0x000ea200000e0000 */
[----:B------:R-:W-:Y:S02]  /*e060*/  FMNMX.FTZ R24, R48, R3, !PT ;  /* 0x0000000330187209 */ /* 0x000fe40007810000 */
[----:B-1----:R-:W-:Y:S02]  /*e070*/  FMNMX.FTZ R151, R10, R151, !PT ;  /* 0x000000970a977209 */ /* 0x002fe40007810000 */
[----:B------:R-:W-:Y:S02]  /*e080*/  FMNMX.FTZ R10, R45, R24, !PT ;  /* 0x000000182d0a7209 */ /* 0x000fe40007810000 */
[C---:B------:R-:W-:Y:S01]  /*e090*/  FSETP.NEU.FTZ.AND P2, PT, R151.reuse, -INF , PT ;  /* 0xff8000009700780b */ /* 0x040fe20003f5d000 */
[----:B------:R-:W-:Y:S02]  /*e0a0*/  FMUL.FTZ R185, R151, c[0x0][0x2d0] ;  /* 0x0000b40097b97a20 */ /* 0x000fe40000410000 */
[----:B------:R-:W1:Y:S01]  /*e0b0*/  SHFL.BFLY PT, R3, R10, 0x2, 0x1f ;  /* 0x0c401f000a037f89 */ /* 0x000e6200000e0000 */
[----:B--2---:R-:W-:Y:S02]  /*e0c0*/  FMNMX.FTZ R149, R149, R14, !PT ;  /* 0x0000000e95957209 */ /* 0x004fe40007810000 */
[----:B------:R-:W-:Y:S02]  /*e0d0*/  FSEL R185, R185, RZ, P2 ;  /* 0x000000ffb9b97208 */ /* 0x000fe40001000000 */
[C---:B------:R-:W-:Y:S01]  /*e0e0*/  FSETP.NEU.FTZ.AND P1, PT, R149.reuse, -INF , PT ;  /* 0xff8000009500780b */ /* 0x040fe20003f3d000 */
[----:B------:R-:W-:Y:S02]  /*e0f0*/  FMUL.FTZ R181, R149, c[0x0][0x2d0] ;  /* 0x0000b40095b57a20 */ /* 0x000fe40000410000 */
[--C-:B------:R-:W-:Y:S01]  /*e100*/  FFMA.FTZ R154, R4, c[0x0][0x2d0], -R185.reuse ;  /* 0x0000b400049a7a23 */ /* 0x100fe200000108b9 */
[----:B------:R-:W-:Y:S01]  /*e110*/  FMNMX.FTZ R4, R13, R0, !PT ;  /* 0x000000000d047209 */ /* 0x000fe20007810000 */
[--C-:B------:R-:W-:Y:S01]  /*e120*/  FFMA.FTZ R157, R16, c[0x0][0x2d0], -R185.reuse ;  /* 0x0000b400109d7a23 */ /* 0x100fe200000108b9 */
[----:B------:R-:W-:Y:S01]  /*e130*/  FSEL R181, R181, RZ, P1 ;  /* 0x000000ffb5b57208 */ /* 0x000fe20000800000 */
[--C-:B------:R-:W-:Y:S01]  /*e140*/  FFMA.FTZ R153, R156, c[0x0][0x2d0], -R185.reuse ;  /* 0x0000b4009c997a23 */ /* 0x100fe200000108b9 */
[----:B------:R-:W-:Y:S01]  /*e150*/  FMNMX.FTZ R4, R11, R4, !PT ;  /* 0x000000040b047209 */ /* 0x000fe20007810000 */
[----:B------:R-:W-:Y:S01]  /*e160*/  FFMA.FTZ R152, R152, c[0x0][0x2d0], -R185 ;  /* 0x0000b40098987a23 */ /* 0x000fe200000108b9 */
[----:B------:R-:W-:Y:S01]  /*e170*/  MUFU.EX2 R154, R154 ;  /* 0x0000009a009a7308 */ /* 0x000fe20000000800 */
[--C-:B------:R-:W-:Y:S01]  /*e180*/  FFMA.FTZ R155, R6, c[0x0][0x2d0], -R181.reuse ;  /* 0x0000b400069b7a23 */ /* 0x100fe200000108b5 */
[----:B------:R-:W-:Y:S01]  /*e190*/  FMNMX.FTZ R4, R9, R4, !PT ;  /* 0x0000000409047209 */ /* 0x000fe20007810000 */
[--C-:B------:R-:W-:Y:S02]  /*e1a0*/  FFMA.FTZ R160, R18, c[0x0][0x2d0], -R181.reuse ;  /* 0x0000b40012a07a23 */ /* 0x100fe400000108b5 */
[----:B------:R-:W-:Y:S01]  /*e1b0*/  LDSM.16.MT88.4 R16, [R214+0x1880] ;  /* 0x00188000d610783b */ /* 0x000fe20000004200 */
[----:B------:R-:W-:Y:S01]  /*e1c0*/  FMNMX.FTZ R4, R15, R4, !PT ;  /* 0x000000040f047209 */ /* 0x000fe20007810000 */
[--C-:B------:R-:W-:Y:S01]  /*e1d0*/  FFMA.FTZ R156, R32, c[0x0][0x2d0], -R181.reuse ;  /* 0x0000b400209c7a23 */ /* 0x100fe200000108b5 */
[----:B-1----:R-:W-:Y:S01]  /*e1e0*/  FMNMX.FTZ R10, R10, R3, !PT ;  /* 0x000000030a0a7209 */ /* 0x002fe20007810000 */
[----:B------:R-:W-:Y:S01]  /*e1f0*/  FFMA.FTZ R161, R20, c[0x0][0x2d0], -R181 ;  /* 0x0000b40014a17a23 */ /* 0x000fe200000108b5 */
[----:B------:R-:W-:Y:S01]  /*e200*/  FMNMX.FTZ R4, R195, R4, !PT ;  /* 0x00000004c3047209 */ /* 0x000fe20007810000 */
[----:B------:R-:W1:Y:S02]  /*e210*/  MUFU.EX2 R153, R153 ;  /* 0x0000009900997308 */ /* 0x000e640000000800 */
[----:B------:R-:W-:Y:S01]  /*e220*/  LDSM.16.MT88.4 R32, [R212+0x1880] ;  /* 0x00188000d420783b */ /* 0x000fe20000004200 */
[----:B------:R-:W-:Y:S01]  /*e230*/  FFMA.FTZ R179, R194, c[0x0][0x2d0], -R185 ;  /* 0x0000b400c2b37a23 */ /* 0x000fe200000108b9 */
[----:B------:R-:W-:Y:S01]  /*e240*/  FMNMX.FTZ R4, R191, R4, !PT ;  /* 0x00000004bf047209 */ /* 0x000fe20007810000 */
[----:B------:R-:W-:Y:S02]  /*e250*/  FFMA.FTZ R183, R192, c[0x0][0x2d0], -R181 ;  /* 0x0000b400c0b77a23 */ /* 0x000fe400000108b5 */
[--C-:B------:R-:W-:Y:S01]  /*e260*/  FFMA.FTZ R164, R164, c[0x0][0x2d0], -R185.reuse ;  /* 0x0000b400a4a47a23 */ /* 0x100fe200000108b9 */
[----:B------:R-:W-:Y:S01]  /*e270*/  FMNMX.FTZ R4, R193, R4, !PT ;  /* 0x00000004c1047209 */ /* 0x000fe20007810000 */
[--C-:B------:R-:W-:Y:S01]  /*e280*/  FFMA.FTZ R169, R198, c[0x0][0x2d0], -R185.reuse ;  /* 0x0000b400c6a97a23 */ /* 0x100fe200000108b9 */
[----:B------:R-:W2:Y:S01]  /*e290*/  SHFL.BFLY PT, R3, R10, 0x1, 0x1f ;  /* 0x0c201f000a037f89 */ /* 0x000ea200000e0000 */
[----:B------:R-:W-:Y:S01]  /*e2a0*/  MUFU.EX2 R152, R152 ;  /* 0x0000009800987308 */ /* 0x000fe20000000800 */
[----:B------:R-:W-:Y:S01]  /*e2b0*/  FMNMX.FTZ R4, R41, R4, !PT ;  /* 0x0000000429047209 */ /* 0x000fe20007810000 */
[--C-:B------:R-:W-:Y:S02]  /*e2c0*/  FFMA.FTZ R174, R174, c[0x0][0x2d0], -R185.reuse ;  /* 0x0000b400aeae7a23 */ /* 0x100fe400000108b9 */
[--C-:B------:R-:W-:Y:S01]  /*e2d0*/  FFMA.FTZ R180, R180, c[0x0][0x2d0], -R185.reuse ;  /* 0x0000b400b4b47a23 */ /* 0x100fe200000108b9 */
[----:B------:R-:W-:Y:S01]  /*e2e0*/  FMNMX.FTZ R4, R51, R4, !PT ;  /* 0x0000000433047209 */ /* 0x000fe20007810000 */
[--C-:B------:R-:W-:Y:S02]  /*e2f0*/  FFMA.FTZ R177, R177, c[0x0][0x2d0], -R185.reuse ;  /* 0x0000b400b1b17a23 */ /* 0x100fe400000108b9 */
[--C-:B------:R-:W-:Y:S01]  /*e300*/  FFMA.FTZ R173, R173, c[0x0][0x2d0], -R185.reuse ;  /* 0x0000b400adad7a23 */ /* 0x100fe200000108b9 */
[----:B------:R-:W-:Y:S01]  /*e310*/  FMNMX.FTZ R5, R49, R4, !PT ;  /* 0x0000000431057209 */ /* 0x000fe20007810000 */
[----:B------:R-:W3:Y:S01]  /*e320*/  MUFU.EX2 R157, R157 ;  /* 0x0000009d009d7308 */ /* 0x000ee20000000800 */
[----:B------:R-:W-:Y:S02]  /*e330*/  FFMA.FTZ R185, R170, c[0x0][0x2d0], -R185 ;  /* 0x0000b400aab97a23 */ /* 0x000fe400000108b9 */
[----:B------:R-:W-:Y:S01]  /*e340*/  FMNMX.FTZ R6, R46, R5, !PT ;  /* 0x000000052e067209 */ /* 0x000fe20007810000 */
[--C-:B------:R-:W-:Y:S01]  /*e350*/  FFMA.FTZ R172, R172, c[0x0][0x2d0], -R181.reuse ;  /* 0x0000b400acac7a23 */ /* 0x100fe200000108b5 */
[----:B-1----:R-:W-:Y:S01]  /*e360*/  F2FP.PACK_AB R24, R153, R154 ;  /* 0x0000009a9918723e */ /* 0x002fe200000000ff */
[--C-:B------:R-:W-:Y:S01]  /*e370*/  FFMA.FTZ R175, R196, c[0x0][0x2d0], -R181.reuse ;  /* 0x0000b400c4af7a23 */ /* 0x100fe200000108b5 */
[----:B------:R-:W-:Y:S01]  /*e380*/  FMNMX.FTZ R4, R23, R6, !PT ;  /* 0x0000000617047209 */ /* 0x000fe20007810000 */
[--C-:B------:R-:W-:Y:S02]  /*e390*/  FFMA.FTZ R182, R182, c[0x0][0x2d0], -R181.reuse ;  /* 0x0000b400b6b67a23 */ /* 0x100fe400000108b5 */
[----:B------:R-:W-:Y:S01]  /*e3a0*/  MUFU.EX2 R155, R155 ;  /* 0x0000009b009b7308 */ /* 0x000fe20000000800 */
[--C-:B------:R-:W-:Y:S01]  /*e3b0*/  FFMA.FTZ R178, R178, c[0x0][0x2d0], -R181.reuse ;  /* 0x0000b400b2b27a23 */ /* 0x100fe200000108b5 */
[----:B------:R-:W1:Y:S01]  /*e3c0*/  SHFL.BFLY PT, R5, R4, 0x2, 0x1f ;  /* 0x0c401f0004057f89 */ /* 0x000e6200000e0000 */
[----:B--2---:R-:W-:Y:S01]  /*e3d0*/  FMNMX.FTZ R3, R10, R3, !PT ;  /* 0x000000030a037209 */ /* 0x004fe20007810000 */
[----:B------:R-:W-:Y:S03]  /*e3e0*/  FFMA.FTZ R168, R168, c[0x0][0x2d0], -R181 ;  /* 0x0000b400a8a87a23 */ /* 0x000fe600000108b5 */
[C---:B------:R-:W-:Y:S01]  /*e3f0*/  FSETP.NEU.FTZ.AND P0, PT, R3.reuse, -INF , PT ;  /* 0xff8000000300780b */ /* 0x040fe20003f1d000 */
[----:B------:R-:W-:Y:S02]  /*e400*/  FMUL.FTZ R47, R3, c[0x0][0x2d0] ;  /* 0x0000b400032f7a20 */ /* 0x000fe40000410000 */
[----:B------:R-:W2:Y:S03]  /*e410*/  MUFU.EX2 R156, R156 ;  /* 0x0000009c009c7308 */ /* 0x000ea60000000800 */
[----:B------:R-:W-:Y:S02]  /*e420*/  FSEL R47, R47, RZ, P0 ;  /* 0x000000ff2f2f7208 */ /* 0x000fe40000000000 */
[----:B---3--:R-:W-:Y:S03]  /*e430*/  F2FP.PACK_AB R26, R157, R152 ;  /* 0x000000989d1a723e */ /* 0x008fe600000000ff */
[--C-:B------:R-:W-:Y:S02]  /*e440*/  FFMA.FTZ R158, R22, c[0x0][0x2d0], -R47.reuse ;  /* 0x0000b400169e7a23 */ /* 0x100fe4000001082f */
[--C-:B------:R-:W-:Y:S01]  /*e450*/  FFMA.FTZ R159, R7, c[0x0][0x2d0], -R47.reuse ;  /* 0x0000b400079f7a23 */ /* 0x100fe2000001082f */
[----:B------:R-:W-:Y:S01]  /*e460*/  FSEL R7, R151, RZ, P2 ;  /* 0x000000ff97077208 */ /* 0x000fe20001000000 */
[----:B------:R-:W-:Y:S01]  /*e470*/  MUFU.EX2 R161, R161 ;  /* 0x000000a100a17308 */ /* 0x000fe20000000800 */
[--C-:B------:R-:W-:Y:S02]  /*e480*/  FFMA.FTZ R163, R12, c[0x0][0x2d0], -R47.reuse ;  /* 0x0000b4000ca37a23 */ /* 0x100fe4000001082f */
[--C-:B------:R-:W-:Y:S01]  /*e490*/  FFMA.FTZ R162, R8, c[0x0][0x2d0], -R47.reuse ;  /* 0x0000b40008a27a23 */ /* 0x100fe2000001082f */
[----:B-1----:R-:W-:Y:S01]  /*e4a0*/  FMNMX.FTZ R5, R4, R5, !PT ;  /* 0x0000000504057209 */ /* 0x002fe20007810000 */
[----:B------:R-:W-:Y:S01]  /*e4b0*/  FADD.FTZ R4, -R7, R150 ;  /* 0x0000009607047221 */ /* 0x000fe20000010100 */
[----:B------:R-:W-:Y:S01]  /*e4c0*/  FSEL R7, R149, RZ, P1 ;  /* 0x000000ff95077208 */ /* 0x000fe20000800000 */
[--C-:B------:R-:W-:Y:S02]  /*e4d0*/  FFMA.FTZ R184, R184, c[0x0][0x2d0], -R47.reuse ;  /* 0x0000b400b8b87a23 */ /* 0x100fe4000001082f */
[----:B------:R-:W1:Y:S01]  /*e4e0*/  SHFL.BFLY PT, R22, R5, 0x1, 0x1f ;  /* 0x0c201f0005167f89 */ /* 0x000e6200000e0000 */
[----:B------:R-:W-:Y:S01]  /*e4f0*/  FMUL.FTZ R21, R4, c[0x0][0x2d0] ;  /* 0x0000b40004157a20 */ /* 0x000fe20000410000 */
[----:B------:R-:W3:Y:S01]  /*e500*/  MUFU.EX2 R160, R160 ;  /* 0x000000a000a07308 */ /* 0x000ee20000000800 */
[----:B------:R-:W-:Y:S01]  /*e510*/  FADD.FTZ R4, -R7, R148 ;  /* 0x0000009407047221 */ /* 0x000fe20000010100 */
[----:B------:R-:W-:Y:S01]  /*e520*/  FSEL R7, R3, RZ, P0 ;  /* 0x000000ff03077208 */ /* 0x000fe20000000000 */
[--C-:B------:R-:W-:Y:S01]  /*e530*/  FFMA.FTZ R187, R190, c[0x0][0x2d0], -R47.reuse ;  /* 0x0000b400bebb7a23 */ /* 0x100fe2000001082f */
[----:B--2---:R-:W-:Y:S01]  /*e540*/  F2FP.PACK_AB R25, R156, R155 ;  /* 0x0000009b9c19723e */ /* 0x004fe200000000ff */
[----:B------:R-:W-:Y:S02]  /*e550*/  FMUL.FTZ R20, R4, c[0x0][0x2d0] ;  /* 0x0000b40004147a20 */ /* 0x000fe40000410000 */
[----:B------:R-:W-:Y:S02]  /*e560*/  FADD.FTZ R2, -R7, R2 ;  /* 0x0000000207027221 */ /* 0x000fe40000010100 */
[--C-:B------:R-:W-:Y:S01]  /*e570*/  FFMA.FTZ R186, R186, c[0x0][0x2d0], -R47.reuse ;  /* 0x0000b400baba7a23 */ /* 0x100fe2000001082f */
[----:B------:R-:W2:Y:S01]  /*e580*/  MUFU.EX2 R21, R21 ;  /* 0x0000001500157308 */ /* 0x000ea20000000800 */
[----:B------:R-:W-:Y:S02]  /*e590*/  FMUL.FTZ R6, R2, c[0x0][0x2d0] ;  /* 0x0000b40002067a20 */ /* 0x000fe40000410000 */
[----:B------:R-:W-:Y:S07]  /*e5a0*/  FFMA.FTZ R189, R188, c[0x0][0x2d0], -R47 ;  /* 0x0000b400bcbd7a23 */ /* 0x000fee000001082f */
[----:B------:R-:W4:Y:S01]  /*e5b0*/  MUFU.EX2 R20, R20 ;  /* 0x0000001400147308 */ /* 0x000f220000000800 */
[----:B-1----:R-:W-:Y:S02]  /*e5c0*/  FMNMX.FTZ R22, R5, R22, !PT ;  /* 0x0000001605167209 */ /* 0x002fe40007810000 */
[----:B---3--:R-:W-:Y:S02]  /*e5d0*/  F2FP.PACK_AB R27, R160, R161 ;  /* 0x000000a1a01b723e */ /* 0x008fe400000000ff */
[C---:B------:R-:W-:Y:S01]  /*e5e0*/  FSETP.NEU.FTZ.AND P0, PT, R22.reuse, -INF , PT ;  /* 0xff8000001600780b */ /* 0x040fe20003f1d000 */
[C---:B------:R-:W-:Y:S03]  /*e5f0*/  FMUL.FTZ R44, R22.reuse, c[0x0][0x2d0] ;  /* 0x0000b400162c7a20 */ /* 0x040fe60000410000 */
[----:B------:R-:W-:Y:S01]  /*e600*/  FSEL R5, R22, RZ, P0 ;  /* 0x000000ff16057208 */ /* 0x000fe20000000000 */
[----:B------:R1:W3:Y:S01]  /*e610*/  MUFU.EX2 R2, R6 ;  /* 0x0000000600027308 */ /* 0x0002e20000000800 */
[----:B------:R-:W-:Y:S01]  /*e620*/  FSEL R44, R44, RZ, P0 ;  /* 0x000000ff2c2c7208 */ /* 0x000fe20000000000 */
[----:B--2---:R-:W-:Y:S01]  /*e630*/  FMUL.FTZ R4, R21, R144 ;  /* 0x0000009015047220 */ /* 0x004fe20000410000 */
[C---:B------:R-:W-:Y:S01]  /*e640*/  ISETP.GT.AND P0, PT, R226.reuse, UR6, PT ;  /* 0x00000006e2007c0c */ /* 0x040fe2000bf04270 */
[----:B------:R-:W-:Y:S01]  /*e650*/  FADD.FTZ R5, -R5, R0 ;  /* 0x0000000005057221 */ /* 0x000fe20000010100 */
[----:B------:R-:W-:Y:S01]  /*e660*/  IADD3 R226, R226, -0x1, RZ ;  /* 0xffffffffe2e27810 */ /* 0x000fe20007ffe0ff */
[--C-:B------:R-:W-:Y:S02]  /*e670*/  FFMA.FTZ R167, R13, c[0x0][0x2d0], -R44.reuse ;  /* 0x0000b4000da77a23 */ /* 0x100fe4000001082c */
[--C-:B------:R-:W-:Y:S02]  /*e680*/  FFMA.FTZ R150, R11, c[0x0][0x2d0], -R44.reuse ;  /* 0x0000b4000b967a23 */ /* 0x100fe4000001082c */
[----:B------:R-:W-:Y:S01]  /*e690*/  MUFU.EX2 R159, R159 ;  /* 0x0000009f009f7308 */ /* 0x000fe20000000800 */
[--C-:B------:R-:W-:Y:S02]  /*e6a0*/  FFMA.FTZ R165, R9, c[0x0][0x2d0], -R44.reuse ;  /* 0x0000b40009a57a23 */ /* 0x100fe4000001082c */
[--C-:B------:R-:W-:Y:S02]  /*e6b0*/  FFMA.FTZ R148, R15, c[0x0][0x2d0], -R44.reuse ;  /* 0x0000b4000f947a23 */ /* 0x100fe4000001082c */
[----:B------:R-:W-:Y:S02]  /*e6c0*/  FMUL.FTZ R0, R5, c[0x0][0x2d0] ;  /* 0x0000b40005007a20 */ /* 0x000fe40000410000 */
[C---:B------:R-:W-:Y:S02]  /*e6d0*/  FMUL.FTZ R5, R21.reuse, R145 ;  /* 0x0000009115057220 */ /* 0x040fe40000410000 */
[C---:B----4-:R-:W-:Y:S01]  /*e6e0*/  FMUL.FTZ R7, R20.reuse, R147 ;  /* 0x0000009314077220 */ /* 0x050fe20000410000 */
[----:B------:R-:W2:Y:S01]  /*e6f0*/  MUFU.EX2 R158, R158 ;  /* 0x0000009e009e7308 */ /* 0x000ea20000000800 */
[C---:B------:R-:W-:Y:S02]  /*e700*/  FMUL.FTZ R100, R21.reuse, R100 ;  /* 0x0000006415647220 */ /* 0x040fe40000410000 */
[----:B------:R-:W-:Y:S02]  /*e710*/  FMUL.FTZ R101, R21, R101 ;  /* 0x0000006515657220 */ /* 0x000fe40000410000 */
[----:B-1----:R-:W-:Y:S02]  /*e720*/  FMUL.FTZ R6, R20, R146 ;  /* 0x0000009214067220 */ /* 0x002fe40000410000 */
[--C-:B------:R-:W-:Y:S02]  /*e730*/  FFMA.FTZ R190, R41, c[0x0][0x2d0], -R44.reuse ;  /* 0x0000b40029be7a23 */ /* 0x100fe4000001082c */
[----:B------:R-:W-:Y:S01]  /*e740*/  LDSM.16.MT88.4 R40, [R212+0x1c80] ;  /* 0x001c8000d428783b */ /* 0x000fe20000004200 */
[----:B------:R-:W-:Y:S01]  /*e750*/  MUFU.EX2 R163, R163 ;  /* 0x000000a300a37308 */ /* 0x000fe20000000800 */
[--C-:B------:R-:W-:Y:S01]  /*e760*/  FFMA.FTZ R192, R51, c[0x0][0x2d0], -R44.reuse ;  /* 0x0000b40033c07a23 */ /* 0x100fe2000001082c */
[-C--:B------:R-:W-:Y:S01]  /*e770*/  HMMA.16816.F32 R4, R24, R16.reuse, R4 ;  /* 0x000000101804723c */ /* 0x080fe20000001804 */
[C---:B---3--:R-:W-:Y:S02]  /*e780*/  FMUL.FTZ R8, R2.reuse, R140 ;  /* 0x0000008c02087220 */ /* 0x048fe40000410000 */
[C---:B------:R-:W-:Y:S02]  /*e790*/  FMUL.FTZ R9, R2.reuse, R141 ;  /* 0x0000008d02097220 */ /* 0x040fe40000410000 */
[C---:B------:R-:W-:Y:S02]  /*e7a0*/  FMUL.FTZ R12, R2.reuse, R136 ;  /* 0x00000088020c7220 */ /* 0x040fe40000410000 */
[----:B------:R-:W-:Y:S01]  /*e7b0*/  FMUL.FTZ R13, R2, R137 ;  /* 0x00000089020d7220 */ /* 0x000fe20000410000 */
[----:B------:R-:W1:Y:S01]  /*e7c0*/  MUFU.EX2 R162, R162 ;  /* 0x000000a200a27308 */ /* 0x000e620000000800 */
[----:B------:R-:W-:Y:S03]  /*e7d0*/  FMUL.FTZ R102, R20, R102 ;  /* 0x0000006614667220 */ /* 0x000fe60000410000 */
[----:B--2---:R-:W-:Y:S01]  /*e7e0*/  F2FP.PACK_AB R28, R158, R159 ;  /* 0x0000009f9e1c723e */ /* 0x004fe200000000ff */
[C---:B------:R-:W-:Y:S02]  /*e7f0*/  FMUL.FTZ R103, R20.reuse, R103 ;  /* 0x0000006714677220 */ /* 0x040fe40000410000 */
[C---:B------:R-:W-:Y:S02]  /*e800*/  FMUL.FTZ R104, R21.reuse, R104 ;  /* 0x0000006815687220 */ /* 0x040fe40000410000 */
[----:B------:R-:W-:Y:S01]  /*e810*/  FMUL.FTZ R105, R21, R105 ;  /* 0x0000006915697220 */ /* 0x000fe20000410000 */
[----:B------:R-:W-:Y:S01]  /*e820*/  MUFU.EX2 R167, R167 ;  /* 0x000000a700a77308 */ /* 0x000fe20000000800 */
[C---:B------:R-:W-:Y:S02]  /*e830*/  FMUL.FTZ R106, R20.reuse, R106 ;  /* 0x0000006a146a7220 */ /* 0x040fe40000410000 */
[----:B------:R-:W-:Y:S02]  /*e840*/  FMUL.FTZ R107, R20, R107 ;  /* 0x0000006b146b7220 */ /* 0x000fe40000410000 */
[C---:B------:R-:W-:Y:S02]  /*e850*/  FMUL.FTZ R108, R2.reuse, R108 ;  /* 0x0000006c026c7220 */ /* 0x040fe40000410000 */
[----:B------:R-:W-:Y:S02]  /*e860*/  FMUL.FTZ R109, R2, R109 ;  /* 0x0000006d026d7220 */ /* 0x000fe40000410000 */
[--C-:B------:R-:W-:Y:S01]  /*e870*/  FFMA.FTZ R197, R49, c[0x0][0x2d0], -R44.reuse ;  /* 0x0000b40031c57a23 */ /* 0x100fe2000001082c */
[----:B------:R-:W2:Y:S01]  /*e880*/  MUFU.EX2 R150, R150 ;  /* 0x0000009600967308 */ /* 0x000ea20000000800 */
[--C-:B------:R-:W-:Y:S02]  /*e890*/  FFMA.FTZ R194, R46, c[0x0][0x2d0], -R44.reuse ;  /* 0x0000b4002ec27a23 */ /* 0x100fe4000001082c */
[----:B------:R-:W-:Y:S01]  /*e8a0*/  FMUL.FTZ R112, R2, R112 ;  /* 0x0000007002707220 */ /* 0x000fe20000410000 */
[----:B-1----:R-:W-:Y:S01]  /*e8b0*/  F2FP.PACK_AB R30, R162, R163 ;  /* 0x000000a3a21e723e */ /* 0x002fe200000000ff */
[----:B------:R-:W-:Y:S02]  /*e8c0*/  FMUL.FTZ R113, R2, R113 ;  /* 0x0000007102717220 */ /* 0x000fe40000410000 */
[C---:B------:R-:W-:Y:S02]  /*e8d0*/  FMUL.FTZ R116, R21.reuse, R116 ;  /* 0x0000007415747220 */ /* 0x040fe40000410000 */
[C---:B------:R-:W-:Y:S01]  /*e8e0*/  FMUL.FTZ R117, R21.reuse, R117 ;  /* 0x0000007515757220 */ /* 0x040fe20000410000 */
[----:B------:R-:W-:Y:S01]  /*e8f0*/  MUFU.EX2 R165, R165 ;  /* 0x000000a500a57308 */ /* 0x000fe20000000800 */
[C---:B------:R-:W-:Y:S02]  /*e900*/  FMUL.FTZ R118, R20.reuse, R118 ;  /* 0x0000007614767220 */ /* 0x040fe40000410000 */
[C---:B------:R-:W-:Y:S02]  /*e910*/  FMUL.FTZ R119, R20.reuse, R119 ;  /* 0x0000007714777220 */ /* 0x040fe40000410000 */
[C---:B------:R-:W-:Y:S02]  /*e920*/  FMUL.FTZ R120, R21.reuse, R120 ;  /* 0x0000007815787220 */ /* 0x040fe40000410000 */
[C---:B------:R-:W-:Y:S02]  /*e930*/  FMUL.FTZ R121, R21.reuse, R121 ;  /* 0x0000007915797220 */ /* 0x040fe40000410000 */
[C---:B------:R-:W-:Y:S01]  /*e940*/  FMUL.FTZ R122, R20.reuse, R122 ;  /* 0x0000007a147a7220 */ /* 0x040fe20000410000 */
[----:B------:R-:W1:Y:S01]  /*e950*/  MUFU.EX2 R148, R148 ;  /* 0x0000009400947308 */ /* 0x000e620000000800 */
[----:B------:R-:W-:Y:S02]  /*e960*/  FMUL.FTZ R123, R20, R123 ;  /* 0x0000007b147b7220 */ /* 0x000fe40000410000 */
[----:B------:R-:W-:Y:S01]  /*e970*/  FMUL.FTZ R124, R2, R124 ;  /* 0x0000007c027c7220 */ /* 0x000fe20000410000 */
[----:B--2---:R-:W-:Y:S01]  /*e980*/  F2FP.PACK_AB R29, R150, R167 ;  /* 0x000000a7961d723e */ /* 0x004fe200000000ff */
[----:B------:R-:W-:Y:S02]  /*e990*/  FMUL.FTZ R125, R2, R125 ;  /* 0x0000007d027d7220 */ /* 0x000fe40000410000 */
[C---:B------:R-:W-:Y:S02]  /*e9a0*/  FMUL.FTZ R128, R21.reuse, R128 ;  /* 0x0000008015807220 */ /* 0x040fe40000410000 */
[C---:B------:R-:W-:Y:S01]  /*e9b0*/  FMUL.FTZ R129, R21.reuse, R129 ;  /* 0x0000008115817220 */ /* 0x040fe20000410000 */
[----:B------:R-:W2:Y:S01]  /*e9c0*/  MUFU.EX2 R0, R0 ;  /* 0x0000000000007308 */ /* 0x000ea20000000800 */
[C---:B------:R-:W-:Y:S02]  /*e9d0*/  FMUL.FTZ R130, R20.reuse, R130 ;  /* 0x0000008214827220 */ /* 0x040fe40000410000 */
[C---:B------:R-:W-:Y:S02]  /*e9e0*/  FMUL.FTZ R131, R20.reuse, R131 ;  /* 0x0000008314837220 */ /* 0x040fe40000410000 */
[C---:B------:R-:W-:Y:S02]  /*e9f0*/  FMUL.FTZ R52, R21.reuse, R52 ;  /* 0x0000003415347220 */ /* 0x040fe40000410000 */
[C---:B------:R-:W-:Y:S02]  /*ea00*/  FMUL.FTZ R53, R21.reuse, R53 ;  /* 0x0000003515357220 */ /* 0x040fe40000410000 */
[C---:B------:R-:W-:Y:S01]  /*ea10*/  FMUL.FTZ R54, R20.reuse, R54 ;  /* 0x0000003614367220 */ /* 0x040fe20000410000 */
[----:B------:R-:W-:Y:S01]  /*ea20*/  MUFU.EX2 R170, R185 ;  /* 0x000000b900aa7308 */ /* 0x000fe20000000800 */
[----:B------:R-:W-:Y:S02]  /*ea30*/  FMUL.FTZ R55, R20, R55 ;  /* 0x0000003714377220 */ /* 0x000fe40000410000 */
[----:B------:R-:W-:Y:S01]  /*ea40*/  FMUL.FTZ R56, R2, R56 ;  /* 0x0000003802387220 */ /* 0x000fe20000410000 */
[----:B-1----:R-:W-:Y:S01]  /*ea50*/  F2FP.PACK_AB R31, R148, R165 ;  /* 0x000000a5941f723e */ /* 0x002fe200000000ff */
[C---:B------:R-:W-:Y:S02]  /*ea60*/  FMUL.FTZ R57, R2.reuse, R57 ;  /* 0x0000003902397220 */ /* 0x040fe40000410000 */
[C---:B------:R-:W-:Y:S02]  /*ea70*/  FMUL.FTZ R60, R2.reuse, R60 ;  /* 0x0000003c023c7220 */ /* 0x040fe40000410000 */
[----:B------:R-:W-:Y:S01]  /*ea80*/  FMUL.FTZ R61, R2, R61 ;  /* 0x0000003d023d7220 */ /* 0x000fe20000410000 */
[----:B------:R-:W-:Y:S01]  /*ea90*/  MUFU.EX2 R164, R164 ;  /* 0x000000a400a47308 */ /* 0x000fe20000000800 */
[C---:B------:R-:W-:Y:S02]  /*eaa0*/  FMUL.FTZ R64, R21.reuse, R64 ;  /* 0x0000004015407220 */ /* 0x040fe40000410000 */
[C---:B------:R-:W-:Y:S02]  /*eab0*/  FMUL.FTZ R65, R21.reuse, R65 ;  /* 0x0000004115417220 */ /* 0x040fe40000410000 */
[C---:B--2---:R-:W-:Y:S02]  /*eac0*/  FMUL.FTZ R10, R0.reuse, R142 ;  /* 0x0000008e000a7220 */ /* 0x044fe40000410000 */
[C---:B------:R-:W-:Y:S02]  /*ead0*/  FMUL.FTZ R11, R0.reuse, R143 ;  /* 0x0000008f000b7220 */ /* 0x040fe40000410000 */
[C---:B------:R-:W-:Y:S01]  /*eae0*/  FMUL.FTZ R110, R0.reuse, R110 ;  /* 0x0000006e006e7220 */ /* 0x040fe20000410000 */
[----:B------:R-:W-:Y:S01]  /*eaf0*/  MUFU.EX2 R169, R169 ;  /* 0x000000a900a97308 */ /* 0x000fe20000000800 */
[C---:B------:R-:W-:Y:S02]  /*eb00*/  FMUL.FTZ R111, R0.reuse, R111 ;  /* 0x0000006f006f7220 */ /* 0x040fe40000410000 */
[C---:B------:R-:W-:Y:S01]  /*eb10*/  FMUL.FTZ R114, R0.reuse, R114 ;  /* 0x0000007200727220 */ /* 0x040fe20000410000 */
[C---:B------:R-:W-:Y:S01]  /*eb20*/  HMMA.16816.F32 R8, R28.reuse, R16, R8 ;  /* 0x000000101c08723c */ /* 0x040fe20000001808 */
[C---:B------:R-:W-:Y:S02]  /*eb30*/  FMUL.FTZ R14, R0.reuse, R138 ;  /* 0x0000008a000e7220 */ /* 0x040fe40000410000 */
[C---:B------:R-:W-:Y:S02]  /*eb40*/  FMUL.FTZ R15, R0.reuse, R139 ;  /* 0x0000008b000f7220 */ /* 0x040fe40000410000 */
[C---:B------:R-:W-:Y:S01]  /*eb50*/  FMUL.FTZ R115, R0.reuse, R115 ;  /* 0x0000007300737220 */ /* 0x040fe20000410000 */
[----:B------:R-:W-:Y:S01]  /*eb60*/  MUFU.EX2 R172, R172 ;  /* 0x000000ac00ac7308 */ /* 0x000fe20000000800 */
[C---:B------:R-:W-:Y:S02]  /*eb70*/  FMUL.FTZ R126, R0.reuse, R126 ;  /* 0x0000007e007e7220 */ /* 0x040fe40000410000 */
[----:B------:R-:W-:Y:S01]  /*eb80*/  FMUL.FTZ R127, R0, R127 ;  /* 0x0000007f007f7220 */ /* 0x000fe20000410000 */
[-C--:B------:R-:W-:Y:S02]  /*eb90*/  HMMA.16816.F32 R12, R28, R18.reuse, R12 ;  /* 0x000000121c0c723c */ /* 0x080fe4000000180c */
[C---:B------:R-:W-:Y:S02]  /*eba0*/  FMUL.FTZ R16, R2.reuse, R132 ;  /* 0x0000008402107220 */ /* 0x040fe40000410000 */
[----:B------:R-:W-:Y:S02]  /*ebb0*/  FMUL.FTZ R17, R2, R133 ;  /* 0x0000008502117220 */ /* 0x000fe40000410000 */
[C---:B------:R-:W-:Y:S01]  /*ebc0*/  FMUL.FTZ R58, R0.reuse, R58 ;  /* 0x0000003a003a7220 */ /* 0x040fe20000410000 */
[----:B------:R-:W-:Y:S01]  /*ebd0*/  MUFU.EX2 R175, R175 ;  /* 0x000000af00af7308 */ /* 0x000fe20000000800 */
[C---:B------:R-:W-:Y:S01]  /*ebe0*/  HMMA.16816.F32 R100, R24.reuse, R18, R100 ;  /* 0x000000121864723c */ /* 0x040fe20000001864 */
[C---:B------:R-:W-:Y:S03]  /*ebf0*/  FMUL.FTZ R59, R0.reuse, R59 ;  /* 0x0000003b003b7220 */ /* 0x040fe60000410000 */
[C---:B------:R-:W-:Y:S02]  /*ec00*/  FMUL.FTZ R62, R0.reuse, R62 ;  /* 0x0000003e003e7220 */ /* 0x040fe40000410000 */
[C---:B------:R-:W-:Y:S02]  /*ec10*/  FMUL.FTZ R63, R0.reuse, R63 ;  /* 0x0000003f003f7220 */ /* 0x040fe40000410000 */
[-C--:B------:R-:W-:Y:S01]  /*ec20*/  HMMA.16816.F32 R104, R24, R32.reuse, R104 ;  /* 0x000000201868723c */ /* 0x080fe20000001868 */
[C---:B------:R-:W-:Y:S01]  /*ec30*/  FMUL.FTZ R18, R0.reuse, R134 ;  /* 0x0000008600127220 */ /* 0x040fe20000410000 */
[----:B------:R-:W-:Y:S02]  /*ec40*/  MUFU.EX2 R174, R174 ;  /* 0x000000ae00ae7308 */ /* 0x000fe40000000800 */
[----:B------:R-:W-:Y:S02]  /*ec50*/  FMUL.FTZ R19, R0, R135 ;  /* 0x0000008700137220 */ /* 0x000fe40000410000 */
[C---:B------:R-:W-:Y:S02]  /*ec60*/  FMUL.FTZ R66, R20.reuse, R66 ;  /* 0x0000004214427220 */ /* 0x040fe40000410000 */
[C---:B------:R-:W-:Y:S01]  /*ec70*/  HMMA.16816.F32 R108, R28.reuse, R32, R108 ;  /* 0x000000201c6c723c */ /* 0x040fe2000000186c */
[C---:B------:R-:W-:Y:S03]  /*ec80*/  FMUL.FTZ R67, R20.reuse, R67 ;  /* 0x0000004314437220 */ /* 0x040fe60000410000 */
[C---:B------:R-:W-:Y:S01]  /*ec90*/  FMUL.FTZ R68, R21.reuse, R68 ;  /* 0x0000004415447220 */ /* 0x040fe20000410000 */
[----:B------:R-:W-:Y:S01]  /*eca0*/  MUFU.EX2 R179, R179 ;  /* 0x000000b300b37308 */ /* 0x000fe20000000800 */
[C---:B------:R-:W-:Y:S02]  /*ecb0*/  FMUL.FTZ R69, R21.reuse, R69 ;  /* 0x0000004515457220 */ /* 0x040fe40000410000 */
[-C--:B------:R-:W-:Y:S01]  /*ecc0*/  HMMA.16816.F32 R112, R28, R34.reuse, R112 ;  /* 0x000000221c70723c */ /* 0x080fe20000001870 */
[C---:B------:R-:W-:Y:S03]  /*ecd0*/  FMUL.FTZ R70, R20.reuse, R70 ;  /* 0x0000004614467220 */ /* 0x040fe60000410000 */
[----:B------:R-:W-:Y:S02]  /*ece0*/  FMUL.FTZ R71, R20, R71 ;  /* 0x0000004714477220 */ /* 0x000fe40000410000 */
[C---:B------:R-:W-:Y:S01]  /*ecf0*/  FMUL.FTZ R72, R2.reuse, R72 ;  /* 0x0000004802487220 */ /* 0x040fe20000410000 */
[----:B------:R-:W-:Y:S01]  /*ed00*/  MUFU.EX2 R182, R182 ;  /* 0x000000b600b67308 */ /* 0x000fe20000000800 */
[C---:B------:R-:W-:Y:S01]  /*ed10*/  HMMA.16816.F32 R116, R24.reuse, R34, R116 ;  /* 0x000000221874723c */ /* 0x040fe20000001874 */
[----:B------:R-:W1:Y:S03]  /*ed20*/  LDSM.16.MT88.4 R32, [R212+0x2480] ;  /* 0x00248000d420783b */ /* 0x000e660000004200 */
[----:B------:R-:W-:Y:S02]  /*ed30*/  FMUL.FTZ R73, R2, R73 ;  /* 0x0000004902497220 */ /* 0x000fe40000410000 */
[C---:B------:R-:W-:Y:S02]  /*ed40*/  FMUL.FTZ R74, R0.reuse, R74 ;  /* 0x0000004a004a7220 */ /* 0x040fe40000410000 */
[-C--:B------:R-:W-:Y:S01]  /*ed50*/  HMMA.16816.F32 R120, R24, R36.reuse, R120 ;  /* 0x000000241878723c */ /* 0x080fe20000001878 */
[----:B------:R-:W-:Y:S01]  /*ed60*/  FMUL.FTZ R75, R0, R75 ;  /* 0x0000004b004b7220 */ /* 0x000fe20000410000 */
[----:B------:R-:W-:Y:S02]  /*ed70*/  MUFU.EX2 R183, R183 ;  /* 0x000000b700b77308 */ /* 0x000fe40000000800 */
[C---:B------:R-:W-:Y:S02]  /*ed80*/  FMUL.FTZ R76, R2.reuse, R76 ;  /* 0x0000004c024c7220 */ /* 0x040fe40000410000 */
[----:B------:R-:W-:Y:S02]  /*ed90*/  FMUL.FTZ R77, R2, R77 ;  /* 0x0000004d024d7220 */ /* 0x000fe40000410000 */
[C---:B------:R-:W-:Y:S01]  /*eda0*/  HMMA.16816.F32 R124, R28.reuse, R36, R124 ;  /* 0x000000241c7c723c */ /* 0x040fe2000000187c */
[C---:B------:R-:W-:Y:S03]  /*edb0*/  FMUL.FTZ R78, R0.reuse, R78 ;  /* 0x0000004e004e7220 */ /* 0x040fe60000410000 */
[----:B------:R-:W-:Y:S01]  /*edc0*/  FMUL.FTZ R79, R0, R79 ;  /* 0x0000004f004f7220 */ /* 0x000fe20000410000 */
[----:B------:R-:W-:Y:S01]  /*edd0*/  MUFU.EX2 R184, R184 ;  /* 0x000000b800b87308 */ /* 0x000fe20000000800 */
[C---:B------:R-:W-:Y:S02]  /*ede0*/  FMUL.FTZ R80, R21.reuse, R80 ;  /* 0x0000005015507220 */ /* 0x040fe40000410000 */
[-C--:B------:R-:W-:Y:S01]  /*edf0*/  HMMA.16816.F32 R16, R28, R38.reuse, R16 ;  /* 0x000000261c10723c */ /* 0x080fe20000001810 */
[C---:B------:R-:W-:Y:S03]  /*ee00*/  FMUL.FTZ R81, R21.reuse, R81 ;  /* 0x0000005115517220 */ /* 0x040fe60000410000 */
[C---:B------:R-:W-:Y:S02]  /*ee10*/  FMUL.FTZ R82, R20.reuse, R82 ;  /* 0x0000005214527220 */ /* 0x040fe40000410000 */
[C---:B------:R-:W-:Y:S01]  /*ee20*/  FMUL.FTZ R83, R20.reuse, R83 ;  /* 0x0000005314537220 */ /* 0x040fe20000410000 */
[----:B------:R-:W2:Y:S01]  /*ee30*/  MUFU.EX2 R187, R187 ;  /* 0x000000bb00bb7308 */ /* 0x000ea20000000800 */
[C---:B------:R-:W-:Y:S01]  /*ee40*/  HMMA.16816.F32 R128, R24.reuse, R38, R128 ;  /* 0x000000261880723c */ /* 0x040fe20000001880 */
[----:B------:R-:W3:Y:S03]  /*ee50*/  LDSM.16.MT88.4 R36, [R214+0x3080] ;  /* 0x00308000d624783b */ /* 0x000ee60000004200 */
[C---:B------:R-:W-:Y:S02]  /*ee60*/  FMUL.FTZ R84, R21.reuse, R84 ;  /* 0x0000005415547220 */ /* 0x040fe40000410000 */
[----:B------:R-:W-:Y:S02]  /*ee70*/  FMUL.FTZ R85, R21, R85 ;  /* 0x0000005515557220 */ /* 0x000fe40000410000 */
[C---:B------:R-:W-:Y:S01]  /*ee80*/  FMUL.FTZ R86, R20.reuse, R86 ;  /* 0x0000005614567220 */ /* 0x040fe20000410000 */
[-C--:B-1----:R-:W-:Y:S01]  /*ee90*/  HMMA.16816.F32 R52, R24, R32.reuse, R52 ;  /* 0x000000201834723c */ /* 0x082fe20000001834 */
[----:B------:R-:W-:Y:S02]  /*eea0*/  MUFU.EX2 R186, R186 ;  /* 0x000000ba00ba7308 */ /* 0x000fe40000000800 */
[----:B------:R-:W-:Y:S02]  /*eeb0*/  FMUL.FTZ R87, R20, R87 ;  /* 0x0000005714577220 */ /* 0x000fe40000410000 */
[C---:B------:R-:W-:Y:S02]  /*eec0*/  FMUL.FTZ R88, R2.reuse, R88 ;  /* 0x0000005802587220 */ /* 0x040fe40000410000 */
[----:B------:R-:W-:Y:S01]  /*eed0*/  FMUL.FTZ R89, R2, R89 ;  /* 0x0000005902597220 */ /* 0x000fe20000410000 */
[C---:B------:R-:W-:Y:S01]  /*eee0*/  HMMA.16816.F32 R56, R28.reuse, R32, R56 ;  /* 0x000000201c38723c */ /* 0x040fe20000001838 */
[C---:B------:R-:W-:Y:S02]  /*eef0*/  FMUL.FTZ R90, R0.reuse, R90 ;  /* 0x0000005a005a7220 */ /* 0x040fe40000410000 */
[----:B------:R-:W1:Y:S01]  /*ef00*/  MUFU.EX2 R189, R189 ;  /* 0x000000bd00bd7308 */ /* 0x000e620000000800 */
[----:B------:R-:W-:Y:S02]  /*ef10*/  FMUL.FTZ R91, R0, R91 ;  /* 0x0000005b005b7220 */ /* 0x000fe40000410000 */
[--C-:B------:R-:W-:Y:S02]  /*ef20*/  FFMA.FTZ R188, R195, c[0x0][0x2d0], -R44.reuse ;  /* 0x0000b400c3bc7a23 */ /* 0x100fe4000001082c */
[-C--:B------:R-:W-:Y:S01]  /*ef30*/  HMMA.16816.F32 R60, R28, R34.reuse, R60 ;  /* 0x000000221c3c723c */ /* 0x080fe2000000183c */
[--C-:B------:R-:W-:Y:S03]  /*ef40*/  FFMA.FTZ R191, R191, c[0x0][0x2d0], -R44.reuse ;  /* 0x0000b400bfbf7a23 */ /* 0x100fe6000001082c */
[--C-:B------:R-:W-:Y:S01]  /*ef50*/  FFMA.FTZ R193, R193, c[0x0][0x2d0], -R44.reuse ;  /* 0x0000b400c1c17a23 */ /* 0x100fe2000001082c */
[----:B------:R-:W-:Y:S01]  /*ef60*/  MUFU.EX2 R188, R188 ;  /* 0x000000bc00bc7308 */ /* 0x000fe20000000800 */
[----:B------:R-:W-:Y:S02]  /*ef70*/  FFMA.FTZ R44, R23, c[0x0][0x2d0], -R44 ;  /* 0x0000b400172c7a23 */ /* 0x000fe4000001082c */
[C---:B------:R-:W-:Y:S01]  /*ef80*/  HMMA.16816.F32 R64, R24.reuse, R34, R64 ;  /* 0x000000221840723c */ /* 0x040fe20000001840 */
[----:B------:R-:W4:Y:S03]  /*ef90*/  LDSM.16.MT88.4 R32, [R212+0x3080] ;  /* 0x00308000d420783b */ /* 0x000f260000004200 */
[C---:B------:R-:W-:Y:S02]  /*efa0*/  FMUL.FTZ R92, R2.reuse, R92 ;  /* 0x0000005c025c7220 */ /* 0x040fe40000410000 */
[----:B------:R-:W-:Y:S01]  /*efb0*/  FMUL.FTZ R93, R2, R93 ;  /* 0x0000005d025d7220 */ /* 0x000fe20000410000 */
[----:B------:R-:W-:Y:S01]  /*efc0*/  MUFU.EX2 R23, R44 ;  /* 0x0000002c00177308 */ /* 0x000fe20000000800 */
[-C--:B---3--:R-:W-:Y:S01]  /*efd0*/  HMMA.16816.F32 R68, R24, R36.reuse, R68 ;  /* 0x000000241844723c */ /* 0x088fe20000001844 */
[C---:B------:R-:W-:Y:S03]  /*efe0*/  FMUL.FTZ R94, R0.reuse, R94 ;  /* 0x0000005e005e7220 */ /* 0x040fe60000410000 */
[----:B------:R-:W-:Y:S02]  /*eff0*/  FMUL.FTZ R95, R0, R95 ;  /* 0x0000005f005f7220 */ /* 0x000fe40000410000 */
[C---:B------:R-:W-:Y:S02]  /*f000*/  FMUL.FTZ R96, R21.reuse, R96 ;  /* 0x0000006015607220 */ /* 0x040fe40000410000 */
[C---:B------:R-:W-:Y:S01]  /*f010*/  HMMA.16816.F32 R72, R28.reuse, R36, R72 ;  /* 0x000000241c48723c */ /* 0x040fe20000001848 */
[----:B------:R-:W-:Y:S01]  /*f020*/  FMUL.FTZ R97, R21, R97 ;  /* 0x0000006115617220 */ /* 0x000fe20000410000 */
[----:B------:R-:W3:Y:S02]  /*f030*/  MUFU.EX2 R191, R191 ;  /* 0x000000bf00bf7308 */ /* 0x000ee40000000800 */
[C---:B------:R-:W-:Y:S02]  /*f040*/  FMUL.FTZ R98, R20.reuse, R98 ;  /* 0x0000006214627220 */ /* 0x040fe40000410000 */
[----:B------:R-:W-:Y:S02]  /*f050*/  FMUL.FTZ R99, R20, R99 ;  /* 0x0000006314637220 */ /* 0x000fe40000410000 */
[-C--:B------:R-:W-:Y:S01]  /*f060*/  HMMA.16816.F32 R76, R28, R38.reuse, R76 ;  /* 0x000000261c4c723c */ /* 0x080fe2000000184c */
[----:B------:R-:W-:Y:S03]  /*f070*/  FFMA.FTZ R195, R176, c[0x0][0x2d0], -R181 ;  /* 0x0000b400b0c37a23 */ /* 0x000fe600000108b5 */
[----:B------:R-:W-:Y:S01]  /*f080*/  FFMA.FTZ R176, R48, c[0x0][0x2d0], -R47 ;  /* 0x0000b40030b07a23 */ /* 0x000fe2000001082f */
[----:B------:R-:W-:Y:S01]  /*f090*/  MUFU.EX2 R193, R193 ;  /* 0x000000c100c17308 */ /* 0x000fe20000000800 */
[----:B------:R-:W-:Y:S02]  /*f0a0*/  FFMA.FTZ R181, R166, c[0x0][0x2d0], -R181 ;  /* 0x0000b400a6b57a23 */ /* 0x000fe400000108b5 */
[C---:B------:R-:W-:Y:S01]  /*f0b0*/  HMMA.16816.F32 R80, R24.reuse, R38, R80 ;  /* 0x000000261850723c */ /* 0x040fe20000001850 */
[----:B------:R-:W5:Y:S03]  /*f0c0*/  LDSM.16.MT88.4 R36, [R214+0x1c80] ;  /* 0x001c8000d624783b */ /* 0x000f660000004200 */
[--C-:B------:R-:W-:Y:S02]  /*f0d0*/  FFMA.FTZ R166, R171, c[0x0][0x2d0], -R47.reuse ;  /* 0x0000b400aba67a23 */ /* 0x100fe4000001082f */
[--C-:B------:R-:W-:Y:S01]  /*f0e0*/  FFMA.FTZ R171, R50, c[0x0][0x2d0], -R47.reuse ;  /* 0x0000b40032ab7a23 */ /* 0x100fe2000001082f */
[----:B------:R-:W1:Y:S01]  /*f0f0*/  MUFU.EX2 R190, R190 ;  /* 0x000000be00be7308 */ /* 0x000e620000000800 */
[----:B------:R-:W-:Y:S01]  /*f100*/  FFMA.FTZ R47, R45, c[0x0][0x2d0], -R47 ;  /* 0x0000b4002d2f7a23 */ /* 0x000fe2000001082f */
[-C--:B----4-:R-:W-:Y:S01]  /*f110*/  HMMA.16816.F32 R84, R24, R32.reuse, R84 ;  /* 0x000000201854723c */ /* 0x090fe20000001854 */
[----:B------:R-:W-:Y:S02]  /*f120*/  LDSM.16.MT88.4 R48, [R212+0x2c80] ;  /* 0x002c8000d430783b */ /* 0x000fe40000004200 */
[----:B------:R-:W-:Y:S02]  /*f130*/  FFMA.FTZ R154, R21, R231, R154 ;  /* 0x000000e7159a7223 */ /* 0x000fe4000001009a */
[----:B------:R-:W-:Y:S02]  /*f140*/  FFMA.FTZ R155, R20, R229, R155 ;  /* 0x000000e5149b7223 */ /* 0x000fe4000001009b */
[----:B------:R-:W-:Y:S01]  /*f150*/  FFMA.FTZ R159, R2, R227, R159 ;  /* 0x000000e3029f7223 */ /* 0x000fe2000001009f */
[C---:B------:R-:W-:Y:S01]  /*f160*/  HMMA.16816.F32 R88, R28.reuse, R32, R88 ;  /* 0x000000201c58723c */ /* 0x040fe20000001858 */
[----:B------:R4:W-:Y:S03]  /*f170*/  MUFU.EX2 R185, R47 ;  /* 0x0000002f00b97308 */ /* 0x0009e60000000800 */
[----:B------:R-:W-:Y:S01]  /*f180*/  MOV R2, R3 ;  /* 0x0000000300027202 */ /* 0x000fe20000000f00 */
[----:B------:R-:W-:Y:S01]  /*f190*/  FFMA.FTZ R167, R0, R225, R167 ;  /* 0x000000e100a77223 */ /* 0x000fe200000100a7 */
[----:B------:R-:W-:Y:S01]  /*f1a0*/  MOV R0, R22 ;  /* 0x0000001600007202 */ /* 0x000fe20000000f00 */
[----:B------:R-:W-:Y:S01]  /*f1b0*/  FADD.FTZ R153, R153, R154 ;  /* 0x0000009a99997221 */ /* 0x000fe20000010000 */
[-C--:B------:R-:W-:Y:S01]  /*f1c0*/  HMMA.16816.F32 R92, R28, R34.reuse, R92 ;  /* 0x000000221c5c723c */ /* 0x080fe2000000185c */
[----:B------:R-:W-:Y:S02]  /*f1d0*/  FADD.FTZ R156, R156, R155 ;  /* 0x0000009b9c9c7221 */ /* 0x000fe40000010000 */
[----:B------:R-:W-:Y:S01]  /*f1e0*/  MUFU.EX2 R180, R180 ;  /* 0x000000b400b47308 */ /* 0x000fe20000000800 */
[----:B------:R-:W-:Y:S02]  /*f1f0*/  FADD.FTZ R158, R158, R159 ;  /* 0x0000009f9e9e7221 */ /* 0x000fe40000010000 */
[----:B------:R-:W-:Y:S01]  /*f200*/  FADD.FTZ R150, R150, R167 ;  /* 0x000000a796967221 */ /* 0x000fe20000010000 */
[----:B--2---:R-:W-:Y:S01]  /*f210*/  F2FP.PACK_AB R28, R187, R184 ;  /* 0x000000b8bb1c723e */ /* 0x004fe200000000ff */
[----:B------:R-:W-:Y:S01]  /*f220*/  HMMA.16816.F32 R96, R24, R34, R96 ;  /* 0x000000221860723c */ /* 0x000fe20000001860 */
[----:B-1----:R-:W-:Y:S01]  /*f230*/  F2FP.PACK_AB R30, R189, R186 ;  /* 0x000000babd1e723e */ /* 0x002fe200000000ff */
[----:B------:R-:W1:Y:S02]  /*f240*/  LDSM.16.MT88.4 R32, [R214+0x2880] ;  /* 0x00288000d620783b */ /* 0x000e640000004200 */
[----:B---3--:R-:W-:Y:S01]  /*f250*/  F2FP.PACK_AB R29, R191, R188 ;  /* 0x000000bcbf1d723e */ /* 0x008fe200000000ff */
[----:B------:R-:W-:Y:S01]  /*f260*/  MUFU.EX2 R177, R177 ;  /* 0x000000b100b17308 */ /* 0x000fe20000000800 */
[----:B------:R-:W-:Y:S01]  /*f270*/  F2FP.PACK_AB R31, R190, R193 ;  /* 0x000000c1be1f723e */ /* 0x000fe200000000ff */
[----:B------:R-:W-:Y:S01]  /*f280*/  FADD.FTZ R152, R152, R153 ;  /* 0x0000009998987221 */ /* 0x000fe20000010000 */
[----:B------:R-:W-:Y:S01]  /*f290*/  F2FP.PACK_AB R24, R169, R164 ;  /* 0x000000a4a918723e */ /* 0x000fe200000000ff */
[----:B------:R-:W-:Y:S01]  /*f2a0*/  FADD.FTZ R161, R161, R156 ;  /* 0x0000009ca1a17221 */ /* 0x000fe20000010000 */
[----:B----4-:R-:W-:Y:S02]  /*f2b0*/  LDSM.16.MT88.4 R44, [R214+0x2c80] ;  /* 0x002c8000d62c783b */ /* 0x010fe40000004200 */
[----:B------:R-:W-:Y:S01]  /*f2c0*/  F2FP.PACK_AB R25, R175, R172 ;  /* 0x000000acaf19723e */ /* 0x000fe200000000ff */
[----:B------:R-:W-:Y:S01]  /*f2d0*/  FADD.FTZ R163, R163, R158 ;  /* 0x0000009ea3a37221 */ /* 0x000fe20000010000 */
[----:B------:R-:W-:Y:S01]  /*f2e0*/  F2FP.PACK_AB R26, R179, R174 ;  /* 0x000000aeb31a723e */ /* 0x000fe200000000ff */
[----:B------:R-:W-:Y:S01]  /*f2f0*/  MUFU.EX2 R178, R178 ;  /* 0x000000b200b27308 */ /* 0x000fe20000000800 */
[----:B------:R-:W-:Y:S01]  /*f300*/  F2FP.PACK_AB R27, R183, R182 ;  /* 0x000000b6b71b723e */ /* 0x000fe200000000ff */
[----:B------:R-:W-:Y:S01]  /*f310*/  FADD.FTZ R165, R165, R150 ;  /* 0x00000096a5a57221 */ /* 0x000fe20000010000 */
[----:B------:R-:W-:Y:S01]  /*f320*/  MOV R150, R151 ;  /* 0x0000009700967202 */ /* 0x000fe20000000f00 */
[----:B------:R-:W-:Y:S01]  /*f330*/  FADD.FTZ R157, R157, R152 ;  /* 0x000000989d9d7221 */ /* 0x000fe20000010000 */
[----:B------:R-:W-:Y:S01]  /*f340*/  MOV R152, R22 ;  /* 0x0000001600987202 */ /* 0x000fe20000000f00 */
[----:B------:R-:W-:Y:S02]  /*f350*/  FADD.FTZ R161, R160, R161 ;  /* 0x000000a1a0a17221 */ /* 0x000fe40000010000 */
[-C--:B-----5:R-:W-:Y:S01]  /*f360*/  HMMA.16816.F32 R4, R24, R36.reuse, R4 ;  /* 0x000000241804723c */ /* 0x0a0fe20000001804 */
[----:B------:R-:W-:Y:S01]  /*f370*/  FADD.FTZ R163, R162, R163 ;  /* 0x000000a3a2a37221 */ /* 0x000fe20000010000 */
[----:B------:R-:W-:Y:S01]  /*f380*/  MUFU.EX2 R195, R195 ;  /* 0x000000c300c37308 */ /* 0x000fe20000000800 */
[----:B------:R-:W-:Y:S01]  /*f390*/  FADD.FTZ R165, R148, R165 ;  /* 0x000000a594a57221 */ /* 0x000fe20000010000 */
[----:B------:R-:W-:Y:S01]  /*f3a0*/  MOV R148, R149 ;  /* 0x0000009500947202 */ /* 0x000fe20000000f00 */
[----:B------:R-:W-:Y:S02]  /*f3b0*/  FADD.FTZ R164, R164, R157 ;  /* 0x0000009da4a47221 */ /* 0x000fe40000010000 */
[----:B------:R-:W-:Y:S01]  /*f3c0*/  FADD.FTZ R172, R172, R161 ;  /* 0x000000a1acac7221 */ /* 0x000fe20000010000 */
[C---:B------:R-:W-:Y:S01]  /*f3d0*/  HMMA.16816.F32 R8, R28.reuse, R36, R8 ;  /* 0x000000241c08723c */ /* 0x040fe20000001808 */
[----:B------:R-:W-:Y:S03]  /*f3e0*/  FADD.FTZ R184, R184, R163 ;  /* 0x000000a3b8b87221 */ /* 0x000fe60000010000 */
[----:B------:R-:W-:Y:S01]  /*f3f0*/  MUFU.EX2 R173, R173 ;  /* 0x000000ad00ad7308 */ /* 0x000fe20000000800 */
[----:B------:R-:W-:Y:S02]  /*f400*/  FADD.FTZ R188, R188, R165 ;  /* 0x000000a5bcbc7221 */ /* 0x000fe40000010000 */
[----:B------:R-:W-:Y:S01]  /*f410*/  FADD.FTZ R169, R169, R164 ;  /* 0x000000a4a9a97221 */ /* 0x000fe20000010000 */
        /* <DEDUP_REMOVED lines=10> */
[----:B------:R-:W-:Y:S03]  /*f4c0*/  MUFU.EX2 R181, R181 ;  /* 0x000000b500b57308 */ /* 0x000fe60000000800 */
[----:B------:R-:W-:Y:S02]  /*f4d0*/  FADD.FTZ R186, R186, R187 ;  /* 0x000000bbbaba7221 */ /* 0x000fe40000010000 */
[----:B------:R-:W-:Y:S02]  /*f4e0*/  FADD.FTZ R193, R193, R188 ;  /* 0x000000bcc1c17221 */ /* 0x000fe40000010000 */
[C---:B------:R-:W-:Y:S01]  /*f4f0*/  HMMA.16816.F32 R108, R28.reuse, R40, R108 ;  /* 0x000000281c6c723c */ /* 0x040fe2000000186c */
[----:B------:R-:W-:Y:S02]  /*f500*/  FADD.FTZ R179, R179, R174 ;  /* 0x000000aeb3b37221 */ /* 0x000fe40000010000 */
[----:B------:R-:W-:Y:S01]  /*f510*/  MUFU.EX2 R166, R166 ;  /* 0x000000a600a67308 */ /* 0x000fe20000000800 */
[----:B------:R-:W-:Y:S02]  /*f520*/  FADD.FTZ R183, R183, R182 ;  /* 0x000000b6b7b77221 */ /* 0x000fe40000010000 */
[----:B------:R-:W-:Y:S02]  /*f530*/  FADD.FTZ R189, R189, R186 ;  /* 0x000000babdbd7221 */ /* 0x000fe40000010000 */
[-C--:B------:R-:W-:Y:S01]  /*f540*/  HMMA.16816.F32 R112, R28, R42.reuse, R112 ;  /* 0x0000002a1c70723c */ /* 0x080fe20000001870 */
[----:B------:R-:W-:Y:S04]  /*f550*/  FADD.FTZ R193, R190, R193 ;  /* 0x000000c1bec17221 */ /* 0x000fe80000010000 */
[----:B------:R-:W3:Y:S03]  /*f560*/  MUFU.EX2 R171, R171 ;  /* 0x000000ab00ab7308 */ /* 0x000ee60000000800 */
[C---:B------:R-:W-:Y:S01]  /*f570*/  HMMA.16816.F32 R116, R24.reuse, R42, R116 ;  /* 0x0000002a1874723c */ /* 0x040fe20000001874 */
[----:B------:R-:W4:Y:S06]  /*f580*/  LDSM.16.MT88.4 R40, [R214+0x3480] ;  /* 0x00348000d628783b */ /* 0x000f2c0000004200 */
[----:B------:R-:W5:Y:S01]  /*f590*/  MUFU.EX2 R176, R176 ;  /* 0x000000b000b07308 */ /* 0x000f620000000800 */
[-C--:B-1----:R-:W-:Y:S08]  /*f5a0*/  HMMA.16816.F32 R120, R24, R32.reuse, R120 ;  /* 0x000000201878723c */ /* 0x082ff00000001878 */
[C---:B------:R-:W-:Y:S01]  /*f5b0*/  HMMA.16816.F32 R124, R28.reuse, R32, R124 ;  /* 0x000000201c7c723c */ /* 0x040fe2000000187c */
[----:B------:R-:W-:Y:S07]  /*f5c0*/  MUFU.EX2 R192, R192 ;  /* 0x000000c000c07308 */ /* 0x000fee0000000800 */
[-C--:B------:R-:W-:Y:S03]  /*f5d0*/  HMMA.16816.F32 R16, R28, R34.reuse, R16 ;  /* 0x000000221c10723c */ /* 0x080fe60000001810 */
[----:B------:R-:W1:Y:S05]  /*f5e0*/  MUFU.EX2 R197, R197 ;  /* 0x000000c500c57308 */ /* 0x000e6a0000000800 */
[C---:B------:R-:W-:Y:S01]  /*f5f0*/  HMMA.16816.F32 R128, R24.reuse, R34, R128 ;  /* 0x000000221880723c */ /* 0x040fe20000001880 */
[----:B------:R-:W1:Y:S04]  /*f600*/  LDSM.16.MT88.4 R32, [R212+0x3480] ;  /* 0x00348000d420783b */ /* 0x000e680000004200 */
[----:B------:R-:W1:Y:S03]  /*f610*/  MUFU.EX2 R194, R194 ;  /* 0x000000c200c27308 */ /* 0x000e660000000800 */
[-C--:B--2---:R-:W-:Y:S08]  /*f620*/  HMMA.16816.F32 R52, R24, R36.reuse, R52 ;  /* 0x000000241834723c */ /* 0x084ff00000001834 */
[C---:B------:R-:W-:Y:S08]  /*f630*/  HMMA.16816.F32 R56, R28.reuse, R36, R56 ;  /* 0x000000241c38723c */ /* 0x040ff00000001838 */
[-C--:B------:R-:W-:Y:S08]  /*f640*/  HMMA.16816.F32 R60, R28, R38.reuse, R60 ;  /* 0x000000261c3c723c */ /* 0x080ff0000000183c */
[C---:B------:R-:W-:Y:S01]  /*f650*/  HMMA.16816.F32 R64, R24.reuse, R38, R64 ;  /* 0x000000261840723c */ /* 0x040fe20000001840 */
[----:B------:R-:W2:Y:S07]  /*f660*/  LDSM.16.MT88.4 R36, [R214+0x2080] ;  /* 0x00208000d624783b */ /* 0x000eae0000004200 */
[-C--:B----4-:R-:W-:Y:S08]  /*f670*/  HMMA.16816.F32 R68, R24, R40.reuse, R68 ;  /* 0x000000281844723c */ /* 0x090ff00000001844 */
[C---:B------:R-:W-:Y:S08]  /*f680*/  HMMA.16816.F32 R72, R28.reuse, R40, R72 ;  /* 0x000000281c48723c */ /* 0x040ff00000001848 */
[-C--:B------:R-:W-:Y:S08]  /*f690*/  HMMA.16816.F32 R76, R28, R42.reuse, R76 ;  /* 0x0000002a1c4c723c */ /* 0x080ff0000000184c */
[C---:B------:R-:W-:Y:S01]  /*f6a0*/  HMMA.16816.F32 R80, R24.reuse, R42, R80 ;  /* 0x0000002a1850723c */ /* 0x040fe20000001850 */
[----:B------:R-:W4:Y:S07]  /*f6b0*/  LDSM.16.MT88.4 R40, [R212+0x2080] ;  /* 0x00208000d428783b */ /* 0x000f2e0000004200 */
[-C--:B-1----:R-:W-:Y:S08]  /*f6c0*/  HMMA.16816.F32 R84, R24, R32.reuse, R84 ;  /* 0x000000201854723c */ /* 0x082ff00000001854 */
[C---:B------:R-:W-:Y:S08]  /*f6d0*/  HMMA.16816.F32 R88, R28.reuse, R32, R88 ;  /* 0x000000201c58723c */ /* 0x040ff00000001858 */
[-C--:B------:R-:W-:Y:S07]  /*f6e0*/  HMMA.16816.F32 R92, R28, R34.reuse, R92 ;  /* 0x000000221c5c723c */ /* 0x080fee000000185c */
[----:B---3--:R-:W-:Y:S01]  /*f6f0*/  F2FP.PACK_AB R28, R171, R166 ;  /* 0x000000a6ab1c723e */ /* 0x008fe200000000ff */
[----:B------:R-:W-:Y:S01]  /*f700*/  HMMA.16816.F32 R96, R24, R34, R96 ;  /* 0x000000221860723c */ /* 0x000fe20000001860 */
[----:B-----5:R-:W-:Y:S01]  /*f710*/  F2FP.PACK_AB R30, R185, R176 ;  /* 0x000000b0b91e723e */ /* 0x020fe200000000ff */
[----:B------:R-:W1:Y:S02]  /*f720*/  LDSM.16.MT88.4 R32, [R214+0x3880] ;  /* 0x00388000d620783b */ /* 0x000e640000004200 */
[----:B------:R-:W-:Y:S01]  /*f730*/  F2FP.PACK_AB R29, R197, R192 ;  /* 0x000000c0c51d723e */ /* 0x000fe200000000ff */
[----:B------:R-:W-:Y:S01]  /*f740*/  FADD.FTZ R166, R166, R189 ;  /* 0x000000bda6a67221 */ /* 0x000fe20000010000 */
[----:B------:R-:W-:Y:S01]  /*f750*/  F2FP.PACK_AB R31, R23, R194 ;  /* 0x000000c2171f723e */ /* 0x000fe200000000ff */
        /* <DEDUP_REMOVED lines=8> */
[----:B------:R-:W-:Y:S02]  /*f7e0*/  FADD.FTZ R195, R195, R178 ;  /* 0x000000b2c3c37221 */ /* 0x000fe40000010000 */
[----:B------:R-:W-:Y:S02]  /*f7f0*/  FADD.FTZ R171, R171, R166 ;  /* 0x000000a6abab7221 */ /* 0x000fe40000010000 */
[----:B------:R-:W-:Y:S02]  /*f800*/  FADD.FTZ R197, R197, R192 ;  /* 0x000000c0c5c57221 */ /* 0x000fe40000010000 */
[-C--:B--2---:R-:W-:Y:S01]  /*f810*/  HMMA.16816.F32 R144, R24, R36.reuse, R4 ;  /* 0x000000241890723c */ /* 0x084fe20000001804 */
[----:B------:R-:W2:Y:S01]  /*f820*/  LDSM.16.MT88.4 R4, [R212+0x3880] ;  /* 0x00388000d404783b */ /* 0x000ea20000004200 */
[----:B------:R-:W-:Y:S02]  /*f830*/  FADD.FTZ R173, R173, R180 ;  /* 0x000000b4adad7221 */ /* 0x000fe40000010000 */
[----:B------:R-:W-:Y:S02]  /*f840*/  FADD.FTZ R168, R168, R195 ;  /* 0x000000c3a8a87221 */ /* 0x000fe40000010000 */
[----:B------:R-:W-:Y:S02]  /*f850*/  FADD.FTZ R176, R176, R171 ;  /* 0x000000abb0b07221 */ /* 0x000fe40000010000 */
[C---:B------:R-:W-:Y:S01]  /*f860*/  HMMA.16816.F32 R140, R28.reuse, R36, R8 ;  /* 0x000000241c8c723c */ /* 0x040fe20000001808 */
[----:B------:R-:W-:Y:S03]  /*f870*/  FADD.FTZ R194, R194, R197 ;  /* 0x000000c5c2c27221 */ /* 0x000fe60000010000 */
[----:B------:R-:W-:Y:S02]  /*f880*/  FADD.FTZ R231, R170, R173 ;  /* 0x000000adaae77221 */ /* 0x000fe40000010000 */
[----:B------:R-:W-:Y:S02]  /*f890*/  FADD.FTZ R229, R181, R168 ;  /* 0x000000a8b5e57221 */ /* 0x000fe40000010000 */
[-C--:B------:R-:W-:Y:S01]  /*f8a0*/  HMMA.16816.F32 R136, R28, R38.reuse, R12 ;  /* 0x000000261c88723c */ /* 0x080fe2000000180c */
[----:B------:R-:W-:Y:S03]  /*f8b0*/  FADD.FTZ R227, R185, R176 ;  /* 0x000000b0b9e37221 */ /* 0x000fe60000010000 */
[----:B------:R-:W-:Y:S04]  /*f8c0*/  FADD.FTZ R225, R23, R194 ;  /* 0x000000c217e17221 */ /* 0x000fe80000010000 */
[C---:B------:R-:W-:Y:S08]  /*f8d0*/  HMMA.16816.F32 R100, R24.reuse, R38, R100 ;  /* 0x000000261864723c */ /* 0x040ff00000001864 */
        /* <DEDUP_REMOVED lines=15> */
[C---:B------:R-:W-:Y:S08]  /*f9d0*/  HMMA.16816.F32 R80, R24.reuse, R34, R80 ;  /* 0x000000221850723c */ /* 0x040ff00000001850 */
[-C--:B--2---:R-:W-:Y:S08]  /*f9e0*/  HMMA.16816.F32 R84, R24, R4.reuse, R84 ;  /* 0x000000041854723c */ /* 0x084ff00000001854 */
[C---:B------:R-:W-:Y:S08]  /*f9f0*/  HMMA.16816.F32 R88, R28.reuse, R4, R88 ;  /* 0x000000041c58723c */ /* 0x040ff00000001858 */
[-C--:B------:R-:W-:Y:S08]  /*fa00*/  HMMA.16816.F32 R92, R28, R6.reuse, R92 ;  /* 0x000000061c5c723c */ /* 0x080ff0000000185c */
[----:B------:R-:W-:Y:S01]  /*fa10*/  HMMA.16816.F32 R96, R24, R6, R96 ;  /* 0x000000061860723c */ /* 0x000fe20000001860 */
[----:B------:R-:W-:-:S07]  /*fa20*/  @P0 BRA `(.L_x_224) ;  /* 0xffffc2b000000947 */ /* 0x000fce000383ffff */
.L_x_206:
[----:B------:R-:W1:Y:S01]  /*fa30*/  SHFL.BFLY PT, R4, R229, 0x2, 0x1f ;  /* 0x0c401f00e5047f89 */ /* 0x000e6200000e0000 */
[----:B------:R-:W-:-:S02]  /*fa40*/  MOV R10, 0xff800000 ;  /* 0xff800000000a7802 */ /* 0x000fc40000000f00 */
[----:B------:R-:W-:Y:S01]  /*fa50*/  MOV R12, 0xff800000 ;  /* 0xff800000000c7802 */ /* 0x000fe20000000f00 */
[----:B------:R-:W2:Y:S01]  /*fa60*/  SHFL.BFLY PT, R0, R231, 0x2, 0x1f ;  /* 0x0c401f00e7007f89 */ /* 0x000ea200000e0000 */
[----:B------:R-:W-:-:S03]  /*fa70*/  PLOP3.LUT P4, PT, PT, PT, PT, 0x8, 0x0 ;  /* 0x000000000000781c */ /* 0x000fc60003f8e170 */
[----:B------:R-:W3:Y:S04]  /*fa80*/  SHFL.BFLY PT, R8, R227, 0x2, 0x1f ;  /* 0x0c401f00e3087f89 */ /* 0x000ee800000e0000 */
        /* <DEDUP_REMOVED lines=9> */
[----:B-1----:R-:W-:Y:S02]  /*fb20*/  FADD.FTZ R5, R4, R5 ;  /* 0x0000000504057221 */ /* 0x002fe40000010000 */
[----:B--2---:R-:W-:-:S03]  /*fb30*/  FADD.FTZ R0, R7, R0 ;  /* 0x0000000007007221 */ /* 0x004fc60000010000 */
[----:B------:R-:W-:Y:S01]  /*fb40*/  FSETP.NE.FTZ.AND P2, PT, R5, RZ, PT ;  /* 0x000000ff0500720b */ /* 0x000fe20003f55000 */
[----:B------:R-:W-:Y:S01]  /*fb50*/  CS2R R6, SRZ ;  /* 0x0000000000067805 */ /* 0x000fe2000001ff00 */
[----:B---3--:R-:W-:Y:S01]  /*fb60*/  FADD.FTZ R4, R8, R11 ;  /* 0x0000000b08047221 */ /* 0x008fe20000010000 */
[----:B------:R-:W-:Y:S02]  /*fb70*/  FSETP.NE.FTZ.AND P3, PT, R0, RZ, PT ;  /* 0x000000ff0000720b */ /* 0x000fe40003f75000 */
[----:B------:R-:W-:Y:S01]  /*fb80*/  MOV R11, 0xff800000 ;  /* 0xff800000000b7802 */ /* 0x000fe20000000f00 */
[----:B----4-:R-:W-:Y:S01]  /*fb90*/  FADD.FTZ R2, R9, R2 ;  /* 0x0000000209027221 */ /* 0x010fe20000010000 */
[----:B------:R-:W-:Y:S01]  /*fba0*/  FSETP.NE.FTZ.AND P1, PT, R4, RZ, PT ;  /* 0x000000ff0400720b */ /* 0x000fe20003f35000 */
[----:B------:R-:W-:-:S03]  /*fbb0*/  CS2R R8, SRZ ;  /* 0x0000000000087805 */ /* 0x000fc6000001ff00 */
[----:B------:R-:W-:Y:S02]  /*fbc0*/  FSETP.NE.FTZ.AND P0, PT, R2, RZ, PT ;  /* 0x000000ff0200720b */ /* 0x000fe40003f15000 */
[----:B------:R-:W1:Y:S01]  /*fbd0*/  @P2 MUFU.RCP R6, R5 ;  /* 0x0000000500062308 */ /* 0x000e620000001000 */
[----:B------:R-:W-:Y:S02]  /*fbe0*/  @P2 MOV R15, 0x3f317218 ;  /* 0x3f317218000f2802 */ /* 0x000fe40000000f00 */
[----:B------:R-:W-:-:S03]  /*fbf0*/  @P3 MOV R16, 0x3f317218 ;  /* 0x3f31721800103802 */ /* 0x000fc60000000f00 */
[----:B------:R-:W-:Y:S02]  /*fc00*/  @P2 FMUL.FTZ R15, R15, c[0x0][0x2d0] ;  /* 0x0000b4000f0f2a20 */ /* 0x000fe40000410000 */
[----:B------:R-:W-:Y:S01]  /*fc10*/  @P3 MUFU.RCP R7, R0 ;  /* 0x0000000000073308 */ /* 0x000fe20000001000 */
[----:B------:R-:W-:Y:S01]  /*fc20*/  @P1 MOV R14, 0x3f317218 ;  /* 0x3f317218000e1802 */ /* 0x000fe20000000f00 */
[----:B------:R-:W-:Y:S01]  /*fc30*/  @P3 FMUL.FTZ R16, R16, c[0x0][0x2d0] ;  /* 0x0000b40010103a20 */ /* 0x000fe20000410000 */
[----:B------:R-:W-:-:S03]  /*fc40*/  @P0 MOV R13, 0x3f317218 ;  /* 0x3f317218000d0802 */ /* 0x000fc60000000f00 */
[----:B------:R-:W-:Y:S02]  /*fc50*/  @P1 FMUL.FTZ R14, R14, c[0x0][0x2d0] ;  /* 0x0000b4000e0e1a20 */ /* 0x000fe40000410000 */
[----:B------:R-:W-:Y:S01]  /*fc60*/  @P1 MUFU.RCP R8, R4 ;  /* 0x0000000400081308 */ /* 0x000fe20000001000 */
[----:B------:R-:W-:Y:S02]  /*fc70*/  @P0 FMUL.FTZ R13, R13, c[0x0][0x2d0] ;  /* 0x0000b4000d0d0a20 */ /* 0x000fe40000410000 */
[C---:B-1----:R-:W-:Y:S02]  /*fc80*/  FMUL.FTZ R146, R6.reuse, R146 ;  /* 0x0000009206927220 */ /* 0x042fe40000410000 */
[C---:B------:R-:W-:Y:S02]  /*fc90*/  FMUL.FTZ R147, R6.reuse, R147 ;  /* 0x0000009306937220 */ /* 0x040fe40000410000 */
[C---:B------:R-:W-:Y:S01]  /*fca0*/  FMUL.FTZ R102, R6.reuse, R102 ;  /* 0x0000006606667220 */ /* 0x040fe20000410000 */
[----:B------:R-:W-:Y:S01]  /*fcb0*/  @P0 MUFU.RCP R9, R2 ;  /* 0x0000000200090308 */ /* 0x000fe20000001000 */
[----:B------:R-:W-:-:S02]  /*fcc0*/  FMUL.FTZ R103, R6, R103 ;  /* 0x0000006706677220 */ /* 0x000fc40000410000 */
[C---:B------:R-:W-:Y:S02]  /*fcd0*/  FMUL.FTZ R106, R6.reuse, R106 ;  /* 0x0000006a066a7220 */ /* 0x040fe40000410000 */
[C---:B------:R-:W-:Y:S02]  /*fce0*/  FMUL.FTZ R107, R6.reuse, R107 ;  /* 0x0000006b066b7220 */ /* 0x040fe40000410000 */
[C---:B------:R-:W-:Y:S01]  /*fcf0*/  FMUL.FTZ R118, R6.reuse, R118 ;  /* 0x0000007606767220 */ /* 0x040fe20000410000 */
[----:B------:R-:W1:Y:S01]  /*fd00*/  @P2 MUFU.LG2 R5, R5 ;  /* 0x0000000500052308 */ /* 0x000e620000000c00 */
[C---:B------:R-:W-:Y:S02]  /*fd10*/  FMUL.FTZ R119, R6.reuse, R119 ;  /* 0x0000007706777220 */ /* 0x040fe40000410000 */
[C---:B------:R-:W-:Y:S02]  /*fd20*/  FMUL.FTZ R122, R6.reuse, R122 ;  /* 0x0000007a067a7220 */ /* 0x040fe40000410000 */
[----:B------:R-:W-:-:S02]  /*fd30*/  FMUL.FTZ R123, R6, R123 ;  /* 0x0000007b067b7220 */ /* 0x000fc40000410000 */
[C---:B------:R-:W-:Y:S01]  /*fd40*/  FMUL.FTZ R130, R6.reuse, R130 ;  /* 0x0000008206827220 */ /* 0x040fe20000410000 */
[----:B------:R-:W2:Y:S01]  /*fd50*/  @P3 MUFU.LG2 R0, R0 ;  /* 0x0000000000003308 */ /* 0x000ea20000000c00 */
[C---:B------:R-:W-:Y:S02]  /*fd60*/  FMUL.FTZ R131, R6.reuse, R131 ;  /* 0x0000008306837220 */ /* 0x040fe40000410000 */
[C---:B------:R-:W-:Y:S02]  /*fd70*/  FMUL.FTZ R54, R6.reuse, R54 ;  /* 0x0000003606367220 */ /* 0x040fe40000410000 */
[C---:B------:R-:W-:Y:S02]  /*fd80*/  FMUL.FTZ R55, R6.reuse, R55 ;  /* 0x0000003706377220 */ /* 0x040fe40000410000 */
[----:B------:R-:W-:Y:S01]  /*fd90*/  FMUL.FTZ R66, R6, R66 ;  /* 0x0000004206427220 */ /* 0x000fe20000410000 */
[----:B------:R-:W3:Y:S01]  /*fda0*/  @P1 MUFU.LG2 R4, R4 ;  /* 0x0000000400041308 */ /* 0x000ee20000000c00 */
[----:B-1----:R-:W-:-:S02]  /*fdb0*/  @P2 FMUL.FTZ R18, R5, 0.69314718246459960938 ;  /* 0x3f31721805122820 */ /* 0x002fc40000410000 */
[C---:B------:R-:W-:Y:S02]  /*fdc0*/  FMUL.FTZ R67, R6.reuse, R67 ;  /* 0x0000004306437220 */ /* 0x040fe40000410000 */
[C---:B------:R-:W-:Y:S02]  /*fdd0*/  FMUL.FTZ R70, R6.reuse, R70 ;  /* 0x0000004606467220 */ /* 0x040fe40000410000 */
[----:B------:R-:W-:Y:S01]  /*fde0*/  FMUL.FTZ R71, R6, R71 ;  /* 0x0000004706477220 */ /* 0x000fe20000410000 */
[----:B------:R-:W1:Y:S01]  /*fdf0*/  @P0 MUFU.LG2 R2, R2 ;  /* 0x0000000200020308 */ /* 0x000e620000000c00 */
[----:B--2---:R-:W-:Y:S02]  /*fe00*/  @P3 FMUL.FTZ R0, R0, 0.69314718246459960938 ;  /* 0x3f31721800003820 */ /* 0x004fe40000410000 */
[C---:B------:R-:W-:Y:S02]  /*fe10*/  FMUL.FTZ R82, R6.reuse, R82 ;  /* 0x0000005206527220 */ /* 0x040fe40000410000 */
[----:B------:R-:W-:-:S02]  /*fe20*/  FMUL.FTZ R83, R6, R83 ;  /* 0x0000005306537220 */ /* 0x000fc40000410000 */
[----:B------:R-:W-:Y:S02]  /*fe30*/  FMUL.FTZ R86, R6, R86 ;  /* 0x0000005606567220 */ /* 0x000fe40000410000 */
[----:B---3--:R-:W-:Y:S02]  /*fe40*/  @P1 FMUL.FTZ R4, R4, 0.69314718246459960938 ;  /* 0x3f31721804041820 */ /* 0x008fe40000410000 */
[C---:B------:R-:W-:Y:S02]  /*fe50*/  FMUL.FTZ R87, R6.reuse, R87 ;  /* 0x0000005706577220 */ /* 0x040fe40000410000 */
[C---:B------:R-:W-:Y:S02]  /*fe60*/  FMUL.FTZ R98, R6.reuse, R98 ;  /* 0x0000006206627220 */ /* 0x040fe40000410000 */
[----:B------:R-:W-:Y:S02]  /*fe70*/  FMUL.FTZ R99, R6, R99 ;  /* 0x0000006306637220 */ /* 0x000fe40000410000 */
[----:B-1----:R-:W-:-:S02]  /*fe80*/  @P0 FMUL.FTZ R5, R2, 0.69314718246459960938 ;  /* 0x3f31721802050820 */ /* 0x002fc40000410000 */
        /* <DEDUP_REMOVED lines=24> */
[----:B------:R-:W-:Y:S01]  /*10010*/  MOV R8, 0xff800000 ;  /* 0xff80000000087802 */ /* 0x000fe20000000f00 */
        /* <DEDUP_REMOVED lines=22> */
[----:B------:R-:W-:Y:S02]  /*10180*/  FMUL.FTZ R96, R7, R96 ;  /* 0x0000006007607220 */ /* 0x000fe40000410000 */
        /* <DEDUP_REMOVED lines=22> */
[----:B------:R-:W-:Y:S02]  /*102f0*/  FMUL.FTZ R6, R9, R94 ;  /* 0x0000005e09067220 */ /* 0x000fe40000410000 */
[----:B------:R-:W-:Y:S02]  /*10300*/  FMUL.FTZ R7, R7, R97 ;  /* 0x0000006107077220 */ /* 0x000fe40000410000 */
[----:B------:R-:W-:Y:S02]  /*10310*/  FMUL.FTZ R9, R9, R95 ;  /* 0x0000005f09097220 */ /* 0x000fe40000410000 */
[----:B------:R-:W-:-:S02]  /*10320*/  @P3 FFMA.FTZ R8, R16, R151, R0 ;  /* 0x0000009710083223 */ /* 0x000fc40000010000 */
[----:B------:R-:W-:Y:S02]  /*10330*/  @P2 FFMA.FTZ R10, R15, R149, R18 ;  /* 0x000000950f0a2223 */ /* 0x000fe40000010012 */
[----:B------:R-:W-:Y:S02]  /*10340*/  @P1 FFMA.FTZ R11, R14, R3, R4 ;  /* 0x000000030e0b1223 */ /* 0x000fe40000010004 */
[----:B------:R-:W-:Y:S02]  /*10350*/  @P0 FFMA.FTZ R12, R13, R152, R5 ;  /* 0x000000980d0c0223 */ /* 0x000fe40000010005 */
.L_x_158:
[----:B------:R-:W-:Y:S05]  /*10360*/  @P4 BRA `(.L_x_225) ;  /* 0x000015d000004947 */ /* 0x000fea0003800000 */
[----:B------:R-:W1:Y:S01]  /*10370*/  S2R R0, SR_CTAID.Y ;  /* 0x0000000000007919 */ /* 0x000e620000002600 */
[----:B------:R-:W-:Y:S01]  /*10380*/  F2FP.PACK_AB R6, R9, R6 ;  /* 0x000000060906723e */ /* 0x000fe200000000ff */
[----:B------:R-:W-:Y:S01]  /*10390*/  BSSY B0, `(.L_x_226) ;  /* 0x0000112000007945 */ /* 0x000fe20003800000 */
[----:B------:R-:W-:Y:S01]  /*103a0*/  F2FP.PACK_AB R144, R145, R144 ;  /* 0x000000909190723e */ /* 0x000fe200000000ff */
[----:B------:R-:W2:Y:S01]  /*103b0*/  S2R R2, SR_TID.X ;  /* 0x0000000000027919 */ /* 0x000ea20000002100 */
[----:B------:R-:W-:Y:S02]  /*103c0*/  F2FP.PACK_AB R146, R147, R146 ;  /* 0x000000929392723e */ /* 0x000fe400000000ff */
[----:B------:R-:W-:Y:S01]  /*103d0*/  F2FP.PACK_AB R100, R101, R100 ;  /* 0x000000646564723e */ /* 0x000fe200000000ff */
[----:B------:R-:W3:Y:S01]  /*103e0*/  S2R R3, SR_CTAID.Z ;  /* 0x0000000000037919 */ /* 0x000ee20000002700 */
[----:B------:R-:W-:-:S02]  /*103f0*/  F2FP.PACK_AB R102, R103, R102 ;  /* 0x000000666766723e */ /* 0x000fc400000000ff */
[----:B------:R-:W-:Y:S01]  /*10400*/  F2FP.PACK_AB R140, R141, R140 ;  /* 0x0000008c8d8c723e */ /* 0x000fe200000000ff */
[----:B------:R-:W-:Y:S01]  /*10410*/  BAR.SYNC.DEFER_BLOCKING 0x1, 0x80 ;  /* 0x0042000000007b1d */ /* 0x000fe20000010000 */
[----:B------:R-:W-:Y:S02]  /*10420*/  F2FP.PACK_AB R142, R143, R142 ;  /* 0x0000008e8f8e723e */ /* 0x000fe400000000ff */
[----:B------:R-:W-:Y:S02]  /*10430*/  F2FP.PACK_AB R136, R137, R136 ;  /* 0x000000888988723e */ /* 0x000fe400000000ff */
[----:B------:R-:W-:Y:S02]  /*10440*/  F2FP.PACK_AB R138, R139, R138 ;  /* 0x0000008a8b8a723e */ /* 0x000fe400000000ff */
[----:B------:R-:W-:Y:S02]  /*10450*/  F2FP.PACK_AB R104, R105, R104 ;  /* 0x000000686968723e */ /* 0x000fe400000000ff */
[----:B------:R-:W-:-:S02]  /*10460*/  F2FP.PACK_AB R106, R107, R106 ;  /* 0x0000006a6b6a723e */ /* 0x000fc400000000ff */
[----:B------:R-:W-:Y:S01]  /*10470*/  F2FP.PACK_AB R116, R117, R116 ;  /* 0x000000747574723e */ /* 0x000fe200000000ff */
[C---:B-1----:R-:W-:Y:S01]  /*10480*/  IMAD.WIDE.U32 R18, R0.reuse, c[0x0][0x490], RZ ;  /* 0x0001240000127a25 */ /* 0x042fe200078e00ff */
[----:B------:R-:W-:Y:S02]  /*10490*/  SHF.R.S32.HI R4, RZ, 0x1f, R0 ;  /* 0x0000001fff047819 */ /* 0x000fe40000011400 */
[----:B------:R-:W-:Y:S01]  /*104a0*/  F2FP.PACK_AB R118, R119, R118 ;  /* 0x000000767776723e */ /* 0x000fe200000000ff */
[----:B------:R-:W-:Y:S01]  /*104b0*/  IMAD.WIDE.U32 R20, R0, c[0x0][0x3e8], RZ ;  /* 0x0000fa0000147a25 */ /* 0x000fe200078e00ff */
[----:B--2---:R-:W-:Y:S02]  /*104c0*/  SHF.R.S32.HI R15, RZ, 0x1f, R2 ;  /* 0x0000001fff0f7819 */ /* 0x004fe40000011402 */
[----:B------:R-:W-:Y:S01]  /*104d0*/  F2FP.PACK_AB R108, R109, R108 ;  /* 0x0000006c6d6c723e */ /* 0x000fe200000000ff */
[C---:B------:R-:W-:Y:S01]  /*104e0*/  IMAD R23, R4.reuse, c[0x0][0x490], RZ ;  /* 0x0001240004177a24 */ /* 0x040fe200078e02ff */
[CC--:B------:R-:W-:Y:S01]  /*104f0*/  LEA.HI R17, R15.reuse, R2.reuse, RZ, 0x2 ;  /* 0x000000020f117211 */ /* 0x0c0fe200078f10ff */
[----:B------:R-:W-:Y:S01]  /*10500*/  IMAD R5, R4, c[0x0][0x3e8], RZ ;  /* 0x0000fa0004057a24 */ /* 0x000fe200078e02ff */
[-C--:B------:R-:W-:Y:S01]  /*10510*/  LEA.HI R13, R15, R2.reuse, RZ, 0x5 ;  /* 0x000000020f0d7211 */ /* 0x080fe200078f28ff */
[C---:B------:R-:W-:Y:S01]  /*10520*/  IMAD R23, R0.reuse, c[0x0][0x494], R23 ;  /* 0x0001250000177a24 */ /* 0x040fe200078e0217 */
[----:B------:R-:W-:Y:S01]  /*10530*/  LOP3.LUT R9, R17, 0xfffffffc, RZ, 0xc0, !PT ;  /* 0xfffffffc11097812 */ /* 0x000fe200078ec0ff */
[----:B------:R-:W-:Y:S01]  /*10540*/  IMAD R26, R0, c[0x0][0x3ec], R5 ;  /* 0x0000fb00001a7a24 */ /* 0x000fe200078e0205 */
[----:B------:R-:W-:Y:S01]  /*10550*/  LEA.HI R0, R15, R2, RZ, 0x3 ;  /* 0x000000020f007211 */ /* 0x000fe200078f18ff */
[----:B------:R-:W-:Y:S01]  /*10560*/  IMAD.IADD R19, R19, 0x1, R23 ;  /* 0x0000000113137824 */ /* 0x000fe200078e0217 */
[----:B------:R-:W-:Y:S01]  /*10570*/  LOP3.LUT R5, R13, 0xffffffe0, RZ, 0xc0, !PT ;  /* 0xffffffe00d057812 */ /* 0x000fe200078ec0ff */
[----:B------:R-:W-:Y:S01]  /*10580*/  IMAD.IADD R4, R2, 0x1, -R9 ;  /* 0x0000000102047824 */ /* 0x000fe200078e0a09 */
[----:B---3--:R-:W-:Y:S01]  /*10590*/  SHF.R.S32.HI R14, RZ, 0x1f, R3 ;  /* 0x0000001fff0e7819 */ /* 0x008fe20000011403 */
[----:B------:R-:W-:Y:S01]  /*105a0*/  IMAD.SHL.U32 R0, R0, 0x8, RZ ;  /* 0x0000000800007824 */ /* 0x000fe200078e00ff */
[----:B------:R-:W-:Y:S01]  /*105b0*/  SHF.R.S32.HI R23, RZ, 0x5, R13 ;  /* 0x00000005ff177819 */ /* 0x000fe2000001140d */
[----:B------:R-:W-:Y:S01]  /*105c0*/  IMAD.IADD R5, R2, 0x1, -R5 ;  /* 0x0000000102057824 */ /* 0x000fe200078e0a05 */
[----:B------:R-:W-:Y:S01]  /*105d0*/  SHF.R.S32.HI R28, RZ, 0x1f, R13 ;  /* 0x0000001fff1c7819 */ /* 0x000fe2000001140d */
[----:B------:R-:W-:Y:S01]  /*105e0*/  IMAD R16, R14, c[0x0][0x498], RZ ;  /* 0x000126000e107a24 */ /* 0x000fe200078e02ff */
[----:B------:R-:W-:Y:S01]  /*105f0*/  LOP3.LUT R15, R0, 0xc0, RZ, 0xc0, !PT ;  /* 0x000000c0000f7812 */ /* 0x000fe200078ec0ff */
[----:B------:R-:W-:Y:S01]  /*10600*/  IMAD.SHL.U32 R0, R4, 0x8, RZ ;  /* 0x0000000804007824 */ /* 0x000fe200078e00ff */
[----:B------:R-:W-:Y:S01]  /*10610*/  SHF.R.S32.HI R2, RZ, 0x1f, R5 ;  /* 0x0000001fff027819 */ /* 0x000fe20000011405 */
[----:B------:R-:W-:Y:S01]  /*10620*/  IMAD R14, R14, c[0x0][0x3f0], RZ ;  /* 0x0000fc000e0e7a24 */ /* 0x000fe200078e02ff */
[----:B------:R-:W-:Y:S01]  /*10630*/  SHF.R.U32.HI R22, RZ, 0x3, R15 ;  /* 0x00000003ff167819 */ /* 0x000fe2000001160f */
[----:B------:R-:W-:Y:S01]  /*10640*/  IMAD.IADD R27, R21, 0x1, R26 ;  /* 0x00000001151b7824 */ /* 0x000fe200078e021a */
[----:B------:R-:W-:Y:S01]  /*10650*/  LOP3.LUT R15, R15, 0x18, R0, 0xf8, !PT ;  /* 0x000000180f0f7812 */ /* 0x000fe200078ef800 */
[----:B------:R-:W-:Y:S01]  /*10660*/  IMAD.MOV.U32 R26, RZ, RZ, R20 ;  /* 0x000000ffff1a7224 */ /* 0x000fe200078e0014 */
[----:B------:R-:W-:Y:S01]  /*10670*/  LOP3.LUT P3, RZ, R5, 0x3, RZ, 0xc0, !PT ;  /* 0x0000000305ff7812 */ /* 0x000fe2000786c0ff */
[C---:B------:R-:W-:Y:S01]  /*10680*/  IMAD R9, R3.reuse, c[0x0][0x49c], R16 ;  /* 0x0001270003097a24 */ /* 0x040fe200078e0210 */
[----:B------:R-:W-:Y:S01]  /*10690*/  LEA.HI R2, R2, R5, RZ, 0x2 ;  /* 0x0000000502027211 */ /* 0x000fe200078f10ff */
[----:B------:R-:W-:Y:S01]  /*106a0*/  IMAD R5, R3, c[0x0][0x3f4], R14 ;  /* 0x0000fd0003057a24 */ /* 0x000fe200078e020e */
[----:B------:R-:W-:Y:S01]  /*106b0*/  LOP3.LUT R22, R15, R22, RZ, 0x3c, !PT ;  /* 0x000000160f167212 */ /* 0x000fe200078e3cff */
[----:B------:R-:W1:Y:S01]  /*106c0*/  S2R R14, SR_CTAID.X ;  /* 0x00000000000e7919 */ /* 0x000e620000002500 */
[----:B------:R-:W-:Y:S01]  /*106d0*/  SHF.R.S32.HI R15, RZ, 0x2, R17 ;  /* 0x00000002ff0f7819 */ /* 0x000fe20000011411 */
[----:B------:R-:W-:Y:S01]  /*106e0*/  IMAD.MOV.U32 R16, RZ, RZ, c[0x0][0x4e8] ;  /* 0x00013a00ff107624 */ /* 0x000fe200078e00ff */
[----:B------:R-:W-:Y:S01]  /*106f0*/  LEA.HI R28, R28, R23, RZ, 0x2 ;  /* 0x000000171c1c7211 */ /* 0x000fe200078f10ff */
[----:B------:R-:W-:Y:S01]  /*10700*/  IMAD.WIDE.U32 R18, R3, c[0x0][0x498], R18 ;  /* 0x0001260003127a25 */ /* 0x000fe200078e0012 */
[----:B------:R-:W-:-:S02]  /*10710*/  LEA.HI R20, R15, R15, RZ, 0x1 ;  /* 0x0000000f0f147211 */ /* 0x000fc400078f08ff */
[----:B------:R-:W-:Y:S01]  /*10720*/  SHF.R.S32.HI R24, RZ, 0x1f, R17 ;  /* 0x0000001fff187819 */ /* 0x000fe20000011411 */
[----:B------:R-:W-:Y:S01]  /*10730*/  IMAD.WIDE.U32 R26, R3, c[0x0][0x3f0], R26 ;  /* 0x0000fc00031a7a25 */ /* 0x000fe200078e001a */
[----:B------:R-:W-:Y:S02]  /*10740*/  LOP3.LUT R20, R20, 0x3fffffe, RZ, 0xc0, !PT ;  /* 0x03fffffe14147812 */ /* 0x000fe400078ec0ff */
[----:B------:R-:W-:Y:S01]  /*10750*/  LEA.HI R13, R4, R4, RZ, 0x1 ;  /* 0x00000004040d7211 */ /* 0x000fe200078f08ff */
[----:B------:R-:W-:Y:S01]  /*10760*/  IMAD.IADD R27, R27, 0x1, R5 ;  /* 0x000000011b1b7824 */ /* 0x000fe200078e0205 */
[----:B------:R-:W-:Y:S01]  /*10770*/  LOP3.LUT R28, R28, 0xffffffc, RZ, 0xc0, !PT ;  /* 0x0ffffffc1c1c7812 */ /* 0x000fe200078ec0ff */
[----:B------:R-:W-:Y:S01]  /*10780*/  IMAD.IADD R20, R15, 0x1, -R20 ;  /* 0x000000010f147824 */ /* 0x000fe200078e0a14 */
[----:B------:R-:W-:Y:S02]  /*10790*/  LEA.HI R24, R24, R15, RZ, 0x3 ;  /* 0x0000000f18187211 */ /* 0x000fe400078f18ff */
[C---:B------:R-:W-:Y:S01]  /*107a0*/  LOP3.LUT R3, R13.reuse, 0x1ffffffe, RZ, 0xc0, !PT ;  /* 0x1ffffffe0d037812 */ /* 0x040fe200078ec0ff */
[----:B------:R-:W-:Y:S01]  /*107b0*/  IMAD.SHL.U32 R13, R13, 0x20, RZ ;  /* 0x000000200d0d7824 */ /* 0x000fe200078e00ff */
[----:B------:R-:W-:Y:S01]  /*107c0*/  ISETP.NE.AND P0, PT, R16, 0x1, PT ;  /* 0x000000011000780c */ /* 0x000fe20003f05270 */
[C---:B------:R-:W-:Y:S01]  /*107d0*/  IMAD R17, R23.reuse, 0x8, R20 ;  /* 0x0000000817117824 */ /* 0x040fe200078e0214 */
[----:B------:R-:W-:Y:S01]  /*107e0*/  LOP3.LUT R24, R24, 0xfffffff8, RZ, 0xc0, !PT ;  /* 0xfffffff818187812 */ /* 0x000fe200078ec0ff */
[C---:B------:R-:W-:Y:S01]  /*107f0*/  IMAD.IADD R21, R23.reuse, 0x1, -R28 ;  /* 0x0000000117157824 */ /* 0x040fe200078e0a1c */
[----:B------:R-:W-:Y:S01]  /*10800*/  SHF.R.S32.HI R2, RZ, 0x2, R2 ;  /* 0x00000002ff027819 */ /* 0x000fe20000011402 */
[----:B------:R-:W-:Y:S01]  /*10810*/  IMAD R20, R23, 0x100, R4 ;  /* 0x0000010017147824 */ /* 0x000fe200078e0204 */
[----:B------:R-:W-:Y:S01]  /*10820*/  F2FP.PACK_AB R110, R111, R110 ;  /* 0x0000006e6f6e723e */ /* 0x000fe200000000ff */
[C---:B------:R-:W-:Y:S01]  /*10830*/  IMAD.IADD R3, R4.reuse, 0x1, -R3 ;  /* 0x0000000104037824 */ /* 0x040fe200078e0a03 */
[----:B------:R-:W-:Y:S01]  /*10840*/  F2FP.PACK_AB R112, R113, R112 ;  /* 0x000000707170723e */ /* 0x000fe200000000ff */
[----:B------:R-:W-:Y:S01]  /*10850*/  IMAD R23, R4, 0x20, R15 ;  /* 0x0000002004177824 */ /* 0x000fe200078e020f */
[----:B------:R-:W-:Y:S01]  /*10860*/  LOP3.LUT R4, R13, 0xffffffc0, RZ, 0xc0, !PT ;  /* 0xffffffc00d047812 */ /* 0x000fe200078ec0ff */
[----:B------:R-:W-:Y:S01]  /*10870*/  IMAD.IADD R24, R15, 0x1, -R24 ;  /* 0x000000010f187824 */ /* 0x000fe200078e0a18 */
[----:B------:R-:W-:Y:S01]  /*10880*/  F2FP.PACK_AB R114, R115, R114 ;  /* 0x000000727372723e */ /* 0x000fe200000000ff */
[----:B-1----:R-:W-:Y:S01]  /*10890*/  IMAD R23, R14, 0x80, R23 ;  /* 0x000000800e177824 */ /* 0x002fe200078e0217 */
[----:B------:R-:W-:Y:S01]  /*108a0*/  F2FP.PACK_AB R120, R121, R120 ;  /* 0x000000787978723e */ /* 0x000fe200000000ff */
[----:B------:R-:W-:Y:S01]  /*108b0*/  IMAD R21, R21, 0x10, R2 ;  /* 0x0000001015157824 */ /* 0x000fe200078e0202 */
[----:B------:R-:W-:Y:S01]  /*108c0*/  LEA.HI R13, R24, R24, RZ, 0x1 ;  /* 0x00000018180d7211 */ /* 0x000fe200078f08ff */
[----:B------:R-:W-:Y:S01]  /*108d0*/  IMAD R4, R3, 0x8, R4 ;  /* 0x0000000803047824 */ /* 0x000fe200078e0204 */
[----:B------:R-:W-:Y:S01]  /*108e0*/  F2FP.PACK_AB R122, R123, R122 ;  /* 0x0000007a7b7a723e */ /* 0x000fe200000000ff */
[----:B------:R-:W-:Y:S01]  /*108f0*/  @P0 IMAD.HI.U32 R2, R23, c[0x0][0x4ec], RZ ;  /* 0x00013b0017020a27 */ /* 0x000fe200078e00ff */
[----:B------:R-:W-:-:S02]  /*10900*/  LOP3.LUT R5, R13, 0x3fffffe, RZ, 0xc0, !PT ;  /* 0x03fffffe0d057812 */ /* 0x000fc400078ec0ff */
[----:B------:R-:W-:Y:S01]  /*10910*/  SHF.R.S32.HI R13, RZ, 0x1, R13 ;  /* 0x00000001ff0d7819 */ /* 0x000fe2000001140d */
[----:B------:R-:W-:Y:S01]  /*10920*/  IMAD.IADD R25, R21, 0x1, R4 ;  /* 0x0000000115197824 */ /* 0x000fe200078e0204 */
[----:B------:R-:W-:Y:S01]  /*10930*/  F2FP.PACK_AB R128, R129, R128 ;  /* 0x000000808180723e */ /* 0x000fe200000000ff */
[----:B------:R-:W-:Y:S01]  /*10940*/  IMAD R21, R14, 0x80, R21 ;  /* 0x000000800e157824 */ /* 0x000fe200078e0215 */
[----:B------:R-:W-:Y:S01]  /*10950*/  LOP3.LUT P1, RZ, R13, 0x2, RZ, 0xc0, !PT ;  /* 0x000000020dff7812 */ /* 0x000fe2000782c0ff */
[----:B------:R-:W-:Y:S01]  /*10960*/  IMAD.MOV.U32 R3, RZ, RZ, R23 ;  /* 0x000000ffff037224 */ /* 0x000fe200078e0017 */
[----:B------:R-:W-:Y:S01]  /*10970*/  @P0 SHF.R.U32.HI R3, RZ, c[0x0][0x4f0], R2 ;  /* 0x00013c00ff030a19 */ /* 0x000fe20000011602 */
[----:B------:R-:W-:Y:S01]  /*10980*/  IMAD.U32 R17, R17, 0x20, R22 ;  /* 0x0000002011117824 */ /* 0x000fe200078e0016 */
[----:B------:R-:W-:Y:S01]  /*10990*/  F2FP.PACK_AB R130, R131, R130 ;  /* 0x000000828382723e */ /* 0x000fe200000000ff */
[----:B------:R-:W-:Y:S01]  /*109a0*/  IMAD R22, R16, c[0x0][0x388], RZ ;  /* 0x0000e20010167a24 */ /* 0x000fe200078e02ff */
[----:B------:R-:W-:Y:S01]  /*109b0*/  IADD3 R16, R21, 0x8, RZ ;  /* 0x0000000815107810 */ /* 0x000fe20007ffe0ff */
[----:B------:R-:W-:Y:S01]  /*109c0*/  IMAD.IADD R5, R24, 0x1, -R5 ;  /* 0x0000000118057824 */ /* 0x000fe200078e0a05 */
[----:B------:R-:W-:Y:S01]  /*109d0*/  SHF.R.S32.HI R4, RZ, 0x1f, R3 ;  /* 0x0000001fff047819 */ /* 0x000fe20000011403 */
[----:B------:R-:W-:Y:S01]  /*109e0*/  IMAD R25, R14, 0x80, R25 ;  /* 0x000000800e197824 */ /* 0x000fe200078e0219 */
[-C--:B------:R-:W-:Y:S01]  /*109f0*/  ISETP.GE.OR P5, PT, R16, R22.reuse, P3 ;  /* 0x000000161000720c */ /* 0x080fe20001fa6670 */
[----:B------:R-:W-:Y:S01]  /*10a00*/  IMAD.SHL.U32 R16, R13, 0x40, RZ ;  /* 0x000000400d107824 */ /* 0x000fe200078e00ff */
[----:B------:R-:W-:Y:S01]  /*10a10*/  ISETP.GE.OR P6, PT, R21, R22, P3 ;  /* 0x000000161500720c */ /* 0x000fe20001fc6670 */
[----:B------:R-:W-:Y:S01]  /*10a20*/  IMAD R5, R5, 0x10, R20 ;  /* 0x0000001005057824 */ /* 0x000fe200078e0214 */
[----:B------:R-:W-:Y:S01]  /*10a30*/  LOP3.LUT R20, R13, 0x1, RZ, 0xc0, !PT ;  /* 0x000000010d147812 */ /* 0x000fe200078ec0ff */
[----:B------:R-:W-:Y:S01]  /*10a40*/  IMAD.MOV R2, RZ, RZ, -R3 ;  /* 0x000000ffff027224 */ /* 0x000fe200078e0a03 */
[----:B------:R-:W-:Y:S01]  /*10a50*/  LOP3.LUT R16, R16, 0xc0, RZ, 0xc0, !PT ;  /* 0x000000c010107812 */ /* 0x000fe200078ec0ff */
[----:B------:R-:W-:Y:S01]  /*10a60*/  IMAD R4, R4, c[0x0][0x3e0], RZ ;  /* 0x0000f80004047a24 */ /* 0x000fe200078e02ff */
[----:B------:R-:W-:Y:S01]  /*10a70*/  ISETP.NE.U32.AND P2, PT, R20, 0x1, PT ;  /* 0x000000011400780c */ /* 0x000fe20003f45070 */
[----:B------:R-:W-:Y:S01]  /*10a80*/  @P0 IMAD.HI.U32 R13, R25, c[0x0][0x4ec], RZ ;  /* 0x00013b00190d0a27 */ /* 0x000fe200078e00ff */
[----:B------:R-:W-:-:S02]  /*10a90*/  LEA.HI R16, R16, R16, RZ, 0x1d ;  /* 0x0000001010107211 */ /* 0x000fc400078fe8ff */
[----:B------:R-:W-:Y:S01]  /*10aa0*/  F2FP.PACK_AB R124, R125, R124 ;  /* 0x0000007c7d7c723e */ /* 0x000fe200000000ff */
[----:B------:R-:W-:Y:S01]  /*10ab0*/  IMAD R2, R2, c[0x0][0x4e8], R23 ;  /* 0x00013a0002027a24 */ /* 0x000fe200078e0217 */
[----:B------:R-:W-:Y:S01]  /*10ac0*/  F2FP.PACK_AB R126, R127, R126 ;  /* 0x0000007e7f7e723e */ /* 0x000fe200000000ff */
[----:B------:R-:W-:Y:S01]  /*10ad0*/  IMAD.WIDE.U32 R26, R3, c[0x0][0x3e0], R26 ;  /* 0x0000f800031a7a25 */ /* 0x000fe200078e001a */
[----:B------:R-:W-:Y:S02]  /*10ae0*/  F2FP.PACK_AB R132, R133, R132 ;  /* 0x000000848584723e */ /* 0x000fe400000000ff */
[----:B------:R-:W-:Y:S01]  /*10af0*/  F2FP.PACK_AB R134, R135, R134 ;  /* 0x000000868786723e */ /* 0x000fe200000000ff */
[----:B------:R-:W-:Y:S01]  /*10b00*/  IMAD R4, R3, c[0x0][0x3e4], R4 ;  /* 0x0000f90003047a24 */ /* 0x000fe200078e0204 */
[----:B------:R-:W-:Y:S01]  /*10b10*/  IADD3 R3, R21, 0x40, RZ ;  /* 0x0000004015037810 */ /* 0x000fe20007ffe0ff */
[----:B------:R-:W-:Y:S01]  /*10b20*/  IMAD.MOV.U32 R23, RZ, RZ, R25 ;  /* 0x000000ffff177224 */ /* 0x000fe200078e0019 */
[----:B------:R-:W-:Y:S01]  /*10b30*/  @P0 SHF.R.U32.HI R23, RZ, c[0x0][0x4f0], R13 ;  /* 0x00013c00ff170a19 */ /* 0x000fe2000001160d */
[----:B------:R-:W-:Y:S01]  /*10b40*/  IMAD.U32 R5, R5, 0x2, R16 ;  /* 0x0000000205057824 */ /* 0x000fe200078e0010 */
[----:B------:R-:W-:Y:S01]  /*10b50*/  ISETP.GE.OR P4, PT, R3, R22, P3 ;  /* 0x000000160300720c */ /* 0x000fe20001f86670 */
[----:B------:R-:W-:Y:S01]  /*10b60*/  IMAD.IADD R27, R27, 0x1, R4 ;  /* 0x000000011b1b7824 */ /* 0x000fe200078e0204 */
[--C-:B------:R-:W-:Y:S01]  /*10b70*/  SHF.R.S32.HI R3, RZ, 0x1f, R23.reuse ;  /* 0x0000001fff037819 */ /* 0x100fe20000011417 */
[----:B------:R-:W-:Y:S01]  /*10b80*/  IMAD.MOV R4, RZ, RZ, -R23 ;  /* 0x000000ffff047224 */ /* 0x000fe200078e0a17 */
[----:B------:R-:W-:Y:S01]  /*10b90*/  IADD3 R18, P0, R23, R18, RZ ;  /* 0x0000001217127210 */ /* 0x000fe20007f1e0ff */
[----:B------:R-:W-:Y:S01]  /*10ba0*/  IMAD.SHL.U32 R5, R5, 0x2, RZ ;  /* 0x0000000205057824 */ /* 0x000fe200078e00ff */
[----:B------:R-:W-:Y:S01]  /*10bb0*/  IADD3 R21, R21, 0x48, RZ ;  /* 0x0000004815157810 */ /* 0x000fe20007ffe0ff */
[----:B------:R-:W-:Y:S01]  /*10bc0*/  IMAD R25, R4, c[0x0][0x4e8], R25 ;  /* 0x00013a0004197a24 */ /* 0x000fe200078e0219 */
[----:B------:R-:W-:-:S02]  /*10bd0*/  IADD3.X R19, R3, R19, R9, P0, !PT ;  /* 0x0000001303137210 */ /* 0x000fc400007fe409 */
[----:B------:R-:W-:Y:S01]  /*10be0*/  SHF.R.S32.HI R3, RZ, 0x1f, R2 ;  /* 0x0000001fff037819 */ /* 0x000fe20000011402 */
[----:B------:R-:W-:Y:S01]  /*10bf0*/  STS [R5+0x80], R144 ;  /* 0x0000809005007388 */ /* 0x000fe20000000800 */
[----:B------:R-:W-:Y:S01]  /*10c00*/  IADD3 R4, R5, 0x80, RZ ;  /* 0x0000008005047810 */ /* 0x000fe20007ffe0ff */
[----:B------:R-:W-:Y:S01]  /*10c10*/  IMAD.WIDE.U32 R18, R25, c[0x0][0x488], R18 ;  /* 0x0001220019127a25 */ /* 0x000fe200078e0012 */
[----:B------:R-:W-:Y:S01]  /*10c20*/  ISETP.GE.OR P3, PT, R21, R22, P3 ;  /* 0x000000161500720c */ /* 0x000fe20001f66670 */
[----:B------:R-:W-:Y:S01]  /*10c30*/  STS [R5+0x280], R146 ;  /* 0x0002809205007388 */ /* 0x000fe20000000800 */
[----:B------:R-:W-:Y:S01]  /*10c40*/  IADD3 R9, R5, 0x70, RZ ;  /* 0x0000007005097810 */ /* 0x000fe20007ffe0ff */
[----:B------:R-:W-:Y:S01]  /*10c50*/  IMAD R3, R3, c[0x0][0x3d8], RZ ;  /* 0x0000f60003037a24 */ /* 0x000fe200078e02ff */
[----:B------:R-:W-:Y:S01]  /*10c60*/  @P2 IADD3 R9, R4, 0x10, RZ ;  /* 0x0000001004092810 */ /* 0x000fe20007ffe0ff */
[----:B------:R-:W-:Y:S01]  /*10c70*/  IMAD.WIDE.U32 R20, R2, c[0x0][0x3d8], R26 ;  /* 0x0000f60002147a25 */ /* 0x000fe200078e001a */
[----:B------:R-:W-:-:S02]  /*10c80*/  SHF.R.S32.HI R4, RZ, 0x1f, R25 ;  /* 0x0000001fff047819 */ /* 0x000fc40000011419 */
[----:B------:R-:W-:Y:S01]  /*10c90*/  F2FP.PACK_AB R52, R53, R52 ;  /* 0x000000343534723e */ /* 0x000fe200000000ff */
[----:B------:R-:W-:Y:S01]  /*10ca0*/  IMAD R3, R2, c[0x0][0x3dc], R3 ;  /* 0x0000f70002037a24 */ /* 0x000fe200078e0203 */
[----:B------:R-:W-:Y:S01]  /*10cb0*/  STS [R9], R100 ;  /* 0x0000006409007388 */ /* 0x000fe20000000800 */
[----:B------:R-:W-:Y:S01]  /*10cc0*/  IMAD.MOV.U32 R2, RZ, RZ, 0x20 ;  /* 0x00000020ff027424 */ /* 0x000fe200078e00ff */
[----:B------:R-:W-:Y:S01]  /*10cd0*/  F2FP.PACK_AB R54, R55, R54 ;  /* 0x000000363736723e */ /* 0x000fe200000000ff */
[----:B------:R-:W-:Y:S01]  /*10ce0*/  IMAD R4, R4, c[0x0][0x488], RZ ;  /* 0x0001220004047a24 */ /* 0x000fe200078e02ff */
[----:B------:R-:W-:Y:S01]  /*10cf0*/  STS [R9+0x200], R102 ;  /* 0x0002006609007388 */ /* 0x000fe20000000800 */
[----:B------:R-:W-:Y:S01]  /*10d00*/  F2FP.PACK_AB R64, R65, R64 ;  /* 0x000000404140723e */ /* 0x000fe200000000ff */
[----:B------:R-:W-:Y:S01]  /*10d10*/  IMAD.IADD R3, R21, 0x1, R3 ;  /* 0x0000000115037824 */ /* 0x000fe200078e0203 */
[----:B------:R-:W-:Y:S01]  /*10d20*/  SEL R2, R2, 0xffffffe0, !P1 ;  /* 0xffffffe002027807 */ /* 0x000fe20004800000 */
[----:B------:R-:W-:Y:S01]  /*10d30*/  IMAD R4, R25, c[0x0][0x48c], R4 ;  /* 0x0001230019047a24 */ /* 0x000fe200078e0204 */
[----:B------:R-:W-:Y:S01]  /*10d40*/  STS [R5+0x1080], R140 ;  /* 0x0010808c05007388 */ /* 0x000fe20000000800 */
[----:B------:R-:W-:-:S02]  /*10d50*/  F2FP.PACK_AB R66, R67, R66 ;  /* 0x000000424342723e */ /* 0x000fc400000000ff */
[----:B------:R-:W-:Y:S01]  /*10d60*/  IMAD.IADD R23, R5, 0x1, R2 ;  /* 0x0000000105177824 */ /* 0x000fe200078e0202 */
[----:B------:R-:W-:Y:S01]  /*10d70*/  STS [R5+0x1280], R142 ;  /* 0x0012808e05007388 */ /* 0x000fe20000000800 */
[----:B------:R-:W-:Y:S01]  /*10d80*/  IMAD.IADD R25, R2, 0x1, R9 ;  /* 0x0000000102197824 */ /* 0x000fe200078e0209 */
[----:B------:R-:W-:Y:S01]  /*10d90*/  F2FP.PACK_AB R56, R57, R56 ;  /* 0x000000383938723e */ /* 0x000fe200000000ff */
[----:B------:R-:W-:Y:S01]  /*10da0*/  IMAD.IADD R19, R19, 0x1, R4 ;  /* 0x0000000113137824 */ /* 0x000fe200078e0204 */
[----:B------:R-:W-:Y:S01]  /*10db0*/  STS [R9+0x1000], R136 ;  /* 0x0010008809007388 */ /* 0x000fe20000000800 */
[----:B------:R-:W-:Y:S01]  /*10dc0*/  F2FP.PACK_AB R58, R59, R58 ;  /* 0x0000003a3b3a723e */ /* 0x000fe200000000ff */
[----:B------:R-:W-:Y:S01]  /*10dd0*/  IMAD.SHL.U32 R57, R17, 0x2, RZ ;  /* 0x0000000211397824 */ /* 0x000fe200078e00ff */
        /* <DEDUP_REMOVED lines=10> */
[----:B------:R-:W-:Y:S01]  /*10e80*/  STS [R25], R116 ;  /* 0x0000007419007388 */ /* 0x000fe20000000800 */
[----:B------:R-:W-:-:S02]  /*10e90*/  F2FP.PACK_AB R74, R75, R74 ;  /* 0x0000004a4b4a723e */ /* 0x000fc400000000ff */
[----:B------:R-:W-:Y:S01]  /*10ea0*/  F2FP.PACK_AB R76, R77, R76 ;  /* 0x0000004c4d4c723e */ /* 0x000fe200000000ff */
[----:B------:R-:W-:Y:S01]  /*10eb0*/  STS [R25+0x200], R118 ;  /* 0x0002007619007388 */ /* 0x000fe20000000800 */
[----:B------:R-:W-:Y:S02]  /*10ec0*/  F2FP.PACK_AB R78, R79, R78 ;  /* 0x0000004e4f4e723e */ /* 0x000fe400000000ff */
[----:B------:R-:W-:Y:S01]  /*10ed0*/  F2FP.PACK_AB R84, R85, R84 ;  /* 0x000000545554723e */ /* 0x000fe200000000ff */
[----:B------:R-:W-:Y:S01]  /*10ee0*/  STS [R23+0x1080], R108 ;  /* 0x0010806c17007388 */ /* 0x000fe20000000800 */
[----:B------:R-:W-:Y:S02]  /*10ef0*/  F2FP.PACK_AB R86, R87, R86 ;  /* 0x000000565756723e */ /* 0x000fe400000000ff */
[----:B------:R-:W-:Y:S01]  /*10f00*/  LEA R13, P0, R18, c[0x0][0x450], 0x2 ;  /* 0x00011400120d7a11 */ /* 0x000fe200078010ff */
        /* <DEDUP_REMOVED lines=8> */
[----:B------:R-:W-:Y:S01]  /*10f90*/  LEA.HI.X R19, R18, c[0x0][0x454], R19, 0x2, P0 ;  /* 0x0001150012137a11 */ /* 0x000fe200000f1413 */
[----:B------:R-:W-:Y:S01]  /*10fa0*/  STS [R5+0x2080], R120 ;  /* 0x0020807805007388 */ /* 0x000fe20000000800 */
[----:B------:R-:W-:-:S03]  /*10fb0*/  LEA R2, P0, R20, c[0x0][0x380], 0x1 ;  /* 0x0000e00014027a11 */ /* 0x000fc600078008ff */
[----:B------:R-:W-:Y:S01]  /*10fc0*/  STS [R5+0x2280], R122 ;  /* 0x0022807a05007388 */ /* 0x000fe20000000800 */
[----:B------:R-:W-:-:S03]  /*10fd0*/  LEA.HI.X R20, R20, c[0x0][0x384], R3, 0x1, P0 ;  /* 0x0000e10014147a11 */ /* 0x000fc600000f0c03 */
        /* <DEDUP_REMOVED lines=30> */
[----:B------:R-:W-:Y:S04]  /*111c0*/  SHFL.IDX PT, R26, R13, RZ, 0x1c1f ;  /* 0x001c1fff0d1a7589 */ /* 0x000fe800000e0000 */
[----:B------:R-:W2:Y:S04]  /*111d0*/  SHFL.IDX PT, R27, R19, RZ, 0x1c1f ;  /* 0x001c1fff131b7589 */ /* 0x000ea800000e0000 */
[----:B------:R-:W-:Y:S01]  /*111e0*/  BAR.SYNC.DEFER_BLOCKING 0x1, 0x80 ;  /* 0x0042000000007b1d */ /* 0x000fe20000010000 */
[----:B-1----:R-:W-:-:S05]  /*111f0*/  IMAD R23, R14, 0x80, R15 ;  /* 0x000000800e177824 */ /* 0x002fca00078e020f */
[----:B------:R-:W-:Y:S04]  /*11200*/  SHFL.IDX PT, R94, R13, 0x1, 0x1c1f ;  /* 0x003c1f000d5e7f89 */ /* 0x000fe800000e0000 */
[----:B------:R-:W1:Y:S01]  /*11210*/  SHFL.IDX PT, R95, R19, 0x1, 0x1c1f ;  /* 0x003c1f00135f7f89 */ /* 0x000e6200000e0000 */
[----:B------:R-:W-:-:S03]  /*11220*/  ISETP.GE.AND P0, PT, R23, R22, PT ;  /* 0x000000161700720c */ /* 0x000fc60003f06270 */
[----:B------:R-:W-:Y:S04]  /*11230*/  SHFL.IDX PT, R52, R13, 0x2, 0x1c1f ;  /* 0x005c1f000d347f89 */ /* 0x000fe800000e0000 */
[----:B------:R-:W3:Y:S04]  /*11240*/  SHFL.IDX PT, R53, R19, 0x2, 0x1c1f ;  /* 0x005c1f0013357f89 */ /* 0x000ee800000e0000 */
[----:B------:R-:W-:Y:S04]  /*11250*/  SHFL.IDX PT, R54, R13, 0x3, 0x1c1f ;  /* 0x007c1f000d367f89 */ /* 0x000fe800000e0000 */
[----:B------:R-:W4:Y:S04]  /*11260*/  SHFL.IDX PT, R55, R19, 0x3, 0x1c1f ;  /* 0x007c1f0013377f89 */ /* 0x000f2800000e0000 */
[----:B--2---:R2:W-:Y:S04]  /*11270*/  @!P6 ST.E [R26.64], R8 ;  /* 0x000000081a00e985 */ /* 0x0045e8000c10190a */
[----:B-1----:R2:W-:Y:S04]  /*11280*/  @!P5 ST.E [R94.64], R10 ;  /* 0x0000000a5e00d985 */ /* 0x0025e8000c10190a */
[----:B------:R2:W1:Y:S04]  /*11290*/  SHFL.IDX PT, R60, R2, RZ, 0x1c1f ;  /* 0x001c1fff023c7589 */ /* 0x00046800000e0000 */
[----:B---3--:R2:W-:Y:S04]  /*112a0*/  @!P4 ST.E [R52.64], R11 ;  /* 0x0000000b3400c985 */ /* 0x0085e8000c10190a */
[----:B------:R2:W3:Y:S04]  /*112b0*/  SHFL.IDX PT, R61, R20, RZ, 0x1c1f ;  /* 0x001c1fff143d7589 */ /* 0x0004e800000e0000 */
[----:B----4-:R2:W-:Y:S04]  /*112c0*/  @!P3 ST.E [R54.64], R12 ;  /* 0x0000000c3600b985 */ /* 0x0105e8000c10190a */
[----:B------:R2:W4:Y:S04]  /*112d0*/  LDS.128 R48, [R57+0x880] ;  /* 0x0008800039307984 */ /* 0x0005280000000c00 */
[----:B------:R2:W1:Y:S04]  /*112e0*/  LDS.128 R44, [R57+0x1080] ;  /* 0x00108000392c7984 */ /* 0x0004680000000c00 */
[----:B------:R2:W1:Y:S04]  /*112f0*/  LDS.128 R40, [R57+0x1880] ;  /* 0x0018800039287984 */ /* 0x0004680000000c00 */
[----:B------:R2:W1:Y:S04]  /*11300*/  LDS.128 R36, [R57+0x2880] ;  /* 0x0028800039247984 */ /* 0x0004680000000c00 */
[----:B------:R2:W1:Y:S04]  /*11310*/  LDS.128 R32, [R57+0x3080] ;  /* 0x0030800039207984 */ /* 0x0004680000000c00 */
[----:B------:R2:W1:Y:S04]  /*11320*/  LDS.128 R28, [R57+0x3880] ;  /* 0x00388000391c7984 */ /* 0x0004680000000c00 */
[----:B------:R2:W1:Y:S04]  /*11330*/  LDS.128 R24, [R57+0x4880] ;  /* 0x0048800039187984 */ /* 0x0004680000000c00 */
[----:B------:R2:W1:Y:S04]  /*11340*/  LDS.128 R16, [R57+0x5080] ;  /* 0x0050800039107984 */ /* 0x0004680000000c00 */
[----:B------:R2:W1:Y:S01]  /*11350*/  LDS.128 R4, [R57+0x5880] ;  /* 0x0058800039047984 */ /* 0x0004620000000c00 */
[----:B------:R-:W-:Y:S05]  /*11360*/  @P0 BRA `(.L_x_227) ;  /* 0x0000014000000947 */ /* 0x000fea0003800000 */
[----:B--23--:R-:W2:Y:S01]  /*11370*/  LDS.128 R52, [R57+0x80] ;  /* 0x0000800039347984 */ /* 0x00cea20000000c00 */
[----:B------:R-:W-:-:S02]  /*11380*/  IADD3 R58, R0, 0x20, RZ ;  /* 0x00000020003a7810 */ /* 0x000fc40007ffe0ff */
[----:B------:R-:W-:Y:S01]  /*11390*/  IADD3 R56, R0, 0x40, RZ ;  /* 0x0000004000387810 */ /* 0x000fe20007ffe0ff */
[----:B------:R-:W3:Y:S01]  /*113a0*/  LDS.128 R12, [R57+0x2080] ;  /* 0x00208000390c7984 */ /* 0x000ee20000000c00 */
[----:B------:R-:W-:Y:S02]  /*113b0*/  ISETP.GE.AND P1, PT, R58, c[0x0][0x3c8], PT ;  /* 0x0000f2003a007a0c */ /* 0x000fe40003f26270 */
[----:B------:R-:W-:Y:S01]  /*113c0*/  ISETP.GE.AND P0, PT, R56, c[0x0][0x3c8], PT ;  /* 0x0000f20038007a0c */ /* 0x000fe20003f06270 */
[----:B------:R5:W4:Y:S01]  /*113d0*/  LDS.128 R8, [R57+0x4080] ;  /* 0x0040800039087984 */ /* 0x000b220000000c00 */
[----:B------:R-:W-:-:S09]  /*113e0*/  ISETP.GE.AND P2, PT, R0, c[0x0][0x3c8], PT ;  /* 0x0000f20000007a0c */ /* 0x000fd20003f46270 */
[----:B------:R-:W-:Y:S02]  /*113f0*/  @!P1 SHF.R.S32.HI R21, RZ, 0x1f, R58 ;  /* 0x0000001fff159819 */ /* 0x000fe4000001143a */
[----:B------:R-:W-:Y:S02]  /*11400*/  @!P0 SHF.R.S32.HI R3, RZ, 0x1f, R56 ;  /* 0x0000001fff038819 */ /* 0x000fe40000011438 */
[----:B------:R-:W-:Y:S02]  /*11410*/  @!P1 LEA.HI R21, R21, R58, RZ, 0x3 ;  /* 0x0000003a15159211 */ /* 0x000fe400078f18ff */
[----:B------:R-:W-:Y:S02]  /*11420*/  @!P0 LEA.HI R3, R3, R56, RZ, 0x3 ;  /* 0x0000003803038211 */ /* 0x000fe400078f18ff */
[----:B------:R-:W-:Y:S02]  /*11430*/  @!P1 LOP3.LUT R21, R21, 0xfffffff8, RZ, 0xc0, !PT ;  /* 0xfffffff815159812 */ /* 0x000fe400078ec0ff */
[----:B------:R-:W-:Y:S01]  /*11440*/  @!P0 LOP3.LUT R3, R3, 0xfffffff8, RZ, 0xc0, !PT ;  /* 0xfffffff803038812 */ /* 0x000fe200078ec0ff */
[----:B-1---5:R-:W-:-:S04]  /*11450*/  @!P2 IMAD.WIDE R56, R0, 0x2, R60 ;  /* 0x000000020038a825 */ /* 0x022fc800078e023c */
[----:B------:R-:W-:-:S04]  /*11460*/  @!P1 IMAD.WIDE R58, R21, 0x2, R60 ;  /* 0x00000002153a9825 */ /* 0x000fc800078e023c */
[----:B------:R-:W-:Y:S01]  /*11470*/  @!P0 IMAD.WIDE R60, R3, 0x2, R60 ;  /* 0x00000002033c8825 */ /* 0x000fe200078e023c */
[----:B--2---:R1:W-:Y:S04]  /*11480*/  @!P2 ST.E.128 [R56.64], R52 ;  /* 0x000000343800a985 */ /* 0x0043e8000c101d0a */
[----:B---3--:R1:W-:Y:S04]  /*11490*/  @!P1 ST.E.128 [R58.64], R12 ;  /* 0x0000000c3a009985 */ /* 0x0083e8000c101d0a */
[----:B----4-:R1:W-:Y:S02]  /*114a0*/  @!P0 ST.E.128 [R60.64], R8 ;  /* 0x000000083c008985 */ /* 0x0103e4000c101d0a */
.L_x_227:
[----:B---3--:R-:W-:Y:S05]  /*114b0*/  BSYNC B0 ;  /* 0x0000000000007941 */ /* 0x008fea0003800000 */
.L_x_226:
[----:B------:R-:W-:Y:S01]  /*114c0*/  IADD3 R3, R23, 0x20, RZ ;  /* 0x0000002017037810 */ /* 0x000fe20007ffe0ff */
[----:B-1----:R1:W3:Y:S01]  /*114d0*/  SHFL.IDX PT, R13, R20, 0x1, 0x1c1f ;  /* 0x003c1f00140d7f89 */ /* 0x0022e200000e0000 */
[----:B------:R-:W-:Y:S02]  /*114e0*/  BSSY B0, `(.L_x_228) ;  /* 0x0000015000007945 */ /* 0x000fe40003800000 */
[----:B------:R-:W-:Y:S01]  /*114f0*/  ISETP.GE.AND P0, PT, R3, R22, PT ;  /* 0x000000160300720c */ /* 0x000fe20003f06270 */
[----:B--2---:R1:W2:-:S12]  /*11500*/  SHFL.IDX PT, R12, R2, 0x1, 0x1c1f ;  /* 0x003c1f00020c7f89 */ /* 0x00429800000e0000 */
[----:B------:R-:W-:Y:S05]  /*11510*/  @P0 BRA `(.L_x_229) ;  /* 0x0000011000000947 */ /* 0x000fea0003800000 */
[C---:B------:R-:W-:Y:S02]  /*11520*/  IADD3 R10, R0.reuse, 0x20, RZ ;  /* 0x00000020000a7810 */ /* 0x040fe40007ffe0ff */
[----:B------:R-:W-:Y:S02]  /*11530*/  IADD3 R8, R0, 0x40, RZ ;  /* 0x0000004000087810 */ /* 0x000fe40007ffe0ff */
        /* <DEDUP_REMOVED lines=15> */
.L_x_229:
[----:B------:R-:W-:Y:S05]  /*11630*/  BSYNC B0 ;  /* 0x0000000000007941 */ /* 0x000fea0003800000 */
.L_x_228:
[----:B------:R-:W-:Y:S01]  /*11640*/  IADD3 R3, R23, 0x40, RZ ;  /* 0x0000004017037810 */ /* 0x000fe20007ffe0ff */
[----:B--23--:R2:W3:Y:S01]  /*11650*/  SHFL.IDX PT, R13, R20, 0x2, 0x1c1f ;  /* 0x005c1f00140d7f89 */ /* 0x00c4e200000e0000 */
[----:B------:R-:W-:Y:S02]  /*11660*/  BSSY B0, `(.L_x_230) ;  /* 0x0000015000007945 */ /* 0x000fe40003800000 */
[----:B------:R-:W-:Y:S01]  /*11670*/  ISETP.GE.AND P0, PT, R3, R22, PT ;  /* 0x000000160300720c */ /* 0x000fe20003f06270 */
[----:B------:R2:W1:-:S12]  /*11680*/  SHFL.IDX PT, R12, R2, 0x2, 0x1c1f ;  /* 0x005c1f00020c7f89 */ /* 0x00045800000e0000 */
        /* <DEDUP_REMOVED lines=18> */
.L_x_231:
[----:B------:R-:W-:Y:S05]  /*117b0*/  BSYNC B0 ;  /* 0x0000000000007941 */ /* 0x000fea0003800000 */
.L_x_230:
[----:B------:R-:W-:Y:S01]  /*117c0*/  IADD3 R23, R23, 0x60, RZ ;  /* 0x0000006017177810 */ /* 0x000fe20007ffe0ff */
[----:B-1----:R1:W2:Y:S03]  /*117d0*/  SHFL.IDX PT, R9, R20, 0x3, 0x1c1f ;  /* 0x007c1f0014097f89 */ /* 0x0022a600000e0000 */
[----:B------:R-:W-:Y:S01]  /*117e0*/  ISETP.GE.AND P0, PT, R23, R22, PT ;  /* 0x000000161700720c */ /* 0x000fe20003f06270 */
[----:B------:R1:W4:-:S12]  /*117f0*/  SHFL.IDX PT, R8, R2, 0x3, 0x1c1f ;  /* 0x007c1f0002087f89 */ /* 0x00031800000e0000 */
[----:B------:R-:W-:Y:S05]  /*11800*/  @P0 EXIT ;  /* 0x000000000000094d */ /* 0x000fea0003800000 */
[C---:B------:R-:W-:Y:S02]  /*11810*/  IADD3 R3, R0.reuse, 0x20, RZ ;  /* 0x0000002000037810 */ /* 0x040fe40007ffe0ff */
[C---:B------:R-:W-:Y:S02]  /*11820*/  ISETP.GE.AND P1, PT, R0.reuse, c[0x0][0x3c8], PT ;  /* 0x0000f20000007a0c */ /* 0x040fe40003f26270 */
[----:B------:R-:W-:Y:S02]  /*11830*/  ISETP.GE.AND P0, PT, R3, c[0x0][0x3c8], PT ;  /* 0x0000f20003007a0c */ /* 0x000fe40003f06270 */
[----:B---3--:R-:W-:-:S09]  /*11840*/  IADD3 R13, R0, 0x40, RZ ;  /* 0x00000040000d7810 */ /* 0x008fd20007ffe0ff */
[----:B--2-4-:R-:W-:Y:S02]  /*11850*/  @!P1 IMAD.WIDE R10, R0, 0x2, R8 ;  /* 0x00000002000a9825 */ /* 0x014fe400078e0208 */
[----:B-1----:R-:W-:-:S03]  /*11860*/  @!P0 SHF.R.S32.HI R2, RZ, 0x1f, R3 ;  /* 0x0000001fff028819 */ /* 0x002fc60000011403 */
[----:B------:R1:W-:Y:S01]  /*11870*/  @!P1 ST.E.128 [R10.64], R40 ;  /* 0x000000280a009985 */ /* 0x0003e2000c101d0a */
[----:B------:R-:W-:-:S04]  /*11880*/  @!P0 LEA.HI R2, R2, R3, RZ, 0x3 ;  /* 0x0000000302028211 */ /* 0x000fc800078f18ff */
[----:B------:R-:W-:-:S05]  /*11890*/  @!P0 LOP3.LUT R2, R2, 0xfffffff8, RZ, 0xc0, !PT ;  /* 0xfffffff802028812 */ /* 0x000fca00078ec0ff */
[----:B------:R-:W-:-:S05]  /*118a0*/  @!P0 IMAD.WIDE R2, R2, 0x2, R8 ;  /* 0x0000000202028825 */ /* 0x000fca00078e0208 */
[----:B------:R1:W-:Y:S01]  /*118b0*/  @!P0 ST.E.128 [R2.64], R28 ;  /* 0x0000001c02008985 */ /* 0x0003e2000c101d0a */
[----:B------:R-:W-:-:S13]  /*118c0*/  ISETP.GE.AND P0, PT, R13, c[0x0][0x3c8], PT ;  /* 0x0000f2000d007a0c */ /* 0x000fda0003f06270 */
[----:B------:R-:W-:Y:S05]  /*118d0*/  @P0 EXIT ;  /* 0x000000000000094d */ /* 0x000fea0003800000 */
[----:B------:R-:W-:-:S04]  /*118e0*/  SHF.R.S32.HI R0, RZ, 0x1f, R13 ;  /* 0x0000001fff007819 */ /* 0x000fc8000001140d */
[----:B------:R-:W-:-:S04]  /*118f0*/  LEA.HI R0, R0, R13, RZ, 0x3 ;  /* 0x0000000d00007211 */ /* 0x000fc800078f18ff */
[----:B-1----:R-:W-:-:S05]  /*11900*/  LOP3.LUT R3, R0, 0xfffffff8, RZ, 0xc0, !PT ;  /* 0xfffffff800037812 */ /* 0x002fca00078ec0ff */
[----:B------:R-:W-:-:S05]  /*11910*/  IMAD.WIDE R8, R3, 0x2, R8 ;  /* 0x0000000203087825 */ /* 0x000fca00078e0208 */
[----:B------:R-:W-:Y:S01]  /*11920*/  ST.E.128 [R8.64], R4 ;  /* 0x0000000408007985 */ /* 0x000fe2000c101d0a */
[----:B------:R-:W-:Y:S05]  /*11930*/  EXIT ;  /* 0x000000000000794d */ /* 0x000fea0003800000 */
.L_x_225:
[----:B------:R-:W1:Y:S01]  /*11940*/  S2R R7, SR_TID.X ;  /* 0x0000000000077919 */ /* 0x000e620000002100 */
[----:B------:R-:W-:Y:S03]  /*11950*/  BSSY B0, `(.L_x_232) ;  /* 0x0000027000007945 */ /* 0x000fe60003800000 */
[----:B------:R-:W2:Y:S01]  /*11960*/  S2R R8, SR_CTAID.Z ;  /* 0x0000000000087919 */ /* 0x000ea20000002700 */
[----:B-1----:R-:W-:Y:S02]  /*11970*/  ISETP.GT.AND P0, PT, R7, 0x7f, PT ;  /* 0x0000007f0700780c */ /* 0x002fe40003f04270 */
[----:B--2---:R-:W-:-:S11]  /*11980*/  SHF.R.S32.HI R11, RZ, 0x1f, R8 ;  /* 0x0000001fff0b7819 */ /* 0x004fd60000011408 */
[----:B------:R-:W-:Y:S05]  /*11990*/  @P0 BRA `(.L_x_233) ;  /* 0x0000022000000947 */ /* 0x000fea0003800000 */
[----:B------:R-:W1:Y:S01]  /*119a0*/  S2R R0, SR_CTAID.X ;  /* 0x0000000000007919 */ /* 0x000e620000002500 */
[----:B------:R-:W-:-:S05]  /*119b0*/  MOV R2, c[0x0][0x4e8] ;  /* 0x00013a0000027a02 */ /* 0x000fca0000000f00 */
[----:B------:R-:W-:Y:S01]  /*119c0*/  IMAD R3, R2, c[0x0][0x388], RZ ;  /* 0x0000e20002037a24 */ /* 0x000fe200078e02ff */
[----:B-1----:R-:W-:-:S04]  /*119d0*/  LEA R0, R0, R7, 0x7 ;  /* 0x0000000700007211 */ /* 0x002fc800078e38ff */
[----:B------:R-:W-:-:S13]  /*119e0*/  ISETP.GE.AND P0, PT, R0, R3, PT ;  /* 0x000000030000720c */ /* 0x000fda0003f06270 */
[----:B------:R-:W-:Y:S05]  /*119f0*/  @P0 BRA `(.L_x_233) ;  /* 0x000001c000000947 */ /* 0x000fea0003800000 */
[----:B------:R-:W1:Y:S01]  /*11a00*/  S2R R9, SR_CTAID.Y ;  /* 0x0000000000097919 */ /* 0x000e620000002600 */
[----:B------:R-:W-:Y:S02]  /*11a10*/  ISETP.NE.AND P0, PT, R2, 0x1, PT ;  /* 0x000000010200780c */ /* 0x000fe40003f05270 */
[----:B------:R-:W-:-:S11]  /*11a20*/  MOV R5, R0 ;  /* 0x0000000000057202 */ /* 0x000fd60000000f00 */
[----:B------:R-:W-:-:S05]  /*11a30*/  @P0 IMAD.HI.U32 R6, R0, c[0x0][0x4ec], RZ ;  /* 0x00013b0000060a27 */ /* 0x000fca00078e00ff */
[----:B------:R-:W-:Y:S02]  /*11a40*/  @P0 SHF.R.U32.HI R5, RZ, c[0x0][0x4f0], R6 ;  /* 0x00013c00ff050a19 */ /* 0x000fe40000011606 */
[----:B-1----:R-:W-:Y:S01]  /*11a50*/  SHF.R.S32.HI R4, RZ, 0x1f, R9 ;  /* 0x0000001fff047819 */ /* 0x002fe20000011409 */
[----:B------:R-:W-:-:S04]  /*11a60*/  IMAD.WIDE.U32 R2, R9, c[0x0][0x490], RZ ;  /* 0x0001240009027a25 */ /* 0x000fc800078e00ff */
[----:B------:R-:W-:Y:S02]  /*11a70*/  IMAD R4, R4, c[0x0][0x490], RZ ;  /* 0x0001240004047a24 */ /* 0x000fe400078e02ff */
[----:B------:R-:W-:Y:S02]  /*11a80*/  IMAD.MOV.U32 R12, RZ, RZ, R2 ;  /* 0x000000ffff0c7224 */ /* 0x000fe400078e0002 */
[----:B------:R-:W-:Y:S01]  /*11a90*/  IMAD R13, R9, c[0x0][0x494], R4 ;  /* 0x00012500090d7a24 */ /* 0x000fe200078e0204 */
[----:B------:R-:W-:-:S04]  /*11aa0*/  IADD3 R9, -R5, RZ, RZ ;  /* 0x000000ff05097210 */ /* 0x000fc80007ffe1ff */
[----:B------:R-:W-:Y:S01]  /*11ab0*/  IADD3 R13, R3, R13, RZ ;  /* 0x0000000d030d7210 */ /* 0x000fe20007ffe0ff */
[----:B------:R-:W-:Y:S02]  /*11ac0*/  IMAD R3, R11, c[0x0][0x498], RZ ;  /* 0x000126000b037a24 */ /* 0x000fe400078e02ff */
[----:B------:R-:W-:Y:S02]  /*11ad0*/  IMAD R4, R9, c[0x0][0x4e8], R0 ;  /* 0x00013a0009047a24 */ /* 0x000fe400078e0200 */
[----:B------:R-:W-:-:S03]  /*11ae0*/  IMAD.WIDE.U32 R12, R8, c[0x0][0x498], R12 ;  /* 0x00012600080c7a25 */ /* 0x000fc600078e000c */
[----:B------:R-:W-:Y:S01]  /*11af0*/  SHF.R.S32.HI R2, RZ, 0x1f, R4 ;  /* 0x0000001fff027819 */ /* 0x000fe20000011404 */
[----:B------:R-:W-:Y:S01]  /*11b00*/  IMAD R0, R8, c[0x0][0x49c], R3 ;  /* 0x0001270008007a24 */ /* 0x000fe200078e0203 */
[----:B------:R-:W-:Y:S02]  /*11b10*/  SHF.R.S32.HI R3, RZ, 0x1f, R5 ;  /* 0x0000001fff037819 */ /* 0x000fe40000011405 */
[----:B------:R-:W-:Y:S01]  /*11b20*/  IADD3 R12, P0, R5, R12, RZ ;  /* 0x0000000c050c7210 */ /* 0x000fe20007f1e0ff */
[----:B------:R-:W-:-:S03]  /*11b30*/  IMAD R5, R2, c[0x0][0x488], RZ ;  /* 0x0001220002057a24 */ /* 0x000fc600078e02ff */
[----:B------:R-:W-:Y:S01]  /*11b40*/  IADD3.X R13, R3, R13, R0, P0, !PT ;  /* 0x0000000d030d7210 */ /* 0x000fe200007fe400 */
[----:B------:R-:W-:-:S04]  /*11b50*/  IMAD R5, R4, c[0x0][0x48c], R5 ;  /* 0x0001230004057a24 */ /* 0x000fc800078e0205 */
[----:B------:R-:W-:-:S05]  /*11b60*/  IMAD.WIDE.U32 R12, R4, c[0x0][0x488], R12 ;  /* 0x00012200040c7a25 */ /* 0x000fca00078e000c */
[----:B------:R-:W-:Y:S02]  /*11b70*/  IADD3 R5, R13, R5, RZ ;  /* 0x000000050d057210 */ /* 0x000fe40007ffe0ff */
[----:B------:R-:W-:-:S04]  /*11b80*/  LEA R2, P0, R12, c[0x0][0x450], 0x2 ;  /* 0x000114000c027a11 */ /* 0x000fc800078010ff */
[----:B------:R-:W-:Y:S01]  /*11b90*/  LEA.HI.X R3, R12, c[0x0][0x454], R5, 0x2, P0 ;  /* 0x000115000c037a11 */ /* 0x000fe200000f1405 */
[----:B------:R-:W-:-:S05]  /*11ba0*/  IMAD.MOV.U32 R5, RZ, RZ, -0x800000 ;  /* 0xff800000ff057424 */ /* 0x000fca00078e00ff */
[----:B------:R1:W-:Y:S03]  /*11bb0*/  STG.E [R2.64], R5 ;  /* 0x0000000502007986 */ /* 0x0003e6000c10190a */
.L_x_233:
[----:B------:R-:W-:Y:S05]  /*11bc0*/  BSYNC B0 ;  /* 0x0000000000007941 */ /* 0x000fea0003800000 */
.L_x_232:
[----:B------:R-:W2:Y:S01]  /*11bd0*/  S2R R12, SR_CTAID.Y ;  /* 0x00000000000c7919 */ /* 0x000ea20000002600 */
[----:B------:R-:W-:Y:S01]  /*11be0*/  SHF.R.S32.HI R4, RZ, 0x1f, R7 ;  /* 0x0000001fff047819 */ /* 0x000fe20000011407 */
[----:B------:R-:W-:Y:S01]  /*11bf0*/  IMAD R11, R11, c[0x0][0x3f0], RZ ;  /* 0x0000fc000b0b7a24 */ /* 0x000fe200078e02ff */
[----:B-1----:R-:W-:Y:S01]  /*11c00*/  MOV R3, c[0x0][0x4e8] ;  /* 0x00013a0000037a02 */ /* 0x002fe20000000f00 */
[----:B------:R-:W1:Y:S01]  /*11c10*/  S2R R5, SR_CTAID.X ;  /* 0x0000000000057919 */ /* 0x000e620000002500 */
[----:B------:R-:W-:Y:S01]  /*11c20*/  LEA.HI R4, R4, R7, RZ, 0x2 ;  /* 0x0000000704047211 */ /* 0x000fe200078f10ff */
[----:B------:R-:W-:Y:S01]  /*11c30*/  BSSY B0, `(.L_x_234) ;  /* 0x0000038000007945 */ /* 0x000fe20003800000 */
[C---:B------:R-:W-:Y:S01]  /*11c40*/  ISETP.NE.AND P0, PT, R3.reuse, 0x1, PT ;  /* 0x000000010300780c */ /* 0x040fe20003f05270 */
[----:B------:R-:W-:Y:S01]  /*11c50*/  IMAD R3, R3, c[0x0][0x388], RZ ;  /* 0x0000e20003037a24 */ /* 0x000fe200078e02ff */
[----:B------:R-:W-:Y:S02]  /*11c60*/  LOP3.LUT R2, R4, 0xfffffffc, RZ, 0xc0, !PT ;  /* 0xfffffffc04027812 */ /* 0x000fe400078ec0ff */
[----:B------:R-:W-:-:S03]  /*11c70*/  SHF.R.S32.HI R4, RZ, 0x2, R4 ;  /* 0x00000002ff047819 */ /* 0x000fc60000011404 */
[----:B------:R-:W-:-:S05]  /*11c80*/  IMAD.IADD R7, R7, 0x1, -R2 ;  /* 0x0000000107077824 */ /* 0x000fca00078e0a02 */
[CC--:B------:R-:W-:Y:S02]  /*11c90*/  LEA R6, R7.reuse, R4.reuse, 0x5 ;  /* 0x0000000407067211 */ /* 0x0c0fe400078e28ff */
[----:B------:R-:W-:Y:S02]  /*11ca0*/  SHF.L.U32 R7, R7, 0x3, RZ ;  /* 0x0000000307077819 */ /* 0x000fe400000006ff */
[----:B--2---:R-:W-:Y:S01]  /*11cb0*/  SHF.R.S32.HI R0, RZ, 0x1f, R12 ;  /* 0x0000001fff007819 */ /* 0x004fe2000001140c */
[C---:B-1----:R-:W-:Y:S01]  /*11cc0*/  IMAD R6, R5.reuse, 0x80, R6 ;  /* 0x0000008005067824 */ /* 0x042fe200078e0206 */
[----:B------:R-:W-:-:S03]  /*11cd0*/  LEA R4, R5, R4, 0x7 ;  /* 0x0000000405047211 */ /* 0x000fc600078e38ff */
[----:B------:R-:W-:Y:S01]  /*11ce0*/  IMAD R9, R0, c[0x0][0x3e8], RZ ;  /* 0x0000fa0000097a24 */ /* 0x000fe200078e02ff */
[----:B------:R-:W-:Y:S01]  /*11cf0*/  IADD3 R5, R7, 0x40, RZ ;  /* 0x0000004007057810 */ /* 0x000fe20007ffe0ff */
[----:B------:R-:W-:-:S04]  /*11d00*/  @P0 IMAD.HI.U32 R2, R6, c[0x0][0x4ec], RZ ;  /* 0x00013b0006020a27 */ /* 0x000fc800078e00ff */
[C---:B------:R-:W-:Y:S02]  /*11d10*/  IMAD R9, R12.reuse, c[0x0][0x3ec], R9 ;  /* 0x0000fb000c097a24 */ /* 0x040fe400078e0209 */
[----:B------:R-:W-:-:S04]  /*11d20*/  IMAD.WIDE.U32 R12, R12, c[0x0][0x3e8], RZ ;  /* 0x0000fa000c0c7a25 */ /* 0x000fc800078e00ff */
[----:B------:R-:W-:Y:S01]  /*11d30*/  IMAD R0, R8, c[0x0][0x3f4], R11 ;  /* 0x0000fd0008007a24 */ /* 0x000fe200078e020b */
[----:B------:R-:W-:Y:S01]  /*11d40*/  IADD3 R13, R13, R9, RZ ;  /* 0x000000090d0d7210 */ /* 0x000fe20007ffe0ff */
[----:B------:R-:W-:Y:S01]  /*11d50*/  IMAD.MOV.U32 R9, RZ, RZ, R6 ;  /* 0x000000ffff097224 */ /* 0x000fe200078e0006 */
[----:B------:R-:W-:-:S03]  /*11d60*/  @P0 SHF.R.U32.HI R9, RZ, c[0x0][0x4f0], R2 ;  /* 0x00013c00ff090a19 */ /* 0x000fc60000011602 */
[----:B------:R-:W-:Y:S01]  /*11d70*/  IMAD.WIDE.U32 R12, R8, c[0x0][0x3f0], R12 ;  /* 0x0000fc00080c7a25 */ /* 0x000fe200078e000c */
[----:B------:R-:W-:Y:S02]  /*11d80*/  SHF.R.S32.HI R2, RZ, 0x1f, R9 ;  /* 0x0000001fff027819 */ /* 0x000fe40000011409 */
[----:B------:R-:W-:Y:S01]  /*11d90*/  IADD3 R11, -R9, RZ, RZ ;  /* 0x000000ff090b7210 */ /* 0x000fe20007ffe1ff */
[----:B------:R-:W-:Y:S02]  /*11da0*/  IMAD.IADD R13, R13, 0x1, R0 ;  /* 0x000000010d0d7824 */ /* 0x000fe400078e0200 */
[----:B------:R-:W-:Y:S02]  /*11db0*/  IMAD R2, R2, c[0x0][0x3e0], RZ ;  /* 0x0000f80002027a24 */ /* 0x000fe400078e02ff */
[----:B------:R-:W-:Y:S01]  /*11dc0*/  IMAD R11, R11, c[0x0][0x4e8], R6 ;  /* 0x00013a000b0b7a24 */ /* 0x000fe200078e0206 */
[----:B------:R-:W-:Y:S01]  /*11dd0*/  IADD3 R6, R7, 0x20, RZ ;  /* 0x0000002007067810 */ /* 0x000fe20007ffe0ff */
[----:B------:R-:W-:-:S03]  /*11de0*/  IMAD.WIDE.U32 R12, R9, c[0x0][0x3e0], R12 ;  /* 0x0000f800090c7a25 */ /* 0x000fc600078e000c */
[----:B------:R-:W-:Y:S01]  /*11df0*/  SHF.R.S32.HI R0, RZ, 0x1f, R11 ;  /* 0x0000001fff007819 */ /* 0x000fe2000001140b */
[----:B------:R-:W-:-:S04]  /*11e00*/  IMAD R9, R9, c[0x0][0x3e4], R2 ;  /* 0x0000f90009097a24 */ /* 0x000fc800078e0202 */
[----:B------:R-:W-:Y:S01]  /*11e10*/  IMAD R0, R0, c[0x0][0x3d8], RZ ;  /* 0x0000f60000007a24 */ /* 0x000fe200078e02ff */
[----:B------:R-:W-:-:S03]  /*11e20*/  IADD3 R13, R13, R9, RZ ;  /* 0x000000090d0d7210 */ /* 0x000fc60007ffe0ff */
[C---:B------:R-:W-:Y:S02]  /*11e30*/  IMAD R0, R11.reuse, c[0x0][0x3dc], R0 ;  /* 0x0000f7000b007a24 */ /* 0x040fe400078e0200 */
[----:B------:R-:W-:-:S04]  /*11e40*/  IMAD.WIDE.U32 R8, R11, c[0x0][0x3d8], R12 ;  /* 0x0000f6000b087a25 */ /* 0x000fc800078e000c */
[----:B------:R-:W-:Y:S01]  /*11e50*/  IMAD.IADD R11, R9, 0x1, R0 ;  /* 0x00000001090b7824 */ /* 0x000fe200078e0200 */
[----:B------:R-:W-:-:S04]  /*11e60*/  LEA R9, P0, R8, c[0x0][0x380], 0x1 ;  /* 0x0000e00008097a11 */ /* 0x000fc800078008ff */
[----:B------:R-:W-:Y:S01]  /*11e70*/  LEA.HI.X R8, R8, c[0x0][0x384], R11, 0x1, P0 ;  /* 0x0000e10008087a11 */ /* 0x000fe200000f0c0b */
[----:B------:R1:W2:Y:S01]  /*11e80*/  SHFL.IDX PT, R10, R9, RZ, 0x1c1f ;  /* 0x001c1fff090a7589 */ /* 0x0002a200000e0000 */
[----:B------:R-:W-:-:S03]  /*11e90*/  ISETP.GE.AND P0, PT, R4, R3, PT ;  /* 0x000000030400720c */ /* 0x000fc60003f06270 */
[----:B------:R1:W3:Y:S10]  /*11ea0*/  SHFL.IDX PT, R11, R8, RZ, 0x1c1f ;  /* 0x001c1fff080b7589 */ /* 0x0002f400000e0000 */
[----:B------:R-:W-:Y:S05]  /*11eb0*/  @P0 BRA `(.L_x_235) ;  /* 0x000000f000000947 */ /* 0x000fea0003800000 */
[----:B------:R-:W-:Y:S02]  /*11ec0*/  ISETP.GE.AND P1, PT, R6, c[0x0][0x3c8], PT ;  /* 0x0000f20006007a0c */ /* 0x000fe40003f26270 */
[----:B------:R-:W-:-:S02]  /*11ed0*/  ISETP.GE.AND P0, PT, R5, c[0x0][0x3c8], PT ;  /* 0x0000f20005007a0c */ /* 0x000fc40003f06270 */
        /* <DEDUP_REMOVED lines=13> */
.L_x_235:
[----:B------:R-:W-:Y:S05]  /*11fb0*/  BSYNC B0 ;  /* 0x0000000000007941 */ /* 0x000fea0003800000 */
.L_x_234:
[----:B------:R-:W-:Y:S01]  /*11fc0*/  IADD3 R0, R4, 0x20, RZ ;  /* 0x0000002004007810 */ /* 0x000fe20007ffe0ff */
[----:B--23--:R2:W3:Y:S01]  /*11fd0*/  SHFL.IDX PT, R11, R8, 0x1, 0x1c1f ;  /* 0x003c1f00080b7f89 */ /* 0x00c4e200000e0000 */
        /* <DEDUP_REMOVED lines=19> */
.L_x_237:
[----:B------:R-:W-:Y:S05]  /*12110*/  BSYNC B0 ;  /* 0x0000000000007941 */ /* 0x000fea0003800000 */
.L_x_236:
[----:B------:R-:W-:Y:S01]  /*12120*/  IADD3 R0, R4, 0x40, RZ ;  /* 0x0000004004007810 */ /* 0x000fe20007ffe0ff */
[----:B---3--:R3:W1:Y:S01]  /*12130*/  SHFL.IDX PT, R11, R8, 0x2, 0x1c1f ;  /* 0x005c1f00080b7f89 */ /* 0x00866200000e0000 */
        /* <DEDUP_REMOVED lines=19> */
.L_x_239:
[----:B------:R-:W-:Y:S05]  /*12270*/  BSYNC B0 ;  /* 0x0000000000007941 */ /* 0x000fea0003800000 */
.L_x_238:
[----:B------:R-:W-:Y:S01]  /*12280*/  IADD3 R4, R4, 0x60, RZ ;  /* 0x0000006004047810 */ /* 0x000fe20007ffe0ff */
[----:B-1----:R1:W2:Y:S03]  /*12290*/  SHFL.IDX PT, R11, R8, 0x3, 0x1c1f ;  /* 0x007c1f00080b7f89 */ /* 0x0022a600000e0000 */
[----:B------:R-:W-:Y:S01]  /*122a0*/  ISETP.GE.AND P0, PT, R4, R3, PT ;  /* 0x000000030400720c */ /* 0x000fe20003f06270 */
[----:B----4-:R1:W4:-:S12]  /*122b0*/  SHFL.IDX PT, R10, R9, 0x3, 0x1c1f ;  /* 0x007c1f00090a7f89 */ /* 0x01031800000e0000 */
[----:B------:R-:W-:Y:S05]  /*122c0*/  @P0 EXIT ;  /* 0x000000000000094d */ /* 0x000fea0003800000 */
[----:B------:R-:W-:Y:S02]  /*122d0*/  ISETP.GE.AND P0, PT, R6, c[0x0][0x3c8], PT ;  /* 0x0000f20006007a0c */ /* 0x000fe40003f06270 */
[----:B------:R-:W-:-:S11]  /*122e0*/  ISETP.GE.AND P1, PT, R7, c[0x0][0x3c8], PT ;  /* 0x0000f20007007a0c */ /* 0x000fd60003f26270 */
[----:B------:R-:W-:-:S04]  /*122f0*/  @!P0 SHF.R.S32.HI R3, RZ, 0x1f, R6 ;  /* 0x0000001fff038819 */ /* 0x000fc80000011406 */
[----:B------:R-:W-:Y:S01]  /*12300*/  @!P0 LEA.HI R3, R3, R6, RZ, 0x3 ;  /* 0x0000000603038211 */ /* 0x000fe200078f18ff */
[----:B--2-4-:R-:W-:-:S03]  /*12310*/  @!P1 IMAD.WIDE R6, R7, 0x2, R10 ;  /* 0x0000000207069825 */ /* 0x014fc600078e020a */
[----:B------:R-:W-:Y:S02]  /*12320*/  @!P0 LOP3.LUT R3, R3, 0xfffffff8, RZ, 0xc0, !PT ;  /* 0xfffffff803038812 */ /* 0x000fe400078ec0ff */
[----:B------:R2:W-:Y:S03]  /*12330*/  @!P1 ST.E.128 [R6.64], RZ ;  /* 0x000000ff06009985 */ /* 0x0005e6000c101d0a */
[----:B------:R-:W-:-:S05]  /*12340*/  @!P0 IMAD.WIDE R2, R3, 0x2, R10 ;  /* 0x0000000203028825 */ /* 0x000fca00078e020a */
[----:B------:R2:W-:Y:S01]  /*12350*/  @!P0 ST.E.128 [R2.64], RZ ;  /* 0x000000ff02008985 */ /* 0x0005e2000c101d0a */
[----:B------:R-:W-:-:S13]  /*12360*/  ISETP.GE.AND P0, PT, R5, c[0x0][0x3c8], PT ;  /* 0x0000f20005007a0c */ /* 0x000fda0003f06270 */
[----:B------:R-:W-:Y:S05]  /*12370*/  @P0 EXIT ;  /* 0x000000000000094d */ /* 0x000fea0003800000 */
[----:B------:R-:W-:-:S04]  /*12380*/  SHF.R.S32.HI R0, RZ, 0x1f, R5 ;  /* 0x0000001fff007819 */ /* 0x000fc80000011405 */
[----:B------:R-:W-:-:S04]  /*12390*/  LEA.HI R0, R0, R5, RZ, 0x3 ;  /* 0x0000000500007211 */ /* 0x000fc800078f18ff */
[----:B--2---:R-:W-:-:S05]  /*123a0*/  LOP3.LUT R3, R0, 0xfffffff8, RZ, 0xc0, !PT ;  /* 0xfffffff800037812 */ /* 0x004fca00078ec0ff */
[----:B------:R-:W-:-:S05]  /*123b0*/  IMAD.WIDE R10, R3, 0x2, R10 ;  /* 0x00000002030a7825 */ /* 0x000fca00078e020a */
[----:B------:R-:W-:Y:S01]  /*123c0*/  ST.E.128 [R10.64], RZ ;  /* 0x000000ff0a007985 */ /* 0x000fe2000c101d0a */
[----:B------:R-:W-:Y:S05]  /*123d0*/  EXIT ;  /* 0x000000000000794d */ /* 0x000fea0003800000 */
.L_x_240:
        /* <DEDUP_REMOVED lines=10> */
.L_x_757:


//--------------------- .text._ZN7cutlass13device_kernelIN5flash19enable_sm80_to_sm89INS1_16FlashAttnFwdSm80INS1_25CollectiveMainloopFwdSm80ILi4ELi1ELb0EN4cute5tupleIJNS5_1CILi128EEENS7_ILi48EEENS7_ILi96EEEEEELi96ENS_6half_tEfNS_4arch4Sm80ELb0ELb1ELb0ELb1ELb0ELb0ELb1ELb0EEENS1_21CollectiveEpilogueFwdINS6_IJS8_SA_S9_EEENS6_IJNS7_ILi1EEESI_SI_EEESC_SE_Li128ELb1ELb1ELb0ELb0EEENS1_19SingleTileSchedulerILb1ELb0ELb1ELi128EEEEEEEEEvNT_6ParamsE --------------------------
	.section	.text._ZN7cutlass13device_kernelIN5flash19enable_sm80_to_sm89INS1_16FlashAttnFwdSm80INS1_25CollectiveMainloopFwdSm80ILi4ELi1ELb0EN4cute5tupleIJNS5_1CILi128EEENS7_ILi48EEENS7_ILi96EEEEEELi96ENS_6half_tEfNS_4arch4Sm80ELb0ELb1ELb0ELb1ELb0ELb0ELb1ELb0EEENS1_21CollectiveEpilogueFwdINS6_IJS8_SA_S9_EEENS6_IJNS7_ILi1EEESI_SI_EEESC_SE_Li128ELb1ELb1ELb0ELb0EEENS1_19SingleTileSchedulerILb1ELb0ELb1ELi128EEEEEEEEEvNT_6ParamsE,"ax",@progbits
	.sectioninfo	@"SHI_REGISTERS=255"
	.align	128
.text._ZN7cutlass13device_kernelIN5flash19enable_sm80_to_sm89INS1_16FlashAttnFwdSm80INS1_25CollectiveMainloopFwdSm80ILi4ELi1ELb0EN4cute5tupleIJNS5_1CILi128EEENS7_ILi48EEENS7_ILi96EEEEEELi96ENS_6half_tEfNS_4arch4Sm80ELb0ELb1ELb0ELb1ELb0ELb0ELb1ELb0EEENS1_21CollectiveEpilogueFwdINS6_IJS8_SA_S9_EEENS6_IJNS7_ILi1EEESI_SI_EEESC_SE_Li128ELb1ELb1ELb0ELb0EEENS1_19SingleTileSchedulerILb1ELb0ELb1ELi128EEEEEEEEEvNT_6ParamsE:
        .type           _ZN7cutlass13device_kernelIN5flash19enable_sm80_to_sm89INS1_16FlashAttnFwdSm80INS1_25CollectiveMainloopFwdSm80ILi4ELi1ELb0EN4cute5tupleIJNS5_1CILi128EEENS7_ILi48EEENS7_ILi96EEEEEELi96ENS_6half_tEfNS_4arch4Sm80ELb0ELb1ELb0ELb1ELb0ELb0ELb1ELb0EEENS1_21CollectiveEpilogueFwdINS6_IJS8_SA_S9_EEENS6_IJNS7_ILi1EEESI_SI_EEESC_SE_Li128ELb1ELb1ELb0ELb0EEENS1_19SingleTileSchedulerILb1ELb0ELb1ELi128EEEEEEEEEvNT_6ParamsE,@function
        .size           _ZN7cutlass13device_kernelIN5flash19enable_sm80_to_sm89INS1_16FlashAttnFwdSm80INS1_25CollectiveMainloopFwdSm80ILi4ELi1ELb0EN4cute5tupleIJNS5_1CILi128EEENS7_ILi48EEENS7_ILi96EEEEEELi96ENS_6half_tEfNS_4arch4Sm80ELb0ELb1ELb0ELb1ELb0ELb0ELb1ELb0EEENS1_21CollectiveEpilogueFwdINS6_IJS8_SA_S9_EEENS6_IJNS7_ILi1EEESI_SI_EEESC_SE_Li128ELb1ELb1ELb0ELb0EEENS1_19SingleTileSchedulerILb1ELb0ELb1ELi128EEEEEEEEEvNT_6ParamsE,(.L_x_758 - _ZN7cutlass13device_kernelIN5flash19enable_sm80_to_sm89INS1_16FlashAttnFwdSm80INS1_25CollectiveMainloopFwdSm80ILi4ELi1ELb0EN4cute5tupleIJNS5_1CILi128EEENS7_ILi48EEENS7_ILi96EEEEEELi96ENS_6half_tEfNS_4arch4Sm80ELb0ELb1ELb0ELb1ELb0ELb0ELb1ELb0EEENS1_21CollectiveEpilogueFwdINS6_IJS8_SA_S9_EEENS6_IJNS7_ILi1EEESI_SI_EEESC_SE_Li128ELb1ELb1ELb0ELb0EEENS1_19SingleTileSchedulerILb1ELb0ELb1ELi128EEEEEEEEEvNT_6ParamsE)
        .other          _ZN7cutlass13device_kernelIN5flash19enable_sm80_to_sm89INS1_16FlashAttnFwdSm80INS1_25CollectiveMainloopFwdSm80ILi4ELi1ELb0EN4cute5tupleIJNS5_1CILi128EEENS7_ILi48EEENS7_ILi96EEEEEELi96ENS_6half_tEfNS_4arch4Sm80ELb0ELb1ELb0ELb1ELb0ELb0ELb1ELb0EEENS1_21CollectiveEpilogueFwdINS6_IJS8_SA_S9_EEENS6_IJNS7_ILi1EEESI_SI_EEESC_SE_Li128ELb1ELb1ELb0ELb0EEENS1_19SingleTileSchedulerILb1ELb0ELb1ELi128EEEEEEEEEvNT_6ParamsE,@"STO_CUDA_ENTRY STV_DEFAULT"
_ZN7cutlass13device_kernelIN5flash19enable_sm80_to_sm89INS1_16FlashAttnFwdSm80INS1_25CollectiveMainloopFwdSm80ILi4ELi1ELb0EN4cute5tupleIJNS5_1CILi128EEENS7_ILi48EEENS7_ILi96EEEEEELi96ENS_6half_tEfNS_4arch4Sm80ELb0ELb1ELb0ELb1ELb0ELb0ELb1ELb0EEENS1_21CollectiveEpilogueFwdINS6_IJS8_SA_S9_EEENS6_IJNS7_ILi1EEESI_SI_EEESC_SE_Li128ELb1ELb1ELb0ELb0EEENS1_19SingleTileSchedulerILb1ELb0ELb1ELi128EEEEEEEEEvNT_6ParamsE:
[----:B------:R-:W-:Y:S02]  /*0000*/  MOV R1, c[0x0][0x28] ;  /* 0x00000a0000017a02 */ /* 0x000fe40000000f00 */
[----:B------:R-:W1:Y:S01]  /*0010*/  S2R R223, SR_TID.X ;  /* 0x0000000000df7919 */ /* 0x000e620000002100 */
[----:B------:R-:W-:Y:S01]  /*0020*/  MOV R3, 0x4 ;  /* 0x0000000400037802 */ /* 0x000fe20000000f00 */
[----:B------:R-:W2:Y:S01]  /*0030*/  S2UR UR4, SR_CTAID.X ;  /* 0x00000000000479c3 */ /* 0x000ea20000002500 */
[----:B------:R-:W-:Y:S01]  /*0040*/  ULDC.64 UR8, c[0x0][0x118] ;  /* 0x0000460000087ab9 */ /* 0x000fe20000000a00 */
[----:B------:R-:W3:Y:S01]  /*0050*/  S2R R224, SR_CTAID.Z ;  /* 0x0000000000e07919 */ /* 0x000ee20000002700 */
[----:B-1----:R-:W-:Y:S01]  /*0060*/  SHF.R.U32.HI R0, RZ, 0x5, R223 ;  /* 0x00000005ff007819 */ /* 0x002fe200000116df */
[----:B---3--:R-:W-:-:S05]  /*0070*/  IMAD.WIDE R4, R224, R3, c[0x0][0x568] ;  /* 0x00015a00e0047625 */ /* 0x008fca00078e0203 */
[----:B------:R-:W1:Y:S02]  /*0080*/  SHFL.IDX PT, R0, R0, RZ, 0x1f ;  /* 0x00001fff00007589 */ /* 0x000e6400000e0000 */
[----:B-1----:R-:W-:-:S13]  /*0090*/  ISETP.NE.AND P0, PT, R0, RZ, PT ;  /* 0x000000ff0000720c */ /* 0x002fda0003f05270 */
[----:B--2---:R-:W-:Y:S05]  /*00a0*/  @!P0 BRA `(.L_x_241) ;  /* 0x0000014000008947 */ /* 0x004fea0003800000 */
[----:B------:R-:W-:-:S04]  /*00b0*/  ISETP.NE.U32.AND P0, PT, RZ, c[0x0][0x568], PT ;  /* 0x00015a00ff007a0c */ /* 0x000fc80003f05070 */
[----:B------:R-:W-:-:S13]  /*00c0*/  ISETP.NE.AND.EX P0, PT, RZ, c[0x0][0x56c], PT, P0 ;  /* 0x00015b00ff007a0c */ /* 0x000fda0003f05300 */
[----:B------:R-:W-:Y:S05]  /*00d0*/  @!P0 BRA `(.L_x_242) ;  /* 0x0000002000008947 */ /* 0x000fea0003800000 */
[----:B------:R1:W5:Y:S01]  /*00e0*/  LDG.E R0, [R4.64] ;  /* 0x0000000804007981 */ /* 0x000362000c1e1900 */
[----:B------:R-:W-:Y:S05]  /*00f0*/  BRA `(.L_x_243) ;  /* 0x0000009000007947 */ /* 0x000fea0003800000 */
.L_x_242:
        /* <DEDUP_REMOVED lines=8> */
.L_x_244:
[----:B------:R-:W-:-:S04]  /*0180*/  MOV R0, c[0x0][0x54c] ;  /* 0x0001530000007a02 */ /* 0x000fc80000000f00 */
.L_x_243:
[----:B------:R-:W-:Y:S01]  /*0190*/  USHF.L.U32 UR4, UR4, 0x7, URZ ;  /* 0x0000000704047899 */ /* 0x000fe2000800063f */
[----:B-----5:R-:W-:-:S05]  /*01a0*/  IMAD R0, R0, c[0x0][0x548], RZ ;  /* 0x0001520000007a24 */ /* 0x020fca00078e02ff */
[----:B------:R-:W-:-:S04]  /*01b0*/  MOV R153, UR4 ;  /* 0x0000000400997c02 */ /* 0x000fc80008000f00 */
[----:B------:R-:W-:-:S04]  /*01c0*/  ISETP.GE.AND P0, PT, R153, R0, PT ;  /* 0x000000009900720c */ /* 0x000fc80003f06270 */
[----:B------:R-:W-:Y:S01]  /*01d0*/  SEL R224, R224, 0xffffffff, !P0 ;  /* 0xffffffffe0e07807 */ /* 0x000fe20004000000 */
[----:B------:R-:W-:Y:S05]  /*01e0*/  BRA `(.L_x_245) ;  /* 0x0000013000007947 */ /* 0x000fea0003800000 */
.L_x_241:
[----:B------:R-:W-:-:S04]  /*01f0*/  ISETP.NE.U32.AND P0, PT, RZ, c[0x0][0x568], PT ;  /* 0x00015a00ff007a0c */ /* 0x000fc80003f05070 */
[----:B------:R-:W-:-:S13]  /*0200*/  ISETP.NE.AND.EX P0, PT, RZ, c[0x0][0x56c], PT, P0 ;  /* 0x00015b00ff007a0c */ /* 0x000fda0003f05300 */
[----:B------:R-:W-:Y:S05]  /*0210*/  @!P0 BRA `(.L_x_246) ;  /* 0x0000002000008947 */ /* 0x000fea0003800000 */
[----:B------:R1:W5:Y:S01]  /*0220*/  LDG.E R0, [R4.64] ;  /* 0x0000000804007981 */ /* 0x000362000c1e1900 */
[----:B------:R-:W-:Y:S05]  /*0230*/  BRA `(.L_x_247) ;  /* 0x0000009000007947 */ /* 0x000fea0003800000 */
.L_x_246:
        /* <DEDUP_REMOVED lines=8> */
.L_x_248:
[----:B------:R-:W-:-:S04]  /*02c0*/  MOV R0, c[0x0][0x54c] ;  /* 0x0001530000007a02 */ /* 0x000fc80000000f00 */
.L_x_247:
[----:B------:R-:W-:Y:S01]  /*02d0*/  USHF.L.U32 UR4, UR4, 0x7, URZ ;  /* 0x0000000704047899 */ /* 0x000fe2000800063f */
[----:B-----5:R-:W-:-:S05]  /*02e0*/  IMAD R0, R0, c[0x0][0x548], RZ ;  /* 0x0001520000007a24 */ /* 0x020fca00078e02ff */
[----:B------:R-:W-:-:S04]  /*02f0*/  MOV R153, UR4 ;  /* 0x0000000400997c02 */ /* 0x000fc80008000f00 */
[----:B------:R-:W-:-:S04]  /*0300*/  ISETP.GE.AND P0, PT, R153, R0, PT ;  /* 0x000000009900720c */ /* 0x000fc80003f06270 */
[----:B------:R-:W-:-:S04]  /*0310*/  SEL R224, R224, 0xffffffff, !P0 ;  /* 0xffffffffe0e07807 */ /* 0x000fc80004000000 */
.L_x_245:
[----:B------:R-:W-:-:S13]  /*0320*/  ISETP.GE.AND P0, PT, R224, RZ, PT ;  /* 0x000000ffe000720c */ /* 0x000fda0003f06270 */
        /* <DEDUP_REMOVED lines=11> */
[----:B-1----:R-:W-:Y:S01]  /*03e0*/  IMAD.WIDE R4, R224, R3, c[0x0][0x350] ;  /* 0x0000d400e0047625 */ /* 0x002fe200078e0203 */
        /* <DEDUP_REMOVED lines=8> */
[----:B------:R-:W-:Y:S01]  /*0470*/  IMAD.MOV.U32 R220, RZ, RZ, c[0x0][0x1d0] ;  /* 0x00007400ffdc7624 */ /* 0x000fe200078e00ff */
[----:B------:R-:W-:Y:S05]  /*0480*/  @P0 BRA `(.L_x_249) ;  /* 0x0000004000000947 */ /* 0x000fea0003800000 */
[----:B------:R-:W-:Y:S05]  /*0490*/  @!P2 BRA `(.L_x_249) ;  /* 0x000000300000a947 */ /* 0x000fea0003800000 */
[----:B-----5:R-:W2:Y:S04]  /*04a0*/  LDG.E R225, [R8.64] ;  /* 0x0000000808e17981 */ /* 0x020ea8000c1e1900 */
[----:B------:R-:W2:Y:S02]  /*04b0*/  LDG.E R0, [R8.64+0x4] ;  /* 0x0000040808007981 */ /* 0x000ea4000c1e1900 */
[----:B--2---:R-:W-:-:S02]  /*04c0*/  IADD3 R225, -R225, R0, RZ ;  /* 0x00000000e1e17210 */ /* 0x004fc40007ffe1ff */
.L_x_249:
[----:B------:R-:W-:-:S04]  /*04d0*/  ISETP.NE.U32.AND P0, PT, RZ, c[0x0][0x368], PT ;  /* 0x0000da00ff007a0c */ /* 0x000fc80003f05070 */
[----:B------:R-:W-:-:S13]  /*04e0*/  ISETP.NE.AND.EX P0, PT, RZ, c[0x0][0x36c], PT, P0 ;  /* 0x0000db00ff007a0c */ /* 0x000fda0003f05300 */
[----:B------:R-:W-:Y:S05]  /*04f0*/  @!P0 BRA `(.L_x_250) ;  /* 0x0000003000008947 */ /* 0x000fea0003800000 */
[----:B------:R-:W-:-:S06]  /*0500*/  IMAD.WIDE R220, R224, R3, c[0x0][0x368] ;  /* 0x0000da00e0dc7625 */ /* 0x000fcc00078e0203 */
[----:B------:R2:W5:Y:S01]  /*0510*/  LDG.E R220, [R220.64] ;  /* 0x00000008dcdc7981 */ /* 0x000562000c1e1900 */
[----:B------:R-:W-:Y:S05]  /*0520*/  BRA `(.L_x_251) ;  /* 0x0000004000007947 */ /* 0x000fea0003800000 */
.L_x_250:
[----:B------:R-:W-:Y:S05]  /*0530*/  @!P3 BRA `(.L_x_251) ;  /* 0x000000300000b947 */ /* 0x000fea0003800000 */
[----:B------:R-:W2:Y:S04]  /*0540*/  LDG.E R220, [R4.64] ;  /* 0x0000000804dc7981 */ /* 0x000ea8000c1e1900 */
[----:B-1----:R-:W2:Y:S02]  /*0550*/  LDG.E R9, [R4.64+0x4] ;  /* 0x0000040804097981 */ /* 0x002ea4000c1e1900 */
[----:B--2---:R-:W-:Y:S02]  /*0560*/  IADD3 R220, -R220, R9, RZ ;  /* 0x00000009dcdc7210 */ /* 0x004fe40007ffe1ff */
.L_x_251:
[----:B------:R-:W-:Y:S01]  /*0570*/  IMAD.MOV.U32 R222, RZ, RZ, c[0x0][0x2c4] ;  /* 0x0000b100ffde7624 */ /* 0x000fe200078e00ff */
[----:B------:R-:W-:Y:S01]  /*0580*/  LOP3.LUT R226, R226, 0xfffff7ff, RZ, 0xc0, !PT ;  /* 0xfffff7ffe2e27812 */ /* 0x000fe200078ec0ff */
[----:B--2---:R-:W-:Y:S01]  /*0590*/  IMAD.MOV.U32 R221, RZ, RZ, c[0x0][0x32c] ;  /* 0x0000cb00ffdd7624 */ /* 0x004fe200078e00ff */
[----:B-1----:R-:W-:Y:S01]  /*05a0*/  IADD3 R5, R153, 0x7f, RZ ;  /* 0x0000007f99057810 */ /* 0x002fe20007ffe0ff */
[----:B-----5:R-:W-:Y:S01]  /*05b0*/  IMAD.IADD R220, R220, 0x1, -R7 ;  /* 0x00000001dcdc7824 */ /* 0x020fe200078e0a07 */
[----:B------:R-:W-:-:S02]  /*05c0*/  ISETP.NE.AND P6, PT, R222, 0x1, PT ;  /* 0x00000001de00780c */ /* 0x000fc40003fc5270 */
[----:B------:R-:W-:Y:S02]  /*05d0*/  ISETP.GE.AND P5, PT, R221, 0x1, PT ;  /* 0x00000001dd00780c */ /* 0x000fe40003fa6270 */
[----:B------:R-:W-:-:S09]  /*05e0*/  IADD3 R0, R220, 0x1, -R225 ;  /* 0x00000001dc007810 */ /* 0x000fd20007ffe8e1 */
[----:B------:R-:W-:Y:S02]  /*05f0*/  @P6 IADD3 R4, R153, 0x7f, RZ ;  /* 0x0000007f99046810 */ /* 0x000fe40007ffe0ff */
[----:B------:R-:W-:-:S03]  /*0600*/  @P6 LOP3.LUT R226, R226, 0x800, RZ, 0xfc, !PT ;  /* 0x00000800e2e26812 */ /* 0x000fc600078efcff */
[----:B------:R-:W-:Y:S01]  /*0610*/  @P6 IMAD.HI.U32 R4, R4, c[0x0][0x2c8], RZ ;  /* 0x0000b20004046a27 */ /* 0x000fe200078e00ff */
[----:B------:R-:W-:-:S04]  /*0620*/  LOP3.LUT R226, R226, 0xfffffbff, RZ, 0xc0, !PT ;  /* 0xfffffbffe2e27812 */ /* 0x000fc800078ec0ff */
[----:B------:R-:W-:Y:S02]  /*0630*/  @P6 SHF.R.U32.HI R5, RZ, c[0x0][0x2cc], R4 ;  /* 0x0000b300ff056a19 */ /* 0x000fe40000011604 */
[----:B------:R-:W-:-:S03]  /*0640*/  @P5 LOP3.LUT R226, R226, 0x400, RZ, 0xfc, !PT ;  /* 0x00000400e2e25812 */ /* 0x000fc600078efcff */
[----:B------:R-:W-:Y:S02]  /*0650*/  IMAD.IADD R5, R0, 0x1, R5 ;  /* 0x0000000100057824 */ /* 0x000fe400078e0205 */
[----:B------:R-:W-:-:S03]  /*0660*/  IMAD.IADD R0, R6, 0x1, R7 ;  /* 0x0000000106007824 */ /* 0x000fc600078e0207 */
[----:B------:R-:W-:Y:S01]  /*0670*/  IADD3 R6, R5, c[0x0][0x328], RZ ;  /* 0x0000ca0005067a10 */ /* 0x000fe20007ffe0ff */
[----:B------:R-:W-:Y:S05]  /*0680*/  @!P5 BRA `(.L_x_252) ;  /* 0x000000e00000d947 */ /* 0x000fea0003800000 */
[C---:B------:R-:W-:Y:S02]  /*0690*/  ISETP.GT.AND P0, PT, R5.reuse, RZ, PT ;  /* 0x000000ff0500720c */ /* 0x040fe40003f04270 */
[----:B------:R-:W-:-:S11]  /*06a0*/  IADD3 R4, R5, -0x1, RZ ;  /* 0xffffffff05047810 */ /* 0x000fd60007ffe0ff */
[----:B------:R-:W-:Y:S05]  /*06b0*/  @P0 BRA `(.L_x_253) ;  /* 0x0000006000000947 */ /* 0x000fea0003800000 */
[----:B------:R-:W-:Y:S01]  /*06c0*/  ISETP.NE.AND P0, PT, R221, 0x1, PT ;  /* 0x00000001dd00780c */ /* 0x000fe20003f05270 */
[----:B------:R-:W-:-:S12]  /*06d0*/  IMAD.MOV R5, RZ, RZ, -R5 ;  /* 0x000000ffff057224 */ /* 0x000fd800078e0a05 */
[----:B------:R-:W-:-:S05]  /*06e0*/  @P0 IMAD.HI.U32 R4, R5, c[0x0][0x330], RZ ;  /* 0x0000cc0005040a27 */ /* 0x000fca00078e00ff */
[----:B------:R-:W-:-:S04]  /*06f0*/  @P0 SHF.R.U32.HI R5, RZ, c[0x0][0x334], R4 ;  /* 0x0000cd00ff050a19 */ /* 0x000fc80000011604 */
[----:B------:R-:W-:Y:S01]  /*0700*/  LOP3.LUT R4, RZ, R5, RZ, 0x33, !PT ;  /* 0x00000005ff047212 */ /* 0x000fe200078e33ff */
[----:B------:R-:W-:Y:S05]  /*0710*/  BRA `(.L_x_254) ;  /* 0x0000003000007947 */ /* 0x000fea0003800000 */
.L_x_253:
[----:B------:R-:W-:-:S13]  /*0720*/  ISETP.NE.AND P0, PT, R221, 0x1, PT ;  /* 0x00000001dd00780c */ /* 0x000fda0003f05270 */
[----:B------:R-:W-:-:S05]  /*0730*/  @P0 IMAD.HI.U32 R5, R4, c[0x0][0x330], RZ ;  /* 0x0000cc0004050a27 */ /* 0x000fca00078e00ff */
[----:B------:R-:W-:-:S05]  /*0740*/  @P0 SHF.R.U32.HI R4, RZ, c[0x0][0x334], R5 ;  /* 0x0000cd00ff040a19 */ /* 0x000fca0000011605 */
.L_x_254:
[----:B------:R-:W-:-:S05]  /*0750*/  IMAD R5, R4, R221, c[0x0][0x32c] ;  /* 0x0000cb0004057624 */ /* 0x000fca00078e02dd */
[----:B------:R-:W-:-:S04]  /*0760*/  IMNMX R6, R6, R5, PT ;  /* 0x0000000506067217 */ /* 0x000fc80003800200 */
.L_x_252:
[----:B------:R-:W-:Y:S01]  /*0770*/  IADD3 R6, R6, 0x2f, RZ ;  /* 0x0000002f06067810 */ /* 0x000fe20007ffe0ff */
[----:B------:R-:W-:Y:S01]  /*0780*/  @P6 IMAD.HI.U32 R4, R153, c[0x0][0x2c8], RZ ;  /* 0x0000b20099046a27 */ /* 0x000fe200078e00ff */
[----:B------:R-:W-:-:S03]  /*0790*/  IADD3 R8, R220, 0x2f, RZ ;  /* 0x0000002fdc087810 */ /* 0x000fc60007ffe0ff */
[----:B------:R-:W-:-:S04]  /*07a0*/  IMAD.HI R6, R6, 0x2aaaaaab, RZ ;  /* 0x2aaaaaab06067827 */ /* 0x000fc800078e02ff */
[----:B------:R-:W-:Y:S01]  /*07b0*/  IMAD.HI R8, R8, 0x2aaaaaab, RZ ;  /* 0x2aaaaaab08087827 */ /* 0x000fe200078e02ff */
[----:B------:R-:W-:-:S03]  /*07c0*/  SHF.R.U32.HI R5, RZ, 0x1f, R6 ;  /* 0x0000001fff057819 */ /* 0x000fc60000011606 */
[----:B------:R-:W-:Y:S01]  /*07d0*/  IMAD.MOV.U32 R9, RZ, RZ, R153 ;  /* 0x000000ffff097224 */ /* 0x000fe200078e0099 */
[----:B------:R-:W-:Y:S01]  /*07e0*/  @P6 SHF.R.U32.HI R9, RZ, c[0x0][0x2cc], R4 ;  /* 0x0000b300ff096a19 */ /* 0x000fe20000011604 */
[----:B------:R-:W-:Y:S01]  /*07f0*/  IMAD.IADD R150, R220, 0x1, -R225 ;  /* 0x00000001dc967824 */ /* 0x000fe200078e0ae1 */
[----:B------:R-:W-:Y:S02]  /*0800*/  SHF.R.U32.HI R7, RZ, 0x1f, R8 ;  /* 0x0000001fff077819 */ /* 0x000fe40000011608 */
[----:B------:R-:W-:Y:S01]  /*0810*/  LEA.HI.SX32 R5, R6, R5, 0x1d ;  /* 0x0000000506057211 */ /* 0x000fe200078feaff */
[----:B------:R-:W-:Y:S01]  /*0820*/  IMAD.IADD R4, R150, 0x1, R9 ;  /* 0x0000000196047824 */ /* 0x000fe200078e0209 */
[----:B------:R-:W-:-:S04]  /*0830*/  LEA.HI.SX32 R148, R8, R7, 0x1d ;  /* 0x0000000708947211 */ /* 0x000fc800078feaff */
[----:B------:R-:W-:Y:S02]  /*0840*/  IADD3 R6, R4, -c[0x0][0x324], RZ ;  /* 0x8000c90004067a10 */ /* 0x000fe40007ffe0ff */
[----:B------:R-:W-:Y:S01]  /*0850*/  IMNMX R148, R148, R5, PT ;  /* 0x0000000594947217 */ /* 0x000fe20003800200 */
[----:B------:R-:W-:Y:S05]  /*0860*/  @!P5 BRA `(.L_x_255) ;  /* 0x000000e00000d947 */ /* 0x000fea0003800000 */
[----:B------:R-:W-:-:S04]  /*0870*/  MOV R5, R4 ;  /* 0x0000000400057202 */ /* 0x000fc80000000f00 */
[----:B------:R-:W-:-:S13]  /*0880*/  ISETP.GT.AND P0, PT, R5, -0x1, PT ;  /* 0xffffffff0500780c */ /* 0x000fda0003f04270 */
[----:B------:R-:W-:Y:S05]  /*0890*/  @P0 BRA `(.L_x_256) ;  /* 0x0000006000000947 */ /* 0x000fea0003800000 */
[----:B------:R-:W-:Y:S02]  /*08a0*/  ISETP.NE.AND P0, PT, R221, 0x1, PT ;  /* 0x00000001dd00780c */ /* 0x000fe40003f05270 */
[----:B------:R-:W-:-:S11]  /*08b0*/  LOP3.LUT R5, RZ, R5, RZ, 0x33, !PT ;  /* 0x00000005ff057212 */ /* 0x000fd600078e33ff */
[----:B------:R-:W-:-:S05]  /*08c0*/  @P0 IMAD.HI.U32 R4, R5, c[0x0][0x330], RZ ;  /* 0x0000cc0005040a27 */ /* 0x000fca00078e00ff */
[----:B------:R-:W-:-:S04]  /*08d0*/  @P0 SHF.R.U32.HI R5, RZ, c[0x0][0x334], R4 ;  /* 0x0000cd00ff050a19 */ /* 0x000fc80000011604 */
[----:B------:R-:W-:Y:S01]  /*08e0*/  LOP3.LUT R5, RZ, R5, RZ, 0x33, !PT ;  /* 0x00000005ff057212 */ /* 0x000fe200078e33ff */
[----:B------:R-:W-:Y:S05]  /*08f0*/  BRA `(.L_x_257) ;  /* 0x0000003000007947 */ /* 0x000fea0003800000 */
.L_x_256:
[----:B------:R-:W-:-:S13]  /*0900*/  ISETP.NE.AND P0, PT, R221, 0x1, PT ;  /* 0x00000001dd00780c */ /* 0x000fda0003f05270 */
[----:B------:R-:W-:-:S05]  /*0910*/  @P0 IMAD.HI.U32 R4, R5, c[0x0][0x330], RZ ;  /* 0x0000cc0005040a27 */ /* 0x000fca00078e00ff */
[----:B------:R-:W-:-:S05]  /*0920*/  @P0 SHF.R.U32.HI R5, RZ, c[0x0][0x334], R4 ;  /* 0x0000cd00ff050a19 */ /* 0x000fca0000011604 */
.L_x_257:
[----:B------:R-:W-:-:S05]  /*0930*/  IMAD R5, R5, c[0x0][0x32c], RZ ;  /* 0x0000cb0005057a24 */ /* 0x000fca00078e02ff */
[----:B------:R-:W-:-:S05]  /*0940*/  IMNMX R6, R6, R5, !PT ;  /* 0x0000000506067217 */ /* 0x000fca0007800200 */
.L_x_255:
[----:B------:R-:W-:Y:S01]  /*0950*/  IMAD.HI R4, R6, 0x2aaaaaab, RZ ;  /* 0x2aaaaaab06047827 */ /* 0x000fe200078e02ff */
[----:B------:R-:W-:Y:S01]  /*0960*/  PLOP3.LUT P4, PT, PT, PT, PT, 0x80, 0x0 ;  /* 0x000000000000781c */ /* 0x000fe20003f8f070 */
[----:B------:R-:W-:Y:S01]  /*0970*/  CS2R R8, SRZ ;  /* 0x0000000000087805 */ /* 0x000fe2000001ff00 */
[----:B------:R-:W-:Y:S01]  /*0980*/  CS2R R92, SRZ ;  /* 0x00000000005c7805 */ /* 0x000fe2000001ff00 */
[----:B------:R-:W-:Y:S01]  /*0990*/  IMAD.MOV.U32 R94, RZ, RZ, RZ ;  /* 0x000000ffff5e7224 */ /* 0x000fe200078e00ff */
[----:B------:R-:W-:Y:S01]  /*09a0*/  SHF.R.U32.HI R219, RZ, 0x1f, R4 ;  /* 0x0000001fffdb7819 */ /* 0x000fe20000011604 */
[----:B------:R-:W-:Y:S01]  /*09b0*/  CS2R R98, SRZ ;  /* 0x0000000000627805 */ /* 0x000fe2000001ff00 */
[----:B------:R-:W-:Y:S01]  /*09c0*/  IMAD.MOV.U32 R96, RZ, RZ, RZ ;  /* 0x000000ffff607224 */ /* 0x000fe200078e00ff */
[----:B------:R-:W-:Y:S01]  /*09d0*/  CS2R R90, SRZ ;  /* 0x00000000005a7805 */ /* 0x000fe2000001ff00 */
[----:B------:R-:W-:Y:S01]  /*09e0*/  LEA.HI.SX32 R219, R4, R219, 0x1d ;  /* 0x000000db04db7211 */ /* 0x000fe200078feaff */
[----:B------:R-:W-:Y:S01]  /*09f0*/  CS2R R88, SRZ ;  /* 0x0000000000587805 */ /* 0x000fe2000001ff00 */
[----:B------:R-:W-:Y:S01]  /*0a00*/  CS2R R4, SRZ ;  /* 0x0000000000047805 */ /* 0x000fe2000001ff00 */
[----:B------:R-:W-:Y:S01]  /*0a10*/  CS2R R86, SRZ ;  /* 0x0000000000567805 */ /* 0x000fe2000001ff00 */
[----:B------:R-:W-:Y:S01]  /*0a20*/  IMNMX R219, RZ, R219, !PT ;  /* 0x000000dbffdb7217 */ /* 0x000fe20007800200 */
[----:B------:R-:W-:Y:S01]  /*0a30*/  CS2R R84, SRZ ;  /* 0x0000000000547805 */ /* 0x000fe2000001ff00 */
[----:B------:R-:W-:Y:S01]  /*0a40*/  CS2R R78, SRZ ;  /* 0x00000000004e7805 */ /* 0x000fe2000001ff00 */
[----:B------:R-:W-:Y:S01]  /*0a50*/  CS2R R76, SRZ ;  /* 0x00000000004c7805 */ /* 0x000fe2000001ff00 */
[----:B------:R-:W-:Y:S01]  /*0a60*/  ISETP.GT.AND P0, PT, R148, R219, PT ;  /* 0x000000db9400720c */ /* 0x000fe20003f04270 */
        /* <DEDUP_REMOVED lines=39> */
[----:B------:R-:W-:Y:S05]  /*0ce0*/  @!P0 BRA `(.L_x_258) ;  /* 0x0000f84000008947 */ /* 0x000fea0003800000 */
[----:B------:R-:W-:-:S04]  /*0cf0*/  ISETP.NE.U32.AND P0, PT, RZ, c[0x0][0x340], PT ;  /* 0x0000d000ff007a0c */ /* 0x000fc80003f05070 */
[----:B------:R-:W-:-:S13]  /*0d00*/  ISETP.NE.AND.EX P0, PT, RZ, c[0x0][0x344], PT, P0 ;  /* 0x0000d100ff007a0c */ /* 0x000fda0003f05300 */
[----:B------:R-:W-:-:S06]  /*0d10*/  @P0 IMAD.WIDE R10, R224, R3, c[0x0][0x340] ;  /* 0x0000d000e00a0625 */ /* 0x000fcc00078e0203 */
[----:B------:R1:W2:Y:S01]  /*0d20*/  @P0 LDG.E R10, [R10.64] ;  /* 0x000000080a0a0981 */ /* 0x0002a2000c1e1900 */
[----:B------:R-:W-:Y:S01]  /*0d30*/  SHF.R.S32.HI R6, RZ, 0x1f, R223 ;  /* 0x0000001fff067819 */ /* 0x000fe200000114df */
[----:B------:R-:W-:Y:S01]  /*0d40*/  IMAD.WIDE.U32 R8, R2, c[0x0][0x178], RZ ;  /* 0x00005e0002087a25 */ /* 0x000fe200078e00ff */
[----:B------:R-:W-:Y:S01]  /*0d50*/  SHF.R.S32.HI R3, RZ, 0x1f, R2 ;  /* 0x0000001fff037819 */ /* 0x000fe20000011402 */
[----:B------:R-:W3:Y:S01]  /*0d60*/  S2R R4, SR_CTAID.Y ;  /* 0x0000000000047919 */ /* 0x000ee20000002600 */
[-C--:B------:R-:W-:Y:S01]  /*0d70*/  LEA.HI R12, R6, R223.reuse, RZ, 0x2 ;  /* 0x000000df060c7211 */ /* 0x080fe200078f10ff */
[----:B------:R-:W-:Y:S01]  /*0d80*/  BSSY B0, `(.L_x_259) ;  /* 0x0000089000007945 */ /* 0x000fe20003800000 */
[----:B------:R-:W-:Y:S01]  /*0d90*/  SHF.R.S32.HI R14, RZ, 0x1f, R0 ;  /* 0x0000001fff0e7819 */ /* 0x000fe20000011400 */
[----:B------:R-:W-:Y:S01]  /*0da0*/  IMAD R3, R3, c[0x0][0x178], RZ ;  /* 0x00005e0003037a24 */ /* 0x000fe200078e02ff */
[----:B------:R-:W-:Y:S02]  /*0db0*/  LOP3.LUT R96, R12, 0xfffffffc, RZ, 0xc0, !PT ;  /* 0xfffffffc0c607812 */ /* 0x000fe400078ec0ff */
[----:B------:R-:W-:Y:S01]  /*0dc0*/  SHF.R.S32.HI R247, RZ, 0x2, R12 ;  /* 0x00000002fff77819 */ /* 0x000fe2000001140c */
[----:B------:R-:W-:Y:S01]  /*0dd0*/  IMAD R26, R2, c[0x0][0x17c], R3 ;  /* 0x00005f00021a7a24 */ /* 0x000fe200078e0203 */
[----:B------:R-:W-:Y:S01]  /*0de0*/  LEA.HI R3, R6, R223, RZ, 0x3 ;  /* 0x000000df06037211 */ /* 0x000fe200078f18ff */
[----:B------:R-:W-:Y:S01]  /*0df0*/  IMAD.IADD R96, R223, 0x1, -R96 ;  /* 0x00000001df607824 */ /* 0x000fe200078e0a60 */
[----:B------:R-:W-:Y:S01]  /*0e00*/  IADD3 R19, P1, R0, R247, RZ ;  /* 0x000000f700137210 */ /* 0x000fe20007f3e0ff */
[----:B------:R-:W-:Y:S01]  /*0e10*/  IMAD.IADD R27, R9, 0x1, R26 ;  /* 0x00000001091b7824 */ /* 0x000fe200078e021a */
[----:B------:R-:W-:Y:S01]  /*0e20*/  LEA.HI R9, R6, R223, RZ, 0x4 ;  /* 0x000000df06097211 */ /* 0x000fe200078f20ff */
[----:B------:R-:W-:Y:S01]  /*0e30*/  IMAD.SHL.U32 R16, R96, 0x8, RZ ;  /* 0x0000000860107824 */ /* 0x000fe200078e00ff */
[----:B------:R-:W-:Y:S01]  /*0e40*/  LEA.HI.X.SX32 R0, R247, R14, 0x1, P1 ;  /* 0x0000000ef7007211 */ /* 0x000fe200008f0eff */
[----:B------:R-:W-:Y:S01]  /*0e50*/  IMAD.MOV.U32 R26, RZ, RZ, R8 ;  /* 0x000000ffff1a7224 */ /* 0x000fe200078e0008 */
[----:B------:R-:W-:-:S02]  /*0e60*/  LEA.HI R12, R12, R247, RZ, 0x1 ;  /* 0x000000f70c0c7211 */ /* 0x000fc400078f08ff */
[----:B------:R-:W-:Y:S02]  /*0e70*/  IADD3 R8, R16, 0x40, RZ ;  /* 0x0000004010087810 */ /* 0x000fe40007ffe0ff */
[----:B-1----:R-:W-:Y:S02]  /*0e80*/  SHF.R.S32.HI R11, RZ, 0x1f, R224 ;  /* 0x0000001fff0b7819 */ /* 0x002fe400000114e0 */
[----:B------:R-:W-:Y:S01]  /*0e90*/  ISETP.GE.AND P1, PT, R8, c[0x0][0x1d4], PT ;  /* 0x0000750008007a0c */ /* 0x000fe20003f26270 */
[----:B---3--:R-:W-:Y:S01]  /*0ea0*/  IMAD.WIDE.U32 R26, R4, c[0x0][0x1b8], R26 ;  /* 0x00006e00041a7a25 */ /* 0x008fe200078e001a */
[----:B------:R-:W-:Y:S02]  /*0eb0*/  SHF.R.S32.HI R5, RZ, 0x1f, R4 ;  /* 0x0000001fff057819 */ /* 0x000fe40000011404 */
[----:B------:R-:W-:Y:S01]  /*0ec0*/  LOP3.LUT R12, R12, 0x7fffffe, RZ, 0xc0, !PT ;  /* 0x07fffffe0c0c7812 */ /* 0x000fe200078ec0ff */
[----:B------:R-:W-:Y:S01]  /*0ed0*/  IMAD R8, R0, c[0x0][0x1e0], RZ ;  /* 0x0000780000087a24 */ /* 0x000fe200078e02ff */
[----:B------:R-:W-:Y:S01]  /*0ee0*/  SHF.R.S32.HI R17, RZ, 0x1f, R16 ;  /* 0x0000001fff117819 */ /* 0x000fe20000011410 */
[----:B------:R-:W-:Y:S01]  /*0ef0*/  IMAD R7, R5, c[0x0][0x1b8], RZ ;  /* 0x00006e0005077a24 */ /* 0x000fe200078e02ff */
[----:B------:R-:W-:Y:S01]  /*0f00*/  LEA.HI R95, R6, R223, RZ, 0x5 ;  /* 0x000000df065f7211 */ /* 0x000fe200078f28ff */
[----:B------:R-:W-:Y:S01]  /*0f10*/  IMAD R0, R0, c[0x0][0x208], RZ ;  /* 0x0000820000007a24 */ /* 0x000fe200078e02ff */
[----:B------:R-:W-:Y:S01]  /*0f20*/  SEL R6, R11, RZ, !P2 ;  /* 0x000000ff0b067207 */ /* 0x000fe20005000000 */
[----:B------:R-:W-:Y:S01]  /*0f30*/  IMAD R7, R4, c[0x0][0x1bc], R7 ;  /* 0x00006f0004077a24 */ /* 0x000fe200078e0207 */
[----:B------:R-:W-:Y:S01]  /*0f40*/  SEL R15, R224, RZ, !P2 ;  /* 0x000000ffe00f7207 */ /* 0x000fe20005000000 */
[----:B------:R-:W-:Y:S01]  /*0f50*/  IMAD.IADD R29, R247, 0x1, -R12 ;  /* 0x00000001f71d7824 */ /* 0x000fe200078e0a0c */
[----:B------:R-:W-:Y:S01]  /*0f60*/  SHF.R.S32.HI R2, RZ, 0x3, R3 ;  /* 0x00000003ff027819 */ /* 0x000fe20000011403 */
[----:B------:R-:W-:Y:S01]  /*0f70*/  IMAD R13, R19, c[0x0][0x1e4], R8 ;  /* 0x00007900130d7a24 */ /* 0x000fe200078e0208 */
[----:B------:R-:W-:Y:S01]  /*0f80*/  IADD3 R27, R27, R7, RZ ;  /* 0x000000071b1b7210 */ /* 0x000fe20007ffe0ff */
[----:B------:R-:W-:Y:S01]  /*0f90*/  IMAD R7, R19, c[0x0][0x20c], R0 ;  /* 0x0000830013077a24 */ /* 0x000fe200078e0200 */
[----:B------:R-:W-:Y:S01]  /*0fa0*/  LOP3.LUT R0, R9, 0xfffffff0, RZ, 0xc0, !PT ;  /* 0xfffffff009007812 */ /* 0x000fe200078ec0ff */
[----:B------:R-:W-:Y:S01]  /*0fb0*/  IMAD.WIDE.U32 R24, R19, c[0x0][0x1e0], R16 ;  /* 0x0000780013187a25 */ /* 0x000fe200078e0010 */
[----:B------:R-:W-:-:S02]  /*0fc0*/  LOP3.LUT R226, R226, 0xfffffeff, RZ, 0xc0, !PT ;  /* 0xfffffeffe2e27812 */ /* 0x000fc400078ec0ff */
[----:B------:R-:W-:Y:S01]  /*0fd0*/  SHF.R.S32.HI R94, RZ, 0x5, R95 ;  /* 0x00000005ff5e7819 */ /* 0x000fe2000001145f */
[----:B------:R-:W-:Y:S01]  /*0fe0*/  IMAD.IADD R101, R223, 0x1, -R0 ;  /* 0x00000001df657824 */ /* 0x000fe200078e0a00 */
[----:B------:R-:W-:Y:S01]  /*0ff0*/  @P1 LOP3.LUT R226, R226, 0x100, RZ, 0xfc, !PT ;  /* 0x00000100e2e21812 */ /* 0x000fe200078efcff */
[----:B------:R-:W-:Y:S01]  /*1000*/  IMAD R0, R96, 0x20, R247 ;  /* 0x0000002060007824 */ /* 0x000fe200078e02f7 */
[----:B------:R-:W-:Y:S01]  /*1010*/  ISETP.GE.AND P1, PT, R16, c[0x0][0x1d4], PT ;  /* 0x0000750010007a0c */ /* 0x000fe20003f26270 */
[----:B------:R-:W-:Y:S01]  /*1020*/  IMAD R6, R6, c[0x0][0x1c0], RZ ;  /* 0x0000700006067a24 */ /* 0x000fe200078e02ff */
[----:B------:R-:W-:Y:S01]  /*1030*/  LEA.HI R8, R101, R101, RZ, 0x1 ;  /* 0x0000006565087211 */ /* 0x000fe200078f08ff */
[----:B------:R-:W-:Y:S01]  /*1040*/  IMAD.IADD R0, R153, 0x1, R0 ;  /* 0x0000000199007824 */ /* 0x000fe200078e0200 */
[----:B------:R-:W-:Y:S01]  /*1050*/  LOP3.LUT R226, R226, 0xfffffdff, RZ, 0xc0, !PT ;  /* 0xfffffdffe2e27812 */ /* 0x000fe200078ec0ff */
[----:B------:R-:W-:Y:S01]  /*1060*/  IMAD.IADD R25, R25, 0x1, R13 ;  /* 0x0000000119197824 */ /* 0x000fe200078e020d */
[----:B------:R-:W-:Y:S01]  /*1070*/  SHF.R.S32.HI R14, RZ, 0x1, R8 ;  /* 0x00000001ff0e7819 */ /* 0x000fe20000011408 */
[----:B------:R-:W-:Y:S01]  /*1080*/  @P6 IMAD.HI.U32 R20, R0, c[0x0][0x2c8], RZ ;  /* 0x0000b20000146a27 */ /* 0x000fe200078e00ff */
[----:B------:R-:W-:-:S02]  /*1090*/  MOV R12, R0 ;  /* 0x00000000000c7202 */ /* 0x000fc40000000f00 */
[----:B------:R-:W-:Y:S01]  /*10a0*/  SHF.R.S32.HI R21, RZ, 0x1f, R8 ;  /* 0x0000001fff157819 */ /* 0x000fe20000011408 */
[C---:B------:R-:W-:Y:S01]  /*10b0*/  IMAD R6, R15.reuse, c[0x0][0x1c4], R6 ;  /* 0x000071000f067a24 */ /* 0x040fe200078e0206 */
[----:B------:R-:W-:Y:S01]  /*10c0*/  @P6 SHF.R.U32.HI R12, RZ, c[0x0][0x2cc], R20 ;  /* 0x0000b300ff0c6a19 */ /* 0x000fe20000011614 */
[----:B------:R-:W-:Y:S01]  /*10d0*/  IMAD.WIDE.U32 R26, R15, c[0x0][0x1c0], R26 ;  /* 0x000070000f1a7a25 */ /* 0x000fe200078e001a */
[----:B------:R-:W-:Y:S02]  /*10e0*/  LEA.HI R21, R21, R14, RZ, 0x2 ;  /* 0x0000000e15157211 */ /* 0x000fe400078f10ff */
[--C-:B------:R-:W-:Y:S01]  /*10f0*/  SHF.R.S32.HI R15, RZ, 0x1f, R12.reuse ;  /* 0x0000001fff0f7819 */ /* 0x100fe2000001140c */
[----:B------:R-:W-:Y:S01]  /*1100*/  IMAD.MOV R13, RZ, RZ, -R12 ;  /* 0x000000ffff0d7224 */ /* 0x000fe200078e0a0c */
[----:B------:R-:W-:Y:S01]  /*1110*/  IADD3 R27, R27, R6, RZ ;  /* 0x000000061b1b7210 */ /* 0x000fe20007ffe0ff */
[----:B------:R-:W-:Y:S01]  /*1120*/  IMAD.SHL.U32 R23, R2, 0x40, RZ ;  /* 0x0000004002177824 */ /* 0x000fe200078e00ff */
[----:B------:R-:W-:Y:S01]  /*1130*/  LOP3.LUT R21, R21, 0xfffffffc, RZ, 0xc0, !PT ;  /* 0xfffffffc15157812 */ /* 0x000fe200078ec0ff */
[----:B------:R-:W-:Y:S01]  /*1140*/  IMAD R13, R13, c[0x0][0x2c4], R0 ;  /* 0x0000b1000d0d7a24 */ /* 0x000fe200078e0200 */
[----:B------:R-:W-:Y:S01]  /*1150*/  @P1 LOP3.LUT R226, R226, 0x200, RZ, 0xfc, !PT ;  /* 0x00000200e2e21812 */ /* 0x000fe200078efcff */
[----:B------:R-:W-:Y:S01]  /*1160*/  IMAD R15, R15, c[0x0][0x1b0], RZ ;  /* 0x00006c000f0f7a24 */ /* 0x000fe200078e02ff */
[----:B------:R-:W-:Y:S01]  /*1170*/  LOP3.LUT R23, R23, 0xc0, RZ, 0xc0, !PT ;  /* 0x000000c017177812 */ /* 0x000fe200078ec0ff */
[----:B------:R-:W-:Y:S01]  /*1180*/  IMAD.WIDE.U32 R26, R12, c[0x0][0x1b0], R26 ;  /* 0x00006c000c1a7a25 */ /* 0x000fe200078e001a */
[----:B------:R-:W-:-:S02]  /*1190*/  SHF.R.S32.HI R0, RZ, 0x1f, R13 ;  /* 0x0000001fff007819 */ /* 0x000fc4000001140d */
[--C-:B------:R-:W-:Y:S01]  /*11a0*/  LOP3.LUT R18, R23, 0x18, R16.reuse, 0xf8, !PT ;  /* 0x0000001817127812 */ /* 0x100fe200078ef810 */
[----:B------:R-:W-:Y:S01]  /*11b0*/  IMAD R15, R12, c[0x0][0x1b4], R15 ;  /* 0x00006d000c0f7a24 */ /* 0x000fe200078e020f */
[----:B------:R-:W-:Y:S01]  /*11c0*/  SHF.R.U32.HI R23, RZ, 0x3, R23 ;  /* 0x00000003ff177819 */ /* 0x000fe20000011617 */
[----:B------:R-:W-:Y:S01]  /*11d0*/  IMAD R0, R0, c[0x0][0x1a8], RZ ;  /* 0x00006a0000007a24 */ /* 0x000fe200078e02ff */
[----:B------:R-:W-:Y:S01]  /*11e0*/  LOP3.LUT R226, R226, 0xffffff7f, RZ, 0xc0, !PT ;  /* 0xffffff7fe2e27812 */ /* 0x000fe200078ec0ff */
[----:B------:R-:W-:Y:S01]  /*11f0*/  IMAD.IADD R27, R27, 0x1, R15 ;  /* 0x000000011b1b7824 */ /* 0x000fe200078e020f */
[----:B------:R-:W-:Y:S01]  /*1200*/  LOP3.LUT R23, R18, R23, RZ, 0x3c, !PT ;  /* 0x0000001712177212 */ /* 0x000fe200078e3cff */
[----:B------:R-:W-:-:S04]  /*1210*/  IMAD.WIDE.U32 R18, R19, c[0x0][0x208], R16 ;  /* 0x0000820013127a25 */ /* 0x000fc800078e0010 */
[C---:B------:R-:W-:Y:S02]  /*1220*/  IMAD R0, R13.reuse, c[0x0][0x1ac], R0 ;  /* 0x00006b000d007a24 */ /* 0x040fe400078e0200 */
[----:B------:R-:W-:-:S04]  /*1230*/  IMAD.WIDE.U32 R26, R13, c[0x0][0x1a8], R26 ;  /* 0x00006a000d1a7a25 */ /* 0x000fc800078e001a */
[----:B------:R-:W-:Y:S02]  /*1240*/  IMAD.IADD R6, R14, 0x1, -R21 ;  /* 0x000000010e067824 */ /* 0x000fe400078e0a15 */
[----:B------:R-:W-:Y:S02]  /*1250*/  IMAD.IADD R19, R19, 0x1, R7 ;  /* 0x0000000113137824 */ /* 0x000fe400078e0207 */
[----:B------:R-:W-:Y:S02]  /*1260*/  IMAD R7, R5, c[0x0][0x1e8], RZ ;  /* 0x00007a0005077a24 */ /* 0x000fe400078e02ff */
[----:B------:R-:W-:Y:S02]  /*1270*/  IMAD.IADD R12, R27, 0x1, R0 ;  /* 0x000000011b0c7824 */ /* 0x000fe400078e0200 */
[----:B------:R-:W-:Y:S02]  /*1280*/  IMAD R5, R5, c[0x0][0x210], RZ ;  /* 0x0000840005057a24 */ /* 0x000fe400078e02ff */
[----:B------:R-:W-:-:S02]  /*1290*/  IMAD R7, R4, c[0x0][0x1ec], R7 ;  /* 0x00007b0004077a24 */ /* 0x000fc400078e0207 */
[C---:B------:R-:W-:Y:S02]  /*12a0*/  IMAD R5, R4.reuse, c[0x0][0x214], R5 ;  /* 0x0000850004057a24 */ /* 0x040fe400078e0205 */
[----:B------:R-:W-:-:S04]  /*12b0*/  IMAD.WIDE.U32 R24, R4, c[0x0][0x1e8], R24 ;  /* 0x00007a0004187a25 */ /* 0x000fc800078e0018 */
[----:B------:R-:W-:-:S04]  /*12c0*/  IMAD.WIDE.U32 R18, R4, c[0x0][0x210], R18 ;  /* 0x0000840004127a25 */ /* 0x000fc800078e0012 */
[----:B------:R-:W-:Y:S01]  /*12d0*/  IMAD.IADD R25, R25, 0x1, R7 ;  /* 0x0000000119197824 */ /* 0x000fe200078e0207 */
[----:B------:R-:W-:Y:S01]  /*12e0*/  IADD3 R7, R16, 0x20, RZ ;  /* 0x0000002010077810 */ /* 0x000fe20007ffe0ff */
[----:B------:R-:W-:Y:S01]  /*12f0*/  IMAD R218, R94, 0x8, R29 ;  /* 0x000000085eda7824 */ /* 0x000fe200078e021d */
[----:B------:R-:W-:Y:S02]  /*1300*/  IADD3 R19, R19, R5, RZ ;  /* 0x0000000513137210 */ /* 0x000fe40007ffe0ff */
[----:B------:R-:W-:Y:S01]  /*1310*/  SHF.L.U32 R5, R96, 0x3, RZ ;  /* 0x0000000360057819 */ /* 0x000fe200000006ff */
[----:B------:R-:W-:Y:S01]  /*1320*/  IMAD.U32 R218, R218, 0x20, R23 ;  /* 0x00000020dada7824 */ /* 0x000fe200078e0017 */
[----:B------:R-:W-:Y:S02]  /*1330*/  ISETP.GE.AND P2, PT, R7, c[0x0][0x198], PT ;  /* 0x0000660007007a0c */ /* 0x000fe40003f46270 */
[----:B--2---:R-:W-:Y:S01]  /*1340*/  @P0 SHF.R.S32.HI R15, RZ, 0x1f, R10 ;  /* 0x0000001fff0f0819 */ /* 0x004fe2000001140a */
[----:B------:R-:W-:Y:S01]  /*1350*/  @!P0 IMAD.MOV.U32 R15, RZ, RZ, R11 ;  /* 0x000000ffff0f8224 */ /* 0x000fe200078e000b */
[----:B------:R-:W-:Y:S01]  /*1360*/  @P0 MOV R14, R10 ;  /* 0x0000000a000e0202 */ /* 0x000fe20000000f00 */
[----:B------:R-:W-:Y:S01]  /*1370*/  @!P0 IMAD.MOV.U32 R14, RZ, RZ, R224 ;  /* 0x000000ffff0e8224 */ /* 0x000fe200078e00e0 */
[----:B------:R-:W-:Y:S01]  /*1380*/  LEA R13, P0, R26, c[0x0][0x160], 0x1 ;  /* 0x000058001a0d7a11 */ /* 0x000fe200078008ff */
[----:B------:R-:W-:Y:S01]  /*1390*/  IMAD R11, R225, c[0x0][0x2c4], RZ ;  /* 0x0000b100e10b7a24 */ /* 0x000fe200078e02ff */
[----:B------:R-:W-:Y:S01]  /*13a0*/  SEL R0, R15, RZ, !P3 ;  /* 0x000000ff0f007207 */ /* 0x000fe20005800000 */
[----:B------:R-:W-:Y:S01]  /*13b0*/  IMAD.IADD R10, R153, 0x1, R247 ;  /* 0x00000001990a7824 */ /* 0x000fe200078e02f7 */
[----:B------:R-:W-:-:S02]  /*13c0*/  SEL R15, R14, RZ, !P3 ;  /* 0x000000ff0e0f7207 */ /* 0x000fc40005800000 */
[----:B------:R-:W-:Y:S01]  /*13d0*/  LEA.HI.X R12, R26, c[0x0][0x164], R12, 0x1, P0 ;  /* 0x000059001a0c7a11 */ /* 0x000fe200000f0c0c */
[----:B------:R-:W-:Y:S01]  /*13e0*/  IMAD R4, R0, c[0x0][0x1f0], RZ ;  /* 0x00007c0000047a24 */ /* 0x000fe200078e02ff */
[----:B------:R-:W-:Y:S01]  /*13f0*/  LOP3.LUT P0, RZ, R6, 0x2, RZ, 0xc0, !PT ;  /* 0x0000000206ff7812 */ /* 0x000fe2000780c0ff */
[----:B------:R-:W-:Y:S01]  /*1400*/  IMAD R0, R0, c[0x0][0x218], RZ ;  /* 0x0000860000007a24 */ /* 0x000fe200078e02ff */
[----:B------:R-:W-:Y:S01]  /*1410*/  ISETP.GE.AND P4, PT, R10, R11, PT ;  /* 0x0000000b0a00720c */ /* 0x000fe20003f86270 */
[----:B------:R-:W-:Y:S01]  /*1420*/  IMAD R237, R15, c[0x0][0x1f4], R4 ;  /* 0x00007d000fed7a24 */ /* 0x000fe200078e0204 */
[----:B------:R-:W-:Y:S01]  /*1430*/  IADD3 R4, R5, 0x40, RZ ;  /* 0x0000004005047810 */ /* 0x000fe20007ffe0ff */
[----:B------:R-:W-:Y:S01]  /*1440*/  IMAD R235, R15, c[0x0][0x21c], R0 ;  /* 0x000087000feb7a24 */ /* 0x000fe200078e0200 */
[----:B------:R-:W-:Y:S01]  /*1450*/  ISETP.GE.AND P3, PT, R5, c[0x0][0x198], PT ;  /* 0x0000660005007a0c */ /* 0x000fe20003f66270 */
[----:B------:R-:W-:Y:S01]  /*1460*/  IMAD.MOV.U32 R0, RZ, RZ, 0x10 ;  /* 0x00000010ff007424 */ /* 0x000fe200078e00ff */
[----:B------:R-:W-:Y:S01]  /*1470*/  ISETP.GE.AND P1, PT, R4, c[0x0][0x198], PT ;  /* 0x0000660004007a0c */ /* 0x000fe20003f26270 */
[----:B------:R-:W-:-:S03]  /*1480*/  IMAD.WIDE.U32 R230, R15, c[0x0][0x1f0], R24 ;  /* 0x00007c000fe67a25 */ /* 0x000fc600078e0018 */
[----:B------:R-:W-:Y:S01]  /*1490*/  SEL R0, R0, 0xfffffff0, !P0 ;  /* 0xfffffff000007807 */ /* 0x000fe20004000000 */
[----:B------:R-:W-:Y:S01]  /*14a0*/  IMAD.WIDE.U32 R228, R15, c[0x0][0x218], R18 ;  /* 0x000086000fe47a25 */ /* 0x000fe200078e0012 */
[----:B------:R-:W-:Y:S01]  /*14b0*/  ISETP.GE.AND P0, PT, R7, c[0x0][0x1d4], PT ;  /* 0x0000750007007a0c */ /* 0x000fe20003f06270 */
[----:B------:R1:W2:Y:S02]  /*14c0*/  SHFL.IDX PT, R18, R13, RZ, 0x1c1f ;  /* 0x001c1fff0d127589 */ /* 0x0002a400000e0000 */
[----:B------:R-:W-:Y:S02]  /*14d0*/  IMAD.IADD R237, R231, 0x1, R237 ;  /* 0x00000001e7ed7824 */ /* 0x000fe400078e02ed */
[----:B------:R1:W3:Y:S01]  /*14e0*/  SHFL.IDX PT, R19, R12, RZ, 0x1c1f ;  /* 0x001c1fff0c137589 */ /* 0x0002e200000e0000 */
[----:B------:R-:W-:-:S07]  /*14f0*/  IMAD.IADD R235, R229, 0x1, R235 ;  /* 0x00000001e5eb7824 */ /* 0x000fce00078e02eb */
[----:B------:R-:W-:Y:S01]  /*1500*/  @P0 LOP3.LUT R226, R226, 0x80, RZ, 0xfc, !PT ;  /* 0x00000080e2e20812 */ /* 0x000fe200078efcff */
[----:B------:R-:W-:Y:S05]  /*1510*/  @P4 BRA `(.L_x_260) ;  /* 0x000000f000004947 */ /* 0x000fea0003800000 */
[----:B------:R-:W-:Y:S02]  /*1520*/  SHF.R.S32.HI R14, RZ, 0x1f, R7 ;  /* 0x0000001fff0e7819 */ /* 0x000fe40000011407 */
[----:B------:R-:W-:Y:S02]  /*1530*/  SHF.R.S32.HI R15, RZ, 0x1f, R4 ;  /* 0x0000001fff0f7819 */ /* 0x000fe40000011404 */
[----:B------:R-:W-:Y:S02]  /*1540*/  LEA.HI R14, R14, R7, RZ, 0x3 ;  /* 0x000000070e0e7211 */ /* 0x000fe400078f18ff */
[----:B------:R-:W-:Y:S01]  /*1550*/  LEA.HI R15, R15, R4, RZ, 0x3 ;  /* 0x000000040f0f7211 */ /* 0x000fe200078f18ff */
[----:B------:R-:W-:Y:S01]  /*1560*/  IMAD.SHL.U32 R4, R218, 0x2, RZ ;  /* 0x00000002da047824 */ /* 0x000fe200078e00ff */
[----:B--2---:R-:W-:Y:S02]  /*1570*/  LEA R20, P0, R5, R18, 0x1 ;  /* 0x0000001205147211 */ /* 0x004fe400078008ff */
[----:B------:R-:W-:-:S02]  /*1580*/  LOP3.LUT R14, R14, 0xfffffff8, RZ, 0xc0, !PT ;  /* 0xfffffff80e0e7812 */ /* 0x000fc400078ec0ff */
[----:B------:R-:W-:Y:S02]  /*1590*/  LOP3.LUT R15, R15, 0xfffffff8, RZ, 0xc0, !PT ;  /* 0xfffffff80f0f7812 */ /* 0x000fe400078ec0ff */
[----:B---3--:R-:W-:Y:S01]  /*15a0*/  LEA.HI.X R21, R5, R19, R17, 0x1, P0 ;  /* 0x0000001305157211 */ /* 0x008fe200000f0c11 */
[----:B------:R-:W-:-:S04]  /*15b0*/  IMAD.WIDE R22, R14, 0x2, R18 ;  /* 0x000000020e167825 */ /* 0x000fc800078e0212 */
[----:B------:R-:W-:Y:S01]  /*15c0*/  IMAD.WIDE R18, R15, 0x2, R18 ;  /* 0x000000020f127825 */ /* 0x000fe200078e0212 */
[----:B------:R-:W-:Y:S01]  /*15d0*/  @!PT LDS RZ, [RZ] ;  /* 0x00000000fffff984 */ /* 0x000fe20000000800 */
[----:B------:R2:W-:Y:S04]  /*15e0*/  LDGSTS.E.BYPASS.LTC128B.128 [R4+0x6080], [R20.64], !P3 ;  /* 0x0608000014047fae */ /* 0x0005e8000d901d48 */
[----:B------:R2:W-:Y:S04]  /*15f0*/  LDGSTS.E.BYPASS.LTC128B.128 [R4+0x8080], [R22.64], !P2 ;  /* 0x0808000016047fae */ /* 0x0005e8000d101d48 */
[----:B------:R2:W-:Y:S02]  /*1600*/  LDGSTS.E.BYPASS.LTC128B.128 [R4+0xa080], [R18.64], !P1 ;  /* 0x0a08000012047fae */ /* 0x0005e4000c901d48 */
.L_x_260:
[----:B------:R-:W-:Y:S05]  /*1610*/  BSYNC B0 ;  /* 0x0000000000007941 */ /* 0x000fea0003800000 */
.L_x_259:
[----:B--2---:R-:W-:Y:S01]  /*1620*/  IADD3 R4, R10, 0x20, RZ ;  /* 0x000000200a047810 */ /* 0x004fe20007ffe0ff */
[----:B---3--:R2:W3:Y:S01]  /*1630*/  SHFL.IDX PT, R19, R12, 0x1, 0x1c1f ;  /* 0x003c1f000c137f89 */ /* 0x0084e200000e0000 */
[----:B------:R-:W-:Y:S02]  /*1640*/  BSSY B0, `(.L_x_261) ;  /* 0x0000014000007945 */ /* 0x000fe40003800000 */
[----:B------:R-:W-:Y:S01]  /*1650*/  ISETP.GE.AND P0, PT, R4, R11, PT ;  /* 0x0000000b0400720c */ /* 0x000fe20003f06270 */
[----:B------:R2:W4:-:S12]  /*1660*/  SHFL.IDX PT, R18, R13, 0x1, 0x1c1f ;  /* 0x003c1f000d127f89 */ /* 0x00051800000e0000 */
[----:B------:R-:W-:Y:S05]  /*1670*/  @P0 BRA `(.L_x_262) ;  /* 0x0000010000000947 */ /* 0x000fea0003800000 */
[C---:B------:R-:W-:Y:S02]  /*1680*/  IADD3 R15, R5.reuse, 0x40, RZ ;  /* 0x00000040050f7810 */ /* 0x040fe40007ffe0ff */
[----:B------:R-:W-:Y:S02]  /*1690*/  SHF.R.S32.HI R14, RZ, 0x1f, R7 ;  /* 0x0000001fff0e7819 */ /* 0x000fe40000011407 */
[----:B------:R-:W-:Y:S02]  /*16a0*/  SHF.R.S32.HI R4, RZ, 0x1f, R15 ;  /* 0x0000001fff047819 */ /* 0x000fe4000001140f */
[----:B------:R-:W-:Y:S02]  /*16b0*/  LEA.HI R14, R14, R7, RZ, 0x3 ;  /* 0x000000070e0e7211 */ /* 0x000fe400078f18ff */
[----:B------:R-:W-:Y:S01]  /*16c0*/  LEA.HI R4, R4, R15, RZ, 0x3 ;  /* 0x0000000f04047211 */ /* 0x000fe200078f18ff */
[----:B------:R-:W-:Y:S01]  /*16d0*/  IMAD.SHL.U32 R15, R218, 0x2, RZ ;  /* 0x00000002da0f7824 */ /* 0x000fe200078e00ff */
[----:B----4-:R-:W-:-:S02]  /*16e0*/  LEA R20, P0, R5, R18, 0x1 ;  /* 0x0000001205147211 */ /* 0x010fc400078008ff */
[----:B------:R-:W-:Y:S02]  /*16f0*/  LOP3.LUT R14, R14, 0xfffffff8, RZ, 0xc0, !PT ;  /* 0xfffffff80e0e7812 */ /* 0x000fe400078ec0ff */
        /* <DEDUP_REMOVED lines=8> */
.L_x_262:
[----:B------:R-:W-:Y:S05]  /*1780*/  BSYNC B0 ;  /* 0x0000000000007941 */ /* 0x000fea0003800000 */
.L_x_261:
[----:B------:R-:W-:Y:S01]  /*1790*/  IADD3 R4, R10, 0x40, RZ ;  /* 0x000000400a047810 */ /* 0x000fe20007ffe0ff */
[----:B---3--:R3:W1:Y:S01]  /*17a0*/  SHFL.IDX PT, R19, R12, 0x2, 0x1c1f ;  /* 0x005c1f000c137f89 */ /* 0x00866200000e0000 */
[----:B------:R-:W-:Y:S02]  /*17b0*/  BSSY B0, `(.L_x_263) ;  /* 0x0000014000007945 */ /* 0x000fe40003800000 */
[----:B------:R-:W-:Y:S01]  /*17c0*/  ISETP.GE.AND P0, PT, R4, R11, PT ;  /* 0x0000000b0400720c */ /* 0x000fe20003f06270 */
[----:B----4-:R3:W4:-:S12]  /*17d0*/  SHFL.IDX PT, R18, R13, 0x2, 0x1c1f ;  /* 0x005c1f000d127f89 */ /* 0x01071800000e0000 */
        /* <DEDUP_REMOVED lines=10> */
[----:B-1----:R-:W-:Y:S01]  /*1880*/  LEA.HI.X R21, R5, R19, R17, 0x1, P0 ;  /* 0x0000001305157211 */ /* 0x002fe200000f0c11 */
[----:B------:R-:W-:-:S04]  /*1890*/  IMAD.WIDE R22, R14, 0x2, R18 ;  /* 0x000000020e167825 */ /* 0x000fc800078e0212 */
[----:B------:R-:W-:Y:S01]  /*18a0*/  IMAD.WIDE R18, R4, 0x2, R18 ;  /* 0x0000000204127825 */ /* 0x000fe200078e0212 */
[----:B------:R-:W-:Y:S01]  /*18b0*/  @!PT LDS RZ, [RZ] ;  /* 0x00000000fffff984 */ /* 0x000fe20000000800 */
[----:B------:R1:W-:Y:S04]  /*18c0*/  LDGSTS.E.BYPASS.LTC128B.128 [R15+0x7080], [R20.64], !P3 ;  /* 0x07080000140f7fae */ /* 0x0003e8000d901d48 */
[----:B------:R1:W-:Y:S04]  /*18d0*/  LDGSTS.E.BYPASS.LTC128B.128 [R15+0x9080], [R22.64], !P2 ;  /* 0x09080000160f7fae */ /* 0x0003e8000d101d48 */
[----:B------:R1:W-:Y:S02]  /*18e0*/  LDGSTS.E.BYPASS.LTC128B.128 [R15+0xb080], [R18.64], !P1 ;  /* 0x0b080000120f7fae */ /* 0x0003e4000c901d48 */
.L_x_264:
[----:B------:R-:W-:Y:S05]  /*18f0*/  BSYNC B0 ;  /* 0x0000000000007941 */ /* 0x000fea0003800000 */
.L_x_263:
[----:B------:R-:W-:Y:S01]  /*1900*/  IADD3 R10, R10, 0x60, RZ ;  /* 0x000000600a0a7810 */ /* 0x000fe20007ffe0ff */
[----:B------:R-:W5:Y:S01]  /*1910*/  SHFL.IDX PT, R14, R13, 0x3, 0x1c1f ;  /* 0x007c1f000d0e7f89 */ /* 0x000f6200000e0000 */
[----:B------:R-:W-:Y:S01]  /*1920*/  LOP3.LUT R216, R3, 0xfffffff8, RZ, 0xc0, !PT ;  /* 0xfffffff803d87812 */ /* 0x000fe200078ec0ff */
[----:B------:R-:W-:Y:S01]  /*1930*/  IMAD.MOV.U32 R99, RZ, RZ, 0x30 ;  /* 0x00000030ff637424 */ /* 0x000fe200078e00ff */
[----:B------:R-:W-:Y:S01]  /*1940*/  ISETP.GE.AND P0, PT, R10, R11, PT ;  /* 0x0000000b0a00720c */ /* 0x000fe20003f06270 */
[----:B-1----:R1:W2:Y:S01]  /*1950*/  SHFL.IDX PT, R15, R12, 0x3, 0x1c1f ;  /* 0x007c1f000c0f7f89 */ /* 0x0022a200000e0000 */
[----:B------:R-:W-:Y:S01]  /*1960*/  IMAD.SHL.U32 R218, R218, 0x2, RZ ;  /* 0x00000002dada7824 */ /* 0x000fe200078e00ff */
[----:B------:R-:W-:Y:S01]  /*1970*/  P2R R4, PR, RZ, 0x20 ;  /* 0x00000020ff047803 */ /* 0x000fe20000000000 */
[----:B------:R-:W-:Y:S01]  /*1980*/  IMAD.IADD R216, R223, 0x1, -R216 ;  /* 0x00000001dfd87824 */ /* 0x000fe200078e0ad8 */
[----:B------:R-:W-:Y:S01]  /*1990*/  LOP3.LUT P5, RZ, R226, 0x200, RZ, 0xc0, !PT ;  /* 0x00000200e2ff7812 */ /* 0x000fe200078ac0ff */
[----:B------:R-:W-:Y:S01]  /*19a0*/  IMAD R93, R99, c[0x0][0x1e4], RZ ;  /* 0x00007900635d7a24 */ /* 0x000fe200078e02ff */
[----:B------:R-:W-:Y:S01]  /*19b0*/  ULDC.64 UR4, c[0x0][0x1e0] ;  /* 0x0000780000047ab9 */ /* 0x000fe20000000a00 */
[----:B------:R-:W-:Y:S01]  /*19c0*/  IMAD.MOV.U32 R236, RZ, RZ, R230 ;  /* 0x000000ffffec7224 */ /* 0x000fe200078e00e6 */
[----:B------:R-:W-:Y:S01]  /*19d0*/  LOP3.LUT R100, R8, 0x7fffffe, RZ, 0xc0, !PT ;  /* 0x07fffffe08647812 */ /* 0x000fe200078ec0ff */
[----:B------:R-:W-:Y:S01]  /*19e0*/  USHF.L.U32 UR7, UR4, 0x5, URZ ;  /* 0x0000000504077899 */ /* 0x000fe2000800063f */
[----:B------:R-:W-:Y:S01]  /*19f0*/  SHF.R.S32.HI R8, RZ, 0x1f, R101 ;  /* 0x0000001fff087819 */ /* 0x000fe20000011465 */
[----:B------:R-:W-:Y:S01]  /*1a00*/  UMOV UR6, 0x5 ;  /* 0x0000000500067882 */ /* 0x000fe20000000000 */
[----:B------:R-:W-:Y:S01]  /*1a10*/  @!P0 SHF.R.S32.HI R10, RZ, 0x1f, R7 ;  /* 0x0000001fff0a8819 */ /* 0x000fe20000011407 */
[----:B------:R-:W-:Y:S01]  /*1a20*/  USHF.L.U64.HI UR6, UR4, UR6, UR5 ;  /* 0x0000000604067299 */ /* 0x000fe20008010205 */
[----:B------:R-:W-:Y:S01]  /*1a30*/  IMAD.IADD R100, R101, 0x1, -R100 ;  /* 0x0000000165647824 */ /* 0x000fe200078e0a64 */
[----:B------:R-:W-:Y:S01]  /*1a40*/  LEA.HI R101, R8, R101, RZ, 0x3 ;  /* 0x0000006508657211 */ /* 0x000fe200078f18ff */
[----:B------:R-:W-:Y:S01]  /*1a50*/  IMAD.MOV.U32 R234, RZ, RZ, R228 ;  /* 0x000000ffffea7224 */ /* 0x000fe200078e00e4 */
[----:B------:R-:W-:Y:S01]  /*1a60*/  @!P0 LEA.HI R7, R10, R7, RZ, 0x3 ;  /* 0x000000070a078211 */ /* 0x000fe200078f18ff */
[----:B------:R-:W-:Y:S01]  /*1a70*/  IMAD.SHL.U32 R6, R6, 0x40, RZ ;  /* 0x0000004006067824 */ /* 0x000fe200078e00ff */
[----:B------:R-:W-:Y:S01]  /*1a80*/  SHF.R.S32.HI R10, RZ, 0x4, R9 ;  /* 0x00000004ff0a7819 */ /* 0x000fe20000011409 */
[----:B------:R-:W-:Y:S01]  /*1a90*/  IMAD.SHL.U32 R101, R101, 0x20, RZ ;  /* 0x0000002065657824 */ /* 0x000fe200078e00ff */
[----:B------:R-:W-:-:S02]  /*1aa0*/  @!P0 LOP3.LUT R7, R7, 0xfffffff8, RZ, 0xc0, !PT ;  /* 0xfffffff807078812 */ /* 0x000fc400078ec0ff */
[C---:B-123--:R-:W-:Y:S02]  /*1ab0*/  @!P0 IADD3 R12, R5.reuse, 0x40, RZ ;  /* 0x00000040050c8810 */ /* 0x04efe40007ffe0ff */
[----:B-----5:R-:W-:Y:S01]  /*1ac0*/  @!P0 LEA R16, P4, R5, R14, 0x1 ;  /* 0x0000000e05108211 */ /* 0x020fe200078808ff */
[----:B----4-:R-:W-:Y:S01]  /*1ad0*/  @!P0 IMAD.WIDE R18, R7, 0x2, R14 ;  /* 0x0000000207128825 */ /* 0x010fe200078e020e */
[----:B------:R-:W-:Y:S02]  /*1ae0*/  @!P0 SHF.R.S32.HI R7, RZ, 0x1f, R12 ;  /* 0x0000001fff078819 */ /* 0x000fe4000001140c */
[----:B------:R-:W-:Y:S02]  /*1af0*/  LEA.HI R97, R9, R10, RZ, 0x1 ;  /* 0x0000000a09617211 */ /* 0x000fe400078f08ff */
[----:B------:R-:W-:Y:S02]  /*1b00*/  LEA.HI R9, R216, R216, RZ, 0x1 ;  /* 0x000000d8d8097211 */ /* 0x000fe400078f08ff */
[----:B------:R-:W-:-:S02]  /*1b10*/  @!P0 LEA.HI R7, R7, R12, RZ, 0x3 ;  /* 0x0000000c07078211 */ /* 0x000fc400078f18ff */
[----:B------:R-:W-:Y:S02]  /*1b20*/  @!P0 LEA.HI.X R17, R5, R15, R17, 0x1, P4 ;  /* 0x0000000f05118211 */ /* 0x000fe400020f0c11 */
[----:B------:R-:W-:Y:S02]  /*1b30*/  SHF.R.S32.HI R5, RZ, 0x1, R9 ;  /* 0x00000001ff057819 */ /* 0x000fe40000011409 */
[----:B------:R-:W-:Y:S01]  /*1b40*/  @!P0 LOP3.LUT R7, R7, 0xfffffff8, RZ, 0xc0, !PT ;  /* 0xfffffff807078812 */ /* 0x000fe200078ec0ff */
[----:B------:R-:W-:Y:S01]  /*1b50*/  @!PT LDS RZ, [RZ] ;  /* 0x00000000fffff984 */ /* 0x000fe20000000800 */
[----:B------:R1:W-:Y:S01]  /*1b60*/  @!P0 LDGSTS.E.BYPASS.LTC128B.128 [R218+0x7880], [R16.64], !P3 ;  /* 0x0788000010da8fae */ /* 0x0003e2000d901d48 */
[----:B------:R-:W-:Y:S01]  /*1b70*/  LOP3.LUT R97, R97, 0xfffffffe, RZ, 0xc0, !PT ;  /* 0xfffffffe61617812 */ /* 0x000fe200078ec0ff */
[----:B------:R-:W-:Y:S01]  /*1b80*/  IMAD.SHL.U32 R3, R5, 0x40, RZ ;  /* 0x0000004005037824 */ /* 0x000fe200078e00ff */
[C---:B------:R-:W-:Y:S01]  /*1b90*/  LOP3.LUT P3, RZ, R226.reuse, 0x80, RZ, 0xc0, !PT ;  /* 0x00000080e2ff7812 */ /* 0x040fe2000786c0ff */
[----:B------:R-:W-:Y:S01]  /*1ba0*/  @!P0 IMAD.WIDE R14, R7, 0x2, R14 ;  /* 0x00000002070e8825 */ /* 0x000fe200078e020e */
[----:B------:R-:W-:Y:S01]  /*1bb0*/  LOP3.LUT R7, R9, 0x3fffffe, RZ, 0xc0, !PT ;  /* 0x03fffffe09077812 */ /* 0x000fe200078ec0ff */
[----:B------:R1:W-:Y:S01]  /*1bc0*/  @!P0 LDGSTS.E.BYPASS.LTC128B.128 [R218+0x9880], [R18.64], !P2 ;  /* 0x0988000012da8fae */ /* 0x0003e2000d101d48 */
[----:B------:R-:W-:Y:S01]  /*1bd0*/  LOP3.LUT P4, RZ, R226, 0x100, RZ, 0xc0, !PT ;  /* 0x00000100e2ff7812 */ /* 0x000fe2000788c0ff */
[----:B------:R-:W-:Y:S01]  /*1be0*/  IMAD.SHL.U32 R9, R2, 0x8, RZ ;  /* 0x0000000802097824 */ /* 0x000fe200078e00ff */
[----:B------:R-:W-:Y:S01]  /*1bf0*/  LOP3.LUT R2, R3, 0xc0, RZ, 0xc0, !PT ;  /* 0x000000c003027812 */ /* 0x000fe200078ec0ff */
[----:B------:R-:W-:Y:S01]  /*1c00*/  IMAD R3, R148, -0x30, R99 ;  /* 0xffffffd094037824 */ /* 0x000fe200078e0263 */
[----:B------:R2:W-:Y:S01]  /*1c10*/  @!P0 LDGSTS.E.BYPASS.LTC128B.128 [R218+0xb880], [R14.64], !P1 ;  /* 0x0b8800000eda8fae */ /* 0x0005e2000c901d48 */
[----:B------:R-:W-:Y:S01]  /*1c20*/  IMAD.IADD R216, R216, 0x1, -R7 ;  /* 0x00000001d8d87824 */ /* 0x000fe200078e0a07 */
[----:B------:R-:W-:Y:S01]  /*1c30*/  LOP3.LUT R7, R2, 0x8, R9, 0xf8, !PT ;  /* 0x0000000802077812 */ /* 0x000fe200078ef809 */
[----:B------:R-:W-:Y:S01]  /*1c40*/  IMAD.IADD R92, R220, 0x1, R3 ;  /* 0x00000001dc5c7824 */ /* 0x000fe200078e0203 */
[----:B------:R-:W-:Y:S01]  /*1c50*/  SHF.R.U32.HI R2, RZ, 0x3, R2 ;  /* 0x00000003ff027819 */ /* 0x000fe20000011602 */
[----:B------:R-:W-:Y:S01]  /*1c60*/  IMAD.IADD R97, R10, 0x1, -R97 ;  /* 0x000000010a617824 */ /* 0x000fe200078e0a61 */
[----:B------:R-:W-:Y:S01]  /*1c70*/  LOP3.LUT P0, RZ, R5, 0x2, RZ, 0xc0, !PT ;  /* 0x0000000205ff7812 */ /* 0x000fe2000780c0ff */
[----:B------:R-:W-:Y:S01]  /*1c80*/  IMAD.WIDE.U32 R98, R99, c[0x0][0x1e0], RZ ;  /* 0x0000780063627a25 */ /* 0x000fe200078e00ff */
[----:B------:R-:W-:Y:S01]  /*1c90*/  IMNMX R10, R92, 0x30, PT ;  /* 0x000000305c0a7817 */ /* 0x000fe20003800200 */
[----:B------:R-:W0:Y:S01]  /*1ca0*/  LDGDEPBAR ;  /* 0x00000000000079af */ /* 0x000e220000000000 */
[----:B------:R-:W-:Y:S01]  /*1cb0*/  LOP3.LUT R7, R7, R2, RZ, 0x3c, !PT ;  /* 0x0000000207077212 */ /* 0x000fe200078e3cff */
[----:B------:R-:W-:Y:S01]  /*1cc0*/  IMAD R216, R97, 0x8, R216 ;  /* 0x0000000861d87824 */ /* 0x000fe200078e02d8 */
[----:B------:R-:W-:Y:S01]  /*1cd0*/  IADD3 R2, R148, -0x1, RZ ;  /* 0xffffffff94027810 */ /* 0x000fe20007ffe0ff */
[----:B------:R-:W-:Y:S01]  /*1ce0*/  IMAD.IADD R9, R10, 0x1, -R247 ;  /* 0x000000010a097824 */ /* 0x000fe200078e0af7 */
[----:B------:R-:W-:Y:S01]  /*1cf0*/  ISETP.GT.AND P2, PT, R223, 0x3f, PT ;  /* 0x0000003fdf00780c */ /* 0x000fe20003f44270 */
[----:B------:R-:W-:Y:S01]  /*1d00*/  IMAD.U32 R216, R216, 0x20, R7 ;  /* 0x00000020d8d87824 */ /* 0x000fe200078e0007 */
[----:B------:R-:W-:Y:S01]  /*1d10*/  SHF.R.S32.HI R5, RZ, 0x1f, R2 ;  /* 0x0000001fff057819 */ /* 0x000fe20000011402 */
[----:B------:R-:W-:Y:S01]  /*1d20*/  IMAD.IADD R93, R99, 0x1, R93 ;  /* 0x00000001635d7824 */ /* 0x000fe200078e025d */
[----:B------:R-:W-:Y:S01]  /*1d30*/  ISETP.GE.AND P1, PT, R9, 0x1, PT ;  /* 0x000000010900780c */ /* 0x000fe20003f26270 */
[----:B------:R-:W-:Y:S01]  /*1d40*/  IMAD.SHL.U32 R216, R216, 0x2, RZ ;  /* 0x00000002d8d87824 */ /* 0x000fe200078e00ff */
[----:B------:R-:W-:Y:S01]  /*1d50*/  BAR.SYNC.DEFER_BLOCKING 0x0 ;  /* 0x0000000000007b1d */ /* 0x000fe20000010000 */
[----:B------:R-:W-:Y:S01]  /*1d60*/  IMAD R7, R93, R2, RZ ;  /* 0x000000025d077224 */ /* 0x000fe200078e02ff */
[----:B------:R-:W-:Y:S01]  /*1d70*/  SEL R52, RZ, 0x1, P5 ;  /* 0x00000001ff347807 */ /* 0x000fe20002800000 */
[----:B------:R-:W-:Y:S01]  /*1d80*/  IMAD.WIDE.U32 R12, R2, R98, R236 ;  /* 0x00000062020c7225 */ /* 0x000fe200078e00ec */
[----:B------:R-:W-:-:S02]  /*1d90*/  IADD3 R10, R216, 0x3c80, RZ ;  /* 0x00003c80d80a7810 */ /* 0x000fc40007ffe0ff */
[----:B------:R-:W-:Y:S01]  /*1da0*/  IADD3 R215, R216, 0x3ca0, RZ ;  /* 0x00003ca0d8d77810 */ /* 0x000fe20007ffe0ff */
[C---:B------:R-:W-:Y:S01]  /*1db0*/  IMAD R7, R5.reuse, R98, R7 ;  /* 0x0000006205077224 */ /* 0x040fe200078e0207 */
[----:B------:R-:W-:Y:S01]  /*1dc0*/  @P0 IADD3 R215, R10, -0x20, RZ ;  /* 0xffffffe00ad70810 */ /* 0x000fe20007ffe0ff */
[----:B------:R-:W-:Y:S01]  /*1dd0*/  IMAD R5, R5, c[0x0][0x208], RZ ;  /* 0x0000820005057a24 */ /* 0x000fe200078e02ff */
[----:B------:R-:W-:Y:S01]  /*1de0*/  LOP3.LUT R6, R6, 0xc0, RZ, 0xc0, !PT ;  /* 0x000000c006067812 */ /* 0x000fe200078ec0ff */
[----:B------:R-:W-:Y:S01]  /*1df0*/  IMAD.IADD R7, R13, 0x1, R7 ;  /* 0x000000010d077824 */ /* 0x000fe200078e0207 */
[----:B--2---:R-:W-:Y:S01]  /*1e00*/  @P1 LEA R14, P0, R12, c[0x0][0x1c8], 0x1 ;  /* 0x000072000c0e1a11 */ /* 0x004fe200078008ff */
[----:B------:R-:W-:Y:S01]  /*1e10*/  IMAD R5, R2, c[0x0][0x20c], R5 ;  /* 0x0000830002057a24 */ /* 0x000fe200078e0205 */
[----:B------:R-:W-:Y:S01]  /*1e20*/  LOP3.LUT R101, R101, 0xffffff00, RZ, 0xc0, !PT ;  /* 0xffffff0065657812 */ /* 0x000fe200078ec0ff */
[----:B------:R-:W-:Y:S01]  /*1e30*/  IMAD.SHL.U32 R97, R97, 0x8, RZ ;  /* 0x0000000861617824 */ /* 0x000fe200078e00ff */
[----:B------:R-:W-:-:S02]  /*1e40*/  @P1 LEA.HI.X R15, R12, c[0x0][0x1cc], R7, 0x1, P0 ;  /* 0x000073000c0f1a11 */ /* 0x000fc400000f0c07 */
[----:B------:R-:W-:Y:S02]  /*1e50*/  ISETP.GE.AND P0, PT, R9, 0x21, PT ;  /* 0x000000210900780c */ /* 0x000fe40003f06270 */
[----:B------:R-:W-:Y:S02]  /*1e60*/  SEL R9, RZ, 0x2, P3 ;  /* 0x00000002ff097807 */ /* 0x000fe40001800000 */
[----:B------:R-:W-:Y:S01]  /*1e70*/  LOP3.LUT R97, R6, 0x8, R97, 0xf8, !PT ;  /* 0x0000000806617812 */ /* 0x000fe200078ef861 */
[----:B------:R-:W-:Y:S01]  /*1e80*/  @!PT LDS RZ, [RZ] ;  /* 0x00000000fffff984 */ /* 0x000fe20000000800 */
[----:B------:R-:W-:Y:S01]  /*1e90*/  @!PT LDS RZ, [RZ] ;  /* 0x00000000fffff984 */ /* 0x000fe20000000800 */
[----:B------:R-:W-:Y:S01]  /*1ea0*/  @!PT LDS RZ, [RZ] ;  /* 0x00000000fffff984 */ /* 0x000fe20000000800 */
[----:B------:R2:W-:Y:S02]  /*1eb0*/  @P1 LDGSTS.E.BYPASS.LTC128B.128 [R218+0x3c80], [R14.64], !P5 ;  /* 0x03c800000eda1fae */ /* 0x0005e4000e901d48 */
[----:B------:R-:W-:Y:S01]  /*1ec0*/  IMAD.IADD R52, R9, 0x1, R52 ;  /* 0x0000000109347824 */ /* 0x000fe200078e0234 */
[----:B------:R-:W-:Y:S01]  /*1ed0*/  SHF.R.U32.HI R6, RZ, 0x3, R6 ;  /* 0x00000003ff067819 */ /* 0x000fe20000011606 */
[----:B------:R2:W-:Y:S01]  /*1ee0*/  @P1 LDGSTS.E.BYPASS.LTC128B.128 [R218+0x4880], [R14.64+0x40], !P3 ;  /* 0x048800400eda1fae */ /* 0x0005e2000d901d48 */
[----:B------:R-:W-:-:S02]  /*1ef0*/  IADD3 R76, R3, R220, -R247 ;  /* 0x000000dc034c7210 */ /* 0x000fc40007ffe8f7 */
[----:B------:R-:W-:Y:S01]  /*1f00*/  LOP3.LUT R97, R97, R6, RZ, 0x3c, !PT ;  /* 0x0000000661617212 */ /* 0x000fe200078e3cff */
[----:B------:R2:W-:Y:S01]  /*1f10*/  @P1 LDGSTS.E.BYPASS.LTC128B.128 [R218+0x5480], [R14.64+0x80], !P4 ;  /* 0x054800800eda1fae */ /* 0x0005e2000e101d48 */
[----:B------:R-:W-:Y:S01]  /*1f20*/  @P0 IADD3 R8, P1, R12, UR7, RZ ;  /* 0x000000070c080c10 */ /* 0x000fe2000ff3e0ff */
[----:B------:R-:W-:Y:S01]  /*1f30*/  IMAD.WIDE.U32 R12, R2, c[0x0][0x208], RZ ;  /* 0x00008200020c7a25 */ /* 0x000fe200078e00ff */
[----:B------:R-:W-:Y:S02]  /*1f40*/  LOP3.LUT R226, R226, 0xffffffbf, RZ, 0xc0, !PT ;  /* 0xffffffbfe2e27812 */ /* 0x000fe400078ec0ff */
[----:B------:R-:W-:Y:S01]  /*1f50*/  @P0 IADD3.X R7, R7, UR6, RZ, P1, !PT ;  /* 0x0000000607070c10 */ /* 0x000fe20008ffe4ff */
[----:B------:R-:W-:Y:S01]  /*1f60*/  IMAD.IADD R5, R13, 0x1, R5 ;  /* 0x000000010d057824 */ /* 0x000fe200078e0205 */
[----:B------:R-:W-:Y:S02]  /*1f70*/  @P0 LEA R10, P1, R8, c[0x0][0x1c8], 0x1 ;  /* 0x00007200080a0a11 */ /* 0x000fe400078208ff */
[----:B------:R-:W-:-:S02]  /*1f80*/  @P2 LOP3.LUT R226, R226, 0x40, RZ, 0xfc, !PT ;  /* 0x00000040e2e22812 */ /* 0x000fc400078efcff */
[----:B------:R-:W-:Y:S01]  /*1f90*/  @P0 LEA.HI.X R11, R8, c[0x0][0x1cc], R7, 0x1, P1 ;  /* 0x00007300080b0a11 */ /* 0x000fe200008f0c07 */
[----:B------:R-:W-:Y:S01]  /*1fa0*/  IMAD.WIDE.U32 R8, R12, 0x30, R234 ;  /* 0x000000300c087825 */ /* 0x000fe200078e00ea */
[C---:B------:R-:W-:Y:S02]  /*1fb0*/  IADD3 R211, R215.reuse, 0x400, RZ ;  /* 0x00000400d7d37810 */ /* 0x040fe40007ffe0ff */
[----:B------:R-:W-:Y:S01]  /*1fc0*/  IADD3 R210, R215, 0x800, RZ ;  /* 0x00000800d7d27810 */ /* 0x000fe20007ffe0ff */
[----:B------:R3:W-:Y:S01]  /*1fd0*/  @P0 LDGSTS.E.BYPASS.LTC128B.128 [R218+0x4480], [R10.64], !P5 ;  /* 0x044800000ada0fae */ /* 0x0007e2000e901d48 */
[----:B------:R-:W-:Y:S01]  /*1fe0*/  ISETP.NE.AND P5, PT, R4, RZ, PT ;  /* 0x000000ff0400720c */ /* 0x000fe20003fa5270 */
[----:B------:R-:W-:Y:S01]  /*1ff0*/  IMAD R4, R5, 0x30, RZ ;  /* 0x0000003005047824 */ /* 0x000fe200078e02ff */
[C---:B------:R-:W-:Y:S01]  /*2000*/  IADD3 R209, R215.reuse, 0xc00, RZ ;  /* 0x00000c00d7d17810 */ /* 0x040fe20007ffe0ff */
[----:B------:R3:W-:Y:S01]  /*2010*/  @P0 LDGSTS.E.BYPASS.LTC128B.128 [R218+0x5080], [R10.64+0x40], !P3 ;  /* 0x050800400ada0fae */ /* 0x0007e2000d901d48 */
[----:B------:R-:W-:Y:S01]  /*2020*/  @!P2 IMAD.MOV.U32 R7, RZ, RZ, c[0x0][0x208] ;  /* 0x00008200ff07a624 */ /* 0x000fe200078e00ff */
[----:B------:R-:W-:Y:S01]  /*2030*/  IADD3 R208, R215, 0x1000, RZ ;  /* 0x00001000d7d07810 */ /* 0x000fe20007ffe0ff */
[----:B------:R-:W-:Y:S01]  /*2040*/  IMAD.IADD R4, R9, 0x1, R4 ;  /* 0x0000000109047824 */ /* 0x000fe200078e0204 */
[----:B------:R3:W-:Y:S01]  /*2050*/  @P0 LDGSTS.E.BYPASS.LTC128B.128 [R218+0x5c80], [R10.64+0x80], !P4 ;  /* 0x05c800800ada0fae */ /* 0x0007e2000e101d48 */
[C---:B------:R-:W-:Y:S01]  /*2060*/  LEA R54, P0, R8.reuse, c[0x0][0x1f8], 0x1 ;  /* 0x00007e0008367a11 */ /* 0x040fe200078008ff */
[----:B------:R-:W-:Y:S01]  /*2070*/  @!P2 IMAD.MOV.U32 R5, RZ, RZ, c[0x0][0x20c] ;  /* 0x00008300ff05a624 */ /* 0x000fe200078e00ff */
[----:B------:R-:W-:Y:S01]  /*2080*/  SEL R9, RZ, 0x4, P4 ;  /* 0x00000004ff097807 */ /* 0x000fe20002000000 */
[----:B------:R-:W0:Y:S01]  /*2090*/  LDGDEPBAR ;  /* 0x00000000000079af */ /* 0x000e220000000000 */
[----:B------:R-:W-:-:S02]  /*20a0*/  LEA.HI.X R55, R8, c[0x0][0x1fc], R4, 0x1, P0 ;  /* 0x00007f0008377a11 */ /* 0x000fc400000f0c04 */
[----:B------:R-:W-:Y:S01]  /*20b0*/  @!P2 LEA R102, P0, R7, R54, 0x6 ;  /* 0x000000360766a211 */ /* 0x000fe200078030ff */
[----:B------:R-:W-:Y:S01]  /*20c0*/  IMAD.IADD R4, R9, 0x1, R52 ;  /* 0x0000000109047824 */ /* 0x000fe200078e0234 */
[----:B------:R-:W-:Y:S02]  /*20d0*/  IADD3 R207, R215, 0x1400, RZ ;  /* 0x00001400d7cf7810 */ /* 0x000fe40007ffe0ff */
[----:B------:R-:W-:Y:S02]  /*20e0*/  @!P2 LEA.HI.X R103, R7, R55, R5, 0x6, P0 ;  /* 0x000000370767a211 */ /* 0x000fe400000f3405 */
[----:B------:R-:W-:Y:S02]  /*20f0*/  LOP3.LUT P0, RZ, R4, 0x1, RZ, 0xc0, !PT ;  /* 0x0000000104ff7812 */ /* 0x000fe4000780c0ff */
[----:B------:R-:W-:Y:S02]  /*2100*/  IADD3 R206, R215, 0x1800, RZ ;  /* 0x00001800d7ce7810 */ /* 0x000fe40007ffe0ff */
[----:B------:R-:W-:-:S02]  /*2110*/  ISETP.LT.OR P0, PT, R76, 0x1, !P0 ;  /* 0x000000014c00780c */ /* 0x000fc40004701670 */
[C---:B------:R-:W-:Y:S02]  /*2120*/  IADD3 R205, R215.reuse, 0x1c00, RZ ;  /* 0x00001c00d7cd7810 */ /* 0x040fe40007ffe0ff */
[----:B------:R-:W-:Y:S01]  /*2130*/  IADD3 R204, R215, 0x2000, RZ ;  /* 0x00002000d7cc7810 */ /* 0x000fe20007ffe0ff */
[----:B---3--:R-:W-:Y:S01]  /*2140*/  IMAD R11, R94, 0x200, R101 ;  /* 0x000002005e0b7824 */ /* 0x008fe200078e0265 */
[----:B------:R-:W-:-:S04]  /*2150*/  DEPBAR.LE SB0, 0x1 ;  /* 0x000080400000791a */ /* 0x000fc80000000000 */
[----:B------:R-:W-:-:S04]  /*2160*/  DEPBAR.LE SB0, 0x0 ;  /* 0x000080000000791a */ /* 0x000fc80000000000 */
[----:B------:R-:W-:Y:S01]  /*2170*/  BAR.SYNC.DEFER_BLOCKING 0x0 ;  /* 0x0000000000007b1d */ /* 0x000fe20000010000 */
[C---:B------:R-:W-:Y:S02]  /*2180*/  IMAD R6, R100.reuse, 0x20, R11 ;  /* 0x0000002064067824 */ /* 0x040fe400078e020b */
[----:B------:R-:W-:Y:S02]  /*2190*/  IMAD R100, R100, 0x20, R101 ;  /* 0x0000002064647824 */ /* 0x000fe400078e0265 */
[----:B------:R-:W-:-:S04]  /*21a0*/  IMAD.IADD R217, R97, 0x1, R6 ;  /* 0x0000000161d97824 */ /* 0x000fc800078e0206 */
[----:B------:R-:W-:-:S04]  /*21b0*/  IMAD.SHL.U32 R217, R217, 0x2, RZ ;  /* 0x00000002d9d97824 */ /* 0x000fc800078e00ff */
[----:B------:R-:W-:Y:S01]  /*21c0*/  IMAD R213, R0, 0x2, R217 ;  /* 0x0000000200d57824 */ /* 0x000fe200078e02d9 */
[----:B------:R-:W-:Y:S04]  /*21d0*/  LDSM.16.M88.4 R44, [R217+0x6080] ;  /* 0x00608000d92c783b */ /* 0x000fe80000000200 */
[----:B------:R-:W-:Y:S04]  /*21e0*/  LDSM.16.M88.4 R48, [R217+0x7080] ;  /* 0x00708000d930783b */ /* 0x000fe80000000200 */
[----:B------:R-:W3:Y:S04]  /*21f0*/  LDSM.16.M88.4 R64, [R216+0x3c80] ;  /* 0x003c8000d840783b */ /* 0x000ee80000000200 */
[----:B------:R-:W2:Y:S04]  /*2200*/  LDSM.16.M88.4 R56, [R216+0x4080] ;  /* 0x00408000d838783b */ /* 0x000ea80000000200 */
[----:B------:R-:W4:Y:S04]  /*2210*/  LDSM.16.M88.4 R72, [R216+0x4480] ;  /* 0x00448000d848783b */ /* 0x000f280000000200 */
[----:B------:R-:W-:Y:S04]  /*2220*/  LDSM.16.M88.4 R24, [R213+0x6080] ;  /* 0x00608000d518783b */ /* 0x000fe80000000200 */
[----:B------:R-:W-:Y:S04]  /*2230*/  LDSM.16.M88.4 R40, [R213+0x7080] ;  /* 0x00708000d528783b */ /* 0x000fe80000000200 */
[----:B------:R-:W-:Y:S04]  /*2240*/  LDSM.16.M88.4 R36, [R215] ;  /* 0x00000000d724783b */ /* 0x000fe80000000200 */
[----:B------:R-:W5:Y:S04]  /*2250*/  LDSM.16.M88.4 R32, [R215+0x400] ;  /* 0x00040000d720783b */ /* 0x000f680000000200 */
[----:B------:R-:W4:Y:S04]  /*2260*/  LDSM.16.M88.4 R28, [R215+0x800] ;  /* 0x00080000d71c783b */ /* 0x000f280000000200 */
[----:B------:R-:W-:Y:S01]  /*2270*/  @!PT LDS RZ, [RZ] ;  /* 0x00000000fffff984 */ /* 0x000fe20000000800 */
[----:B------:R-:W-:Y:S01]  /*2280*/  @!PT LDS RZ, [RZ] ;  /* 0x00000000fffff984 */ /* 0x000fe20000000800 */
[----:B------:R-:W-:Y:S01]  /*2290*/  @!PT LDS RZ, [RZ] ;  /* 0x00000000fffff984 */ /* 0x000fe20000000800 */
[----:B------:R4:W-:Y:S01]  /*22a0*/  LDGSTS.E.BYPASS.LTC128B.128 [R218+0x1880], [R54.64], !P0 ;  /* 0x0188000036da7fae */ /* 0x0009e2000c101d48 */
[----:B------:R-:W-:-:S04]  /*22b0*/  LOP3.LUT P0, RZ, R4, 0x2, RZ, 0xc0, !PT ;  /* 0x0000000204ff7812 */ /* 0x000fc8000780c0ff */
[----:B------:R-:W-:Y:S01]  /*22c0*/  ISETP.LT.OR P0, PT, R76, 0x1, !P0 ;  /* 0x000000014c00780c */ /* 0x000fe20004701670 */
[C---:B---3--:R-:W-:Y:S08]  /*22d0*/  HMMA.16816.F32 R20, R48.reuse, R64, RZ ;  /* 0x000000403014723c */ /* 0x048ff000000018ff */
[----:B--2---:R-:W-:Y:S04]  /*22e0*/  HMMA.16816.F32 R12, R48, R56, RZ ;  /* 0x00000038300c723c */ /* 0x004fe800000018ff */
[----:B------:R2:W-:Y:S01]  /*22f0*/  LDGSTS.E.BYPASS.LTC128B.128 [R218+0x2480], [R54.64+0x40], !P0 ;  /* 0x0248004036da7fae */ /* 0x0005e2000c101d48 */
[----:B------:R-:W-:-:S04]  /*2300*/  LOP3.LUT P0, RZ, R4, 0x4, RZ, 0xc0, !PT ;  /* 0x0000000404ff7812 */ /* 0x000fc8000780c0ff */
[----:B------:R-:W-:Y:S01]  /*2310*/  ISETP.LT.OR P0, PT, R76, 0x1, !P0 ;  /* 0x000000014c00780c */ /* 0x000fe20004701670 */
[C---:B-1----:R-:W-:Y:S08]  /*2320*/  HMMA.16816.F32 R16, R48.reuse, R66, RZ ;  /* 0x000000423010723c */ /* 0x042ff000000018ff */
[----:B------:R-:W-:Y:S04]  /*2330*/  HMMA.16816.F32 R8, R48, R58, RZ ;  /* 0x0000003a3008723c */ /* 0x000fe800000018ff */
[----:B------:R2:W-:Y:S01]  /*2340*/  LDGSTS.E.BYPASS.LTC128B.128 [R218+0x3080], [R54.64+0x80], !P0 ;  /* 0x0308008036da7fae */ /* 0x0005e2000c101d48 */
[----:B------:R-:W-:-:S03]  /*2350*/  @!P2 LOP3.LUT P0, RZ, R52, 0x1, RZ, 0xc0, !PT ;  /* 0x0000000134ffa812 */ /* 0x000fc6000780c0ff */
[----:B------:R-:W-:Y:S01]  /*2360*/  HMMA.16816.F32 R68, R44, R64, RZ ;  /* 0x000000402c44723c */ /* 0x000fe200000018ff */
[----:B------:R-:W-:-:S07]  /*2370*/  @!P2 ISETP.LT.OR P0, PT, R76, 0x21, !P0 ;  /* 0x000000214c00a80c */ /* 0x000fce0004701670 */
[----:B------:R-:W-:Y:S06]  /*2380*/  HMMA.16816.F32 R60, R44, R56, RZ ;  /* 0x000000382c3c723c */ /* 0x000fec00000018ff */
[----:B------:R1:W-:Y:S01]  /*2390*/  @!P2 LDGSTS.E.BYPASS.LTC128B.128 [R218+0x2080], [R102.64], !P0 ;  /* 0x0208000066daafae */ /* 0x0003e2000c101d48 */
[----:B------:R-:W-:Y:S01]  /*23a0*/  @!P2 LOP3.LUT P0, RZ, R52, 0x2, RZ, 0xc0, !PT ;  /* 0x0000000234ffa812 */ /* 0x000fe2000780c0ff */
[----:B----4-:R-:W-:Y:S03]  /*23b0*/  HMMA.16816.F32 R4, R48, R72, RZ ;  /* 0x000000483004723c */ /* 0x010fe600000018ff */
[----:B------:R-:W-:-:S05]  /*23c0*/  @!P2 ISETP.LT.OR P0, PT, R76, 0x21, !P0 ;  /* 0x000000214c00a80c */ /* 0x000fca0004701670 */
[C---:B------:R-:W-:Y:S08]  /*23d0*/  HMMA.16816.F32 R64, R44.reuse, R66, RZ ;  /* 0x000000422c40723c */ /* 0x040ff000000018ff */
[----:B------:R1:W-:Y:S01]  /*23e0*/  @!P2 LDGSTS.E.BYPASS.LTC128B.128 [R218+0x2c80], [R102.64+0x40], !P0 ;  /* 0x02c8004066daafae */ /* 0x0003e2000c101d48 */
[----:B------:R-:W-:Y:S01]  /*23f0*/  @!P2 ISETP.LT.OR P0, PT, R76, 0x21, P4 ;  /* 0x000000214c00a80c */ /* 0x000fe20002701670 */
[C---:B------:R-:W-:Y:S08]  /*2400*/  HMMA.16816.F32 R56, R44.reuse, R58, RZ ;  /* 0x0000003a2c38723c */ /* 0x040ff000000018ff */
[----:B--2---:R-:W-:Y:S04]  /*2410*/  HMMA.16816.F32 R52, R44, R72, RZ ;  /* 0x000000482c34723c */ /* 0x004fe800000018ff */
[----:B------:R1:W-:Y:S01]  /*2420*/  @!P2 LDGSTS.E.BYPASS.LTC128B.128 [R218+0x3880], [R102.64+0x80], !P0 ;  /* 0x0388008066daafae */ /* 0x0003e2000c101d48 */
[----:B------:R-:W-:Y:S01]  /*2430*/  ISETP.GT.AND P0, PT, R2, R219, PT ;  /* 0x000000db0200720c */ /* 0x000fe20003f04270 */
[----:B------:R-:W-:-:S02]  /*2440*/  IMAD.IADD R2, R97, 0x1, R100 ;  /* 0x0000000161027824 */ /* 0x000fc400078e0264 */
[-C--:B------:R-:W-:Y:S01]  /*2450*/  HMMA.16816.F32 R48, R48, R74.reuse, RZ ;  /* 0x0000004a3030723c */ /* 0x080fe200000018ff */
[----:B------:R-:W-:Y:S04]  /*2460*/  LDSM.16.M88.4 R88, [R217+0x9080] ;  /* 0x00908000d958783b */ /* 0x000fe80000000200 */
[----:B------:R-:W2:Y:S03]  /*2470*/  LDSM.16.M88.4 R80, [R216+0x4c80] ;  /* 0x004c8000d850783b */ /* 0x000ea60000000200 */
[----:B------:R-:W-:Y:S01]  /*2480*/  HMMA.16816.F32 R44, R44, R74, RZ ;  /* 0x0000004a2c2c723c */ /* 0x000fe200000018ff */
[----:B------:R-:W3:Y:S04]  /*2490*/  LDSM.16.M88.4 R84, [R216+0x4880] ;  /* 0x00488000d854783b */ /* 0x000ee80000000200 */
[----:B------:R-:W4:Y:S03]  /*24a0*/  LDSM.16.M88.4 R76, [R216+0x5080] ;  /* 0x00508000d84c783b */ /* 0x000f260000000200 */
[C---:B-----5:R-:W-:Y:S01]  /*24b0*/  HMMA.16816.F32 R12, R40.reuse, R32, R12 ;  /* 0x00000020280c723c */ /* 0x060fe2000000180c */
[----:B------:R-:W5:Y:S04]  /*24c0*/  LDSM.16.M88.4 R72, [R217+0x8080] ;  /* 0x00808000d948783b */ /* 0x000f680000000200 */
[----:B------:R-:W0:Y:S03]  /*24d0*/  LDGDEPBAR ;  /* 0x00000000000079af */ /* 0x000e260000000000 */
        /* <DEDUP_REMOVED lines=16> */
[C---:B--2---:R-:W-:Y:S08]  /*25e0*/  HMMA.16816.F32 R12, R88.reuse, R80, R12 ;  /* 0x00000050580c723c */ /* 0x044ff0000000180c */
[C---:B---3--:R-:W-:Y:S08]  /*25f0*/  HMMA.16816.F32 R20, R88.reuse, R84, R20 ;  /* 0x000000545814723c */ /* 0x048ff00000001814 */
[C---:B----4-:R-:W-:Y:S08]  /*2600*/  HMMA.16816.F32 R4, R88.reuse, R76, R4 ;  /* 0x0000004c5804723c */ /* 0x050ff00000001804 */
[C---:B------:R-:W-:Y:S08]  /*2610*/  HMMA.16816.F32 R16, R88.reuse, R86, R16 ;  /* 0x000000565810723c */ /* 0x040ff00000001810 */
[C---:B------:R-:W-:Y:S08]  /*2620*/  HMMA.16816.F32 R8, R88.reuse, R82, R8 ;  /* 0x000000525808723c */ /* 0x040ff00000001808 */
[----:B------:R-:W-:Y:S01]  /*2630*/  HMMA.16816.F32 R48, R88, R78, R48 ;  /* 0x0000004e5830723c */ /* 0x000fe20000001830 */
[----:B------:R-:W-:Y:S07]  /*2640*/  LDSM.16.M88.4 R88, [R217+0xa080] ;  /* 0x00a08000d958783b */ /* 0x000fee0000000200 */
[C---:B-----5:R-:W-:Y:S08]  /*2650*/  HMMA.16816.F32 R68, R72.reuse, R84, R68 ;  /* 0x000000544844723c */ /* 0x060ff00000001844 */
        /* <DEDUP_REMOVED lines=28> */
[C---:B------:R-:W-:Y:S08]  /*2820*/  HMMA.16816.F32 R20, R84.reuse, R80, R20 ;  /* 0x000000505414723c */ /* 0x040ff00000001814 */
[C---:B------:R-:W-:Y:S08]  /*2830*/  HMMA.16816.F32 R16, R84.reuse, R82, R16 ;  /* 0x000000525410723c */ /* 0x040ff00000001810 */
[C---:B------:R-:W-:Y:S08]  /*2840*/  HMMA.16816.F32 R8, R84.reuse, R78, R8 ;  /* 0x0000004e5408723c */ /* 0x040ff00000001808 */
[C---:B---3--:R-:W-:Y:S08]  /*2850*/  HMMA.16816.F32 R4, R84.reuse, R72, R4 ;  /* 0x000000485404723c */ /* 0x048ff00000001804 */
        /* <DEDUP_REMOVED lines=8> */
[C---:B------:R-:W-:Y:S08]  /*28e0*/  HMMA.16816.F32 R20, R36.reuse, R32, R20 ;  /* 0x000000202414723c */ /* 0x040ff00000001814 */
[C---:B------:R-:W-:Y:S08]  /*28f0*/  HMMA.16816.F32 R16, R36.reuse, R34, R16 ;  /* 0x000000222410723c */ /* 0x040ff00000001810 */
[C---:B------:R-:W-:Y:S08]  /*2900*/  HMMA.16816.F32 R8, R36.reuse, R30, R8 ;  /* 0x0000001e2408723c */ /* 0x040ff00000001808 */
[C---:B----4-:R-:W-:Y:S08]  /*2910*/  HMMA.16816.F32 R4, R36.reuse, R24, R4 ;  /* 0x000000182404723c */ /* 0x050ff00000001804 */
        /* <DEDUP_REMOVED lines=25> */
[----:B------:R-:W-:Y:S02]  /*2ab0*/  @P0 LEA.HI.X R29, R27, c[0x0][0x1cc], R26, 0x1, P2 ;  /* 0x000073001b1d0a11 */ /* 0x000fe400010f0c1a */
[----:B------:R-:W-:-:S13]  /*2ac0*/  LOP3.LUT P2, RZ, R226, 0x200, RZ, 0xc0, !PT ;  /* 0x00000200e2ff7812 */ /* 0x000fda000784c0ff */
        /* <DEDUP_REMOVED lines=9> */
.L_x_265:
[----:B-1----:R-:W-:Y:S01]  /*2b60*/  LOP3.LUT R24, R95, 0xffffffe0, RZ, 0xc0, !PT ;  /* 0xffffffe05f187812 */ /* 0x002fe200078ec0ff */
[----:B------:R-:W-:Y:S01]  /*2b70*/  ULDC UR10, c[0x0][0x324] ;  /* 0x0000c900000a7ab9 */ /* 0x000fe20000000800 */
[----:B------:R-:W-:Y:S01]  /*2b80*/  SHF.R.S32.HI R29, RZ, 0x1f, R94 ;  /* 0x0000001fff1d7819 */ /* 0x000fe2000001145e */
[----:B------:R-:W-:Y:S01]  /*2b90*/  ULOP3.LUT UR10, URZ, UR10, URZ, 0x33, !UPT ;  /* 0x0000000a3f0a7292 */ /* 0x000fe2000f8e333f */
[----:B------:R-:W-:Y:S01]  /*2ba0*/  LEA.HI R27, R96, R96, RZ, 0x1 ;  /* 0x00000060601b7211 */ /* 0x000fe200078f08ff */
[----:B------:R-:W-:Y:S01]  /*2bb0*/  IMAD.IADD R24, R223, 0x1, -R24 ;  /* 0x00000001df187824 */ /* 0x000fe200078e0a18 */
[----:B------:R-:W-:Y:S01]  /*2bc0*/  LEA.HI R29, R29, R94, RZ, 0x2 ;  /* 0x0000005e1d1d7211 */ /* 0x000fe200078f10ff */
[----:B------:R-:W0:Y:S03]  /*2bd0*/  LDGDEPBAR ;  /* 0x00000000000079af */ /* 0x000e260000000000 */
[----:B------:R-:W-:-:S02]  /*2be0*/  SHF.R.S32.HI R25, RZ, 0x1f, R24 ;  /* 0x0000001fff197819 */ /* 0x000fc40000011418 */
[----:B------:R-:W-:Y:S02]  /*2bf0*/  LOP3.LUT R29, R29, 0xffffffc, RZ, 0xc0, !PT ;  /* 0x0ffffffc1d1d7812 */ /* 0x000fe400078ec0ff */
[----:B------:R-:W-:Y:S01]  /*2c00*/  LEA.HI R26, R25, R24, RZ, 0x2 ;  /* 0x00000018191a7211 */ /* 0x000fe200078f10ff */
[C---:B------:R-:W-:Y:S01]  /*2c10*/  IMAD.SHL.U32 R25, R27.reuse, 0x20, RZ ;  /* 0x000000201b197824 */ /* 0x040fe200078e00ff */
[----:B------:R-:W-:Y:S01]  /*2c20*/  LOP3.LUT R27, R27, 0x1ffffffe, RZ, 0xc0, !PT ;  /* 0x1ffffffe1b1b7812 */ /* 0x000fe200078ec0ff */
[----:B------:R-:W-:Y:S01]  /*2c30*/  IMAD.IADD R29, R94, 0x1, -R29 ;  /* 0x000000015e1d7824 */ /* 0x000fe200078e0a1d */
[----:B------:R-:W-:Y:S02]  /*2c40*/  LEA.HI.SX32 R28, R26, R153, 0x1e ;  /* 0x000000991a1c7211 */ /* 0x000fe400078ff2ff */
[----:B------:R-:W-:Y:S01]  /*2c50*/  LOP3.LUT R25, R25, 0xffffffc0, RZ, 0xc0, !PT ;  /* 0xffffffc019197812 */ /* 0x000fe200078ec0ff */
[----:B------:R-:W-:Y:S02]  /*2c60*/  IMAD.IADD R27, R96, 0x1, -R27 ;  /* 0x00000001601b7824 */ /* 0x000fe400078e0a1b */
[----:B------:R-:W-:-:S04]  /*2c70*/  IMAD R28, R29, 0x10, R28 ;  /* 0x000000101d1c7824 */ /* 0x000fc800078e021c */
[----:B------:R-:W-:-:S04]  /*2c80*/  IMAD.IADD R28, R25, 0x1, R28 ;  /* 0x00000001191c7824 */ /* 0x000fc800078e021c */
[----:B------:R-:W-:-:S04]  /*2c90*/  IMAD R227, R27, 0x8, R28 ;  /* 0x000000081be37824 */ /* 0x000fc800078e021c */
[----:B------:R-:W-:-:S04]  /*2ca0*/  @P6 IMAD.HI.U32 R25, R227, c[0x0][0x2c8], RZ ;  /* 0x0000b200e3196a27 */ /* 0x000fc800078e00ff */
[----:B------:R-:W-:Y:S01]  /*2cb0*/  IMAD.MOV.U32 R42, RZ, RZ, R227 ;  /* 0x000000ffff2a7224 */ /* 0x000fe200078e00e3 */
[----:B------:R-:W-:Y:S02]  /*2cc0*/  @P6 SHF.R.U32.HI R42, RZ, c[0x0][0x2cc], R25 ;  /* 0x0000b300ff2a6a19 */ /* 0x000fe40000011619 */
[----:B------:R-:W-:-:S03]  /*2cd0*/  LOP3.LUT R25, R26, 0x7ffffffc, RZ, 0xc0, !PT ;  /* 0x7ffffffc1a197812 */ /* 0x000fc600078ec0ff */
[----:B------:R-:W1:Y:S02]  /*2ce0*/  SHFL.IDX PT, R27, R42, RZ, 0x1c1f ;  /* 0x001c1fff2a1b7589 */ /* 0x000e6400000e0000 */
[----:B------:R-:W-:-:S04]  /*2cf0*/  IMAD.IADD R25, R24, 0x1, -R25 ;  /* 0x0000000118197824 */ /* 0x000fc800078e0a19 */
[----:B------:R-:W-:-:S04]  /*2d00*/  IMAD.SHL.U32 R233, R25, 0x2, RZ ;  /* 0x0000000219e97824 */ /* 0x000fc800078e00ff */
[----:B------:R-:W-:Y:S01]  /*2d10*/  IMAD.IADD R40, R3, 0x1, -R233 ;  /* 0x0000000103287824 */ /* 0x000fe200078e0ae9 */
[C---:B------:R-:W-:Y:S02]  /*2d20*/  IADD3 R92, -R233.reuse, 0x1, R92 ;  /* 0x00000001e95c7810 */ /* 0x040fe40007ffe15c */
[----:B------:R-:W-:-:S03]  /*2d30*/  IADD3 R49, -R233, R3, R220 ;  /* 0x00000003e9317210 */ /* 0x000fc60007ffe1dc */
[----:B------:R-:W-:-:S05]  /*2d40*/  IMAD.IADD R41, R92, 0x1, -R225 ;  /* 0x000000015c297824 */ /* 0x000fca00078e0ae1 */
[C---:B------:R-:W-:Y:S02]  /*2d50*/  IADD3 R50, R41.reuse, c[0x0][0x328], RZ ;  /* 0x0000ca0029327a10 */ /* 0x040fe40007ffe0ff */
[----:B------:R-:W-:-:S03]  /*2d60*/  IADD3 R41, R41, UR10, RZ ;  /* 0x0000000a29297c10 */ /* 0x000fc6000fffe0ff */
[--C-:B-1----:R-:W-:Y:S02]  /*2d70*/  IMAD.IADD R26, R50, 0x1, R27.reuse ;  /* 0x00000001321a7824 */ /* 0x102fe400078e021b */
[----:B------:R-:W-:-:S03]  /*2d80*/  IMAD.IADD R24, R41, 0x1, R27 ;  /* 0x0000000129187824 */ /* 0x000fc600078e021b */
[----:B------:R-:W-:Y:S01]  /*2d90*/  IMNMX R25, R26, R49, PT ;  /* 0x000000311a197217 */ /* 0x000fe20003800200 */
[----:B------:R-:W-:Y:S05]  /*2da0*/  @!P5 BRA `(.L_x_266) ;  /* 0x000001400000d947 */ /* 0x000fea0003800000 */
[----:B------:R-:W-:Y:S01]  /*2db0*/  IADD3 R27, -R225, R220, R27 ;  /* 0x000000dce11b7210 */ /* 0x000fe20007ffe11b */
[----:B------:R-:W-:Y:S03]  /*2dc0*/  BSSY B0, `(.L_x_267) ;  /* 0x000000e000007945 */ /* 0x000fe60003800000 */
        /* <DEDUP_REMOVED lines=9> */
.L_x_268:
[----:B------:R-:W-:-:S04]  /*2e60*/  MOV R26, c[0x0][0x32c] ;  /* 0x0000cb00001a7a02 */ /* 0x000fc80000000f00 */
[----:B------:R-:W-:-:S13]  /*2e70*/  ISETP.NE.AND P0, PT, R26, 0x1, PT ;  /* 0x000000011a00780c */ /* 0x000fda0003f05270 */
[----:B------:R-:W-:-:S05]  /*2e80*/  @P0 IMAD.HI.U32 R26, R27, c[0x0][0x330], RZ ;  /* 0x0000cc001b1a0a27 */ /* 0x000fca00078e00ff */
[----:B------:R-:W-:Y:S02]  /*2e90*/  @P0 SHF.R.U32.HI R27, RZ, c[0x0][0x334], R26 ;  /* 0x0000cd00ff1b0a19 */ /* 0x000fe4000001161a */
.L_x_269:
[----:B------:R-:W-:Y:S05]  /*2ea0*/  BSYNC B0 ;  /* 0x0000000000007941 */ /* 0x000fea0003800000 */
.L_x_267:
[----:B------:R-:W-:-:S05]  /*2eb0*/  IMAD R27, R27, c[0x0][0x32c], R40 ;  /* 0x0000cb001b1b7a24 */ /* 0x000fca00078e0228 */
[----:B------:R-:W-:Y:S02]  /*2ec0*/  IADD3 R26, R27, c[0x0][0x32c], RZ ;  /* 0x0000cb001b1a7a10 */ /* 0x000fe40007ffe0ff */
[----:B------:R-:W-:Y:S02]  /*2ed0*/  IMNMX R24, R24, R27, !PT ;  /* 0x0000001b18187217 */ /* 0x000fe40007800200 */
[----:B------:R-:W-:Y:S02]  /*2ee0*/  IMNMX R25, R25, R26, PT ;  /* 0x0000001a19197217 */ /* 0x000fe40003800200 */
.L_x_266:
[----:B------:R-:W1:Y:S02]  /*2ef0*/  SHFL.IDX PT, R27, R42, 0x1, 0x1c1f ;  /* 0x003c1f002a1b7f89 */ /* 0x000e6400000e0000 */
[----:B-1----:R-:W-:Y:S01]  /*2f00*/  IMAD.IADD R26, R50, 0x1, R27 ;  /* 0x00000001321a7824 */ /* 0x002fe200078e021b */
[----:B------:R-:W-:-:S04]  /*2f10*/  IADD3 R76, R41, R27, RZ ;  /* 0x0000001b294c7210 */ /* 0x000fc80007ffe0ff */
        /* <DEDUP_REMOVED lines=13> */
.L_x_272:
[----:B------:R-:W-:-:S04]  /*2ff0*/  MOV R26, c[0x0][0x32c] ;  /* 0x0000cb00001a7a02 */ /* 0x000fc80000000f00 */
[----:B------:R-:W-:-:S13]  /*3000*/  ISETP.NE.AND P0, PT, R26, 0x1, PT ;  /* 0x000000011a00780c */ /* 0x000fda0003f05270 */
[----:B------:R-:W-:-:S05]  /*3010*/  @P0 IMAD.HI.U32 R26, R27, c[0x0][0x330], RZ ;  /* 0x0000cc001b1a0a27 */ /* 0x000fca00078e00ff */
[----:B------:R-:W-:Y:S02]  /*3020*/  @P0 SHF.R.U32.HI R27, RZ, c[0x0][0x334], R26 ;  /* 0x0000cd00ff1b0a19 */ /* 0x000fe4000001161a */
.L_x_273:
[----:B------:R-:W-:Y:S05]  /*3030*/  BSYNC B0 ;  /* 0x0000000000007941 */ /* 0x000fea0003800000 */
.L_x_271:
[----:B------:R-:W-:-:S05]  /*3040*/  IMAD R27, R27, c[0x0][0x32c], R40 ;  /* 0x0000cb001b1b7a24 */ /* 0x000fca00078e0228 */
[----:B------:R-:W-:Y:S02]  /*3050*/  IADD3 R26, R27, c[0x0][0x32c], RZ ;  /* 0x0000cb001b1a7a10 */ /* 0x000fe40007ffe0ff */
[----:B------:R-:W-:Y:S02]  /*3060*/  IMNMX R76, R76, R27, !PT ;  /* 0x0000001b4c4c7217 */ /* 0x000fe40007800200 */
[----:B------:R-:W-:Y:S02]  /*3070*/  IMNMX R77, R77, R26, PT ;  /* 0x0000001a4d4d7217 */ /* 0x000fe40003800200 */
.L_x_270:
        /* <DEDUP_REMOVED lines=11> */
[C---:B------:R-:W-:Y:S02]  /*3130*/  ISETP.GE.AND P5, PT, R3.reuse, 0x12, PT ;  /* 0x000000120300780c */ /* 0x040fe40003fa6270 */
[----:B------:R-:W-:Y:S02]  /*3140*/  FSEL R37, R64, -INF , !P0 ;  /* 0xff80000040257808 */ /* 0x000fe40004000000 */
[----:B------:R-:W-:Y:S02]  /*3150*/  ISETP.GT.AND P0, PT, R24, 0x9, !P1 ;  /* 0x000000091800780c */ /* 0x000fe40004f04270 */
[----:B------:R-:W-:Y:S02]  /*3160*/  ISETP.GE.AND P4, PT, R3, 0x19, PT ;  /* 0x000000190300780c */ /* 0x000fe40003f86270 */
[----:B------:R-:W-:-:S02]  /*3170*/  ISETP.LT.OR P0, PT, R25, 0xa, P0 ;  /* 0x0000000a1900780c */ /* 0x000fc40000701670 */
[----:B------:R-:W-:Y:S02]  /*3180*/  ISETP.GE.AND P3, PT, R3, 0x1a, PT ;  /* 0x0000001a0300780c */ /* 0x000fe40003f66270 */
[----:B------:R-:W-:Y:S02]  /*3190*/  FSEL R65, R65, -INF , !P0 ;  /* 0xff80000041417808 */ /* 0x000fe40004000000 */
[----:B------:R-:W-:Y:S02]  /*31a0*/  ISETP.GT.AND P0, PT, R24, 0x10, !P6 ;  /* 0x000000101800780c */ /* 0x000fe40007704270 */
[----:B------:R-:W-:Y:S02]  /*31b0*/  ISETP.GE.AND P2, PT, R3, 0x21, PT ;  /* 0x000000210300780c */ /* 0x000fe40003f46270 */
[----:B------:R-:W-:Y:S02]  /*31c0*/  ISETP.LT.OR P0, PT, R25, 0x11, P0 ;  /* 0x000000111900780c */ /* 0x000fe40000701670 */
[----:B------:R-:W-:-:S02]  /*31d0*/  P2R R43, PR, RZ, 0x2 ;  /* 0x00000002ff2b7803 */ /* 0x000fc40000000000 */
[----:B------:R-:W-:Y:S02]  /*31e0*/  FSEL R35, R60, -INF , !P0 ;  /* 0xff8000003c237808 */ /* 0x000fe40004000000 */
[----:B------:R-:W-:Y:S02]  /*31f0*/  ISETP.GT.AND P0, PT, R24, 0x11, !P5 ;  /* 0x000000111800780c */ /* 0x000fe40006f04270 */
[----:B------:R-:W-:Y:S02]  /*3200*/  ISETP.GE.AND P1, PT, R3, 0x22, PT ;  /* 0x000000220300780c */ /* 0x000fe40003f26270 */
[----:B------:R-:W-:-:S04]  /*3210*/  ISETP.LT.OR P0, PT, R25, 0x12, P0 ;  /* 0x000000121900780c */ /* 0x000fc80000701670 */
[----:B------:R-:W-:Y:S02]  /*3220*/  FSEL R33, R61, -INF , !P0 ;  /* 0xff8000003d217808 */ /* 0x000fe40004000000 */
[----:B------:R-:W-:Y:S01]  /*3230*/  ISETP.GT.AND P0, PT, R24, 0x18, !P4 ;  /* 0x000000181800780c */ /* 0x000fe20006704270 */
[----:B------:R-:W1:Y:S03]  /*3240*/  SHFL.IDX PT, R61, R42, 0x2, 0x1c1f ;  /* 0x005c1f002a3d7f89 */ /* 0x000e6600000e0000 */
        /* <DEDUP_REMOVED lines=11> */
[----:B------:R-:W-:-:S04]  /*3300*/  ISETP.GE.AND P0, PT, R3, 0x29, PT ;  /* 0x000000290300780c */ /* 0x000fc80003f06270 */
[----:B------:R-:W-:Y:S02]  /*3310*/  P2R R51, PR, RZ, 0x1 ;  /* 0x00000001ff337803 */ /* 0x000fe40000000000 */
[----:B------:R-:W-:-:S04]  /*3320*/  ISETP.GT.AND P0, PT, R24, 0x28, !P0 ;  /* 0x000000281800780c */ /* 0x000fc80004704270 */
[----:B------:R-:W-:-:S04]  /*3330*/  ISETP.LT.OR P0, PT, R25, 0x29, P0 ;  /* 0x000000291900780c */ /* 0x000fc80000701670 */
[----:B------:R-:W-:Y:S02]  /*3340*/  FSEL R27, R44, -INF , !P0 ;  /* 0xff8000002c1b7808 */ /* 0x000fe40004000000 */
[----:B------:R-:W-:-:S04]  /*3350*/  ISETP.GE.AND P0, PT, R3, 0x1, PT ;  /* 0x000000010300780c */ /* 0x000fc80003f06270 */
[----:B------:R-:W-:Y:S02]  /*3360*/  P2R R52, PR, RZ, 0x1 ;  /* 0x00000001ff347803 */ /* 0x000fe40000000000 */
[----:B------:R-:W-:-:S04]  /*3370*/  ISETP.GT.AND P0, PT, R24, RZ, !P0 ;  /* 0x000000ff1800720c */ /* 0x000fc80004704270 */
[----:B------:R-:W-:-:S04]  /*3380*/  ISETP.LT.OR P0, PT, R25, 0x1, P0 ;  /* 0x000000011900780c */ /* 0x000fc80000701670 */
[----:B------:R-:W-:Y:S02]  /*3390*/  FSEL R68, R68, -INF , !P0 ;  /* 0xff80000044447808 */ /* 0x000fe40004000000 */
[----:B------:R-:W-:-:S04]  /*33a0*/  ISETP.GE.AND P0, PT, R3, 0x2a, PT ;  /* 0x0000002a0300780c */ /* 0x000fc80003f06270 */
[----:B------:R-:W-:Y:S02]  /*33b0*/  P2R R44, PR, RZ, 0x1 ;  /* 0x00000001ff2c7803 */ /* 0x000fe40000000000 */
[----:B------:R-:W-:Y:S01]  /*33c0*/  ISETP.GT.AND P0, PT, R24, 0x29, !P0 ;  /* 0x000000291800780c */ /* 0x000fe20004704270 */
[----:B-1----:R-:W-:-:S03]  /*33d0*/  IMAD.IADD R24, R50, 0x1, R61 ;  /* 0x0000000132187824 */ /* 0x002fc600078e023d */
[----:B------:R-:W-:Y:S02]  /*33e0*/  ISETP.LT.OR P0, PT, R25, 0x2a, P0 ;  /* 0x0000002a1900780c */ /* 0x000fe40000701670 */
[----:B------:R-:W-:Y:S02]  /*33f0*/  IMNMX R53, R24, R49, PT ;  /* 0x0000003118357217 */ /* 0x000fe40003800200 */
[----:B------:R-:W-:Y:S01]  /*3400*/  FSEL R25, R45, -INF , !P0 ;  /* 0xff8000002d197808 */ /* 0x000fe20004000000 */
[----:B------:R-:W-:Y:S01]  /*3410*/  IMAD.IADD R45, R41, 0x1, R61 ;  /* 0x00000001292d7824 */ /* 0x000fe200078e023d */
[----:B------:R-:W-:-:S13]  /*3420*/  ISETP.GE.AND P0, PT, R221, 0x1, PT ;  /* 0x00000001dd00780c */ /* 0x000fda0003f06270 */
        /* <DEDUP_REMOVED lines=12> */
.L_x_276:
[----:B------:R-:W-:-:S04]  /*34f0*/  MOV R3, c[0x0][0x32c] ;  /* 0x0000cb0000037a02 */ /* 0x000fc80000000f00 */
[----:B------:R-:W-:-:S13]  /*3500*/  ISETP.NE.AND P0, PT, R3, 0x1, PT ;  /* 0x000000010300780c */ /* 0x000fda0003f05270 */
[----:B------:R-:W-:-:S05]  /*3510*/  @P0 IMAD.HI.U32 R3, R61, c[0x0][0x330], RZ ;  /* 0x0000cc003d030a27 */ /* 0x000fca00078e00ff */
[----:B------:R-:W-:Y:S02]  /*3520*/  @P0 SHF.R.U32.HI R61, RZ, c[0x0][0x334], R3 ;  /* 0x0000cd00ff3d0a19 */ /* 0x000fe40000011603 */
.L_x_277:
[----:B------:R-:W-:Y:S05]  /*3530*/  BSYNC B0 ;  /* 0x0000000000007941 */ /* 0x000fea0003800000 */
.L_x_275:
[----:B------:R-:W-:-:S05]  /*3540*/  IMAD R26, R61, c[0x0][0x32c], R40 ;  /* 0x0000cb003d1a7a24 */ /* 0x000fca00078e0228 */
[----:B------:R-:W-:Y:S02]  /*3550*/  IADD3 R24, R26, c[0x0][0x32c], RZ ;  /* 0x0000cb001a187a10 */ /* 0x000fe40007ffe0ff */
[----:B------:R-:W-:Y:S02]  /*3560*/  IMNMX R45, R45, R26, !PT ;  /* 0x0000001a2d2d7217 */ /* 0x000fe40007800200 */
[----:B------:R-:W-:Y:S02]  /*3570*/  IMNMX R53, R53, R24, PT ;  /* 0x0000001835357217 */ /* 0x000fe40003800200 */
.L_x_274:
[----:B------:R-:W-:Y:S02]  /*3580*/  ISETP.NE.AND P0, PT, R48, RZ, PT ;  /* 0x000000ff3000720c */ /* 0x000fe40003f05270 */
[----:B------:R-:W-:Y:S02]  /*3590*/  P2R R60, PR, RZ, 0x40 ;  /* 0x00000040ff3c7803 */ /* 0x000fe40000000000 */
        /* <DEDUP_REMOVED lines=72> */
[----:B------:R-:W-:Y:S01]  /*3a20*/  ISETP.GT.AND P0, PT, R45, 0x21, !P1 ;  /* 0x000000212d00780c */ /* 0x000fe20004f04270 */
[----:B------:R-:W1:Y:S03]  /*3a30*/  SHFL.IDX PT, R4, R42, 0x3, 0x1c1f ;  /* 0x007c1f002a047f89 */ /* 0x000e6600000e0000 */
[----:B------:R-:W-:-:S04]  /*3a40*/  ISETP.LT.OR P0, PT, R53, 0x22, P0 ;  /* 0x000000223500780c */ /* 0x000fc80000701670 */
[----:B------:R-:W-:Y:S02]  /*3a50*/  FSEL R183, R5, -INF , !P0 ;  /* 0xff80000005b77808 */ /* 0x000fe40004000000 */
[----:B------:R-:W-:-:S04]  /*3a60*/  ISETP.NE.AND P0, PT, R51, RZ, PT ;  /* 0x000000ff3300720c */ /* 0x000fc80003f05270 */
[----:B------:R-:W-:-:S04]  /*3a70*/  ISETP.GT.AND P0, PT, R45, 0x28, !P0 ;  /* 0x000000282d00780c */ /* 0x000fc80004704270 */
[----:B------:R-:W-:-:S04]  /*3a80*/  ISETP.LT.OR P0, PT, R53, 0x29, P0 ;  /* 0x000000293500780c */ /* 0x000fc80000701670 */
[----:B------:R-:W-:Y:S02]  /*3a90*/  FSEL R181, R12, -INF , !P0 ;  /* 0xff8000000cb57808 */ /* 0x000fe40004000000 */
[----:B------:R-:W-:Y:S01]  /*3aa0*/  ISETP.NE.AND P0, PT, R44, RZ, PT ;  /* 0x000000ff2c00720c */ /* 0x000fe20003f05270 */
[--C-:B-1----:R-:W-:Y:S02]  /*3ab0*/  IMAD.IADD R12, R50, 0x1, R4.reuse ;  /* 0x00000001320c7824 */ /* 0x102fe400078e0204 */
[----:B------:R-:W-:Y:S01]  /*3ac0*/  IMAD.IADD R16, R41, 0x1, R4 ;  /* 0x0000000129107824 */ /* 0x000fe200078e0204 */
[----:B------:R-:W-:Y:S02]  /*3ad0*/  ISETP.GT.AND P0, PT, R45, 0x29, !P0 ;  /* 0x000000292d00780c */ /* 0x000fe40004704270 */
[----:B------:R-:W-:Y:S02]  /*3ae0*/  IMNMX R12, R12, R49, PT ;  /* 0x000000310c0c7217 */ /* 0x000fe40003800200 */
[----:B------:R-:W-:-:S04]  /*3af0*/  ISETP.LT.OR P0, PT, R53, 0x2a, P0 ;  /* 0x0000002a3500780c */ /* 0x000fc80000701670 */
[----:B------:R-:W-:Y:S02]  /*3b00*/  FSEL R179, R13, -INF , !P0 ;  /* 0xff8000000db37808 */ /* 0x000fe40004000000 */
        /* <DEDUP_REMOVED lines=13> */
.L_x_280:
[----:B------:R-:W-:-:S04]  /*3be0*/  MOV R4, c[0x0][0x32c] ;  /* 0x0000cb0000047a02 */ /* 0x000fc80000000f00 */
[----:B------:R-:W-:-:S13]  /*3bf0*/  ISETP.NE.AND P0, PT, R4, 0x1, PT ;  /* 0x000000010400780c */ /* 0x000fda0003f05270 */
[----:B------:R-:W-:-:S05]  /*3c00*/  @P0 IMAD.HI.U32 R4, R5, c[0x0][0x330], RZ ;  /* 0x0000cc0005040a27 */ /* 0x000fca00078e00ff */
[----:B------:R-:W-:Y:S02]  /*3c10*/  @P0 SHF.R.U32.HI R5, RZ, c[0x0][0x334], R4 ;  /* 0x0000cd00ff050a19 */ /* 0x000fe40000011604 */
.L_x_281:
[----:B------:R-:W-:Y:S05]  /*3c20*/  BSYNC B0 ;  /* 0x0000000000007941 */ /* 0x000fea0003800000 */
.L_x_279:
[----:B------:R-:W-:-:S05]  /*3c30*/  IMAD R9, R5, c[0x0][0x32c], R40 ;  /* 0x0000cb0005097a24 */ /* 0x000fca00078e0228 */
[----:B------:R-:W-:Y:S02]  /*3c40*/  IADD3 R5, R9, c[0x0][0x32c], RZ ;  /* 0x0000cb0009057a10 */ /* 0x000fe40007ffe0ff */
[----:B------:R-:W-:Y:S02]  /*3c50*/  IMNMX R16, R16, R9, !PT ;  /* 0x0000000910107217 */ /* 0x000fe40007800200 */
[----:B------:R-:W-:Y:S02]  /*3c60*/  IMNMX R12, R12, R5, PT ;  /* 0x000000050c0c7217 */ /* 0x000fe40003800200 */
.L_x_278:
[----:B------:R-:W-:Y:S01]  /*3c70*/  ISETP.NE.AND P0, PT, R48, RZ, PT ;  /* 0x000000ff3000720c */ /* 0x000fe20003f05270 */
[----:B------:R-:W-:Y:S01]  /*3c80*/  IMAD.SHL.U32 R214, R2, 0x2, RZ ;  /* 0x0000000202d67824 */ /* 0x000fe200078e00ff */
[----:B------:R-:W-:Y:S02]  /*3c90*/  FMNMX.FTZ R4, R68, R69, !PT ;  /* 0x0000004544047209 */ /* 0x000fe40007810000 */
[----:B------:R-:W-:Y:S01]  /*3ca0*/  ISETP.GT.AND P0, PT, R16, 0x8, !P0 ;  /* 0x000000081000780c */ /* 0x000fe20004704270 */
[----:B------:R-:W-:Y:S01]  /*3cb0*/  IMAD R212, R0, 0x2, R214 ;  /* 0x0000000200d47824 */ /* 0x000fe200078e02d6 */
[----:B------:R-:W-:Y:S01]  /*3cc0*/  FMNMX.FTZ R4, R37, R4, !PT ;  /* 0x0000000425047209 */ /* 0x000fe20007810000 */
[----:B------:R-:W-:Y:S01]  /*3cd0*/  LDSM.16.MT88.4 R136, [R214+0x1880] ;  /* 0x00188000d688783b */ /* 0x000fe20000004200 */
[----:B------:R-:W-:-:S02]  /*3ce0*/  ISETP.LT.OR P0, PT, R12, 0x9, P0 ;  /* 0x000000090c00780c */ /* 0x000fc40000701670 */
[----:B------:R-:W-:Y:S01]  /*3cf0*/  FMNMX.FTZ R4, R65, R4, !PT ;  /* 0x0000000441047209 */ /* 0x000fe20007810000 */
[----:B------:R-:W-:Y:S01]  /*3d00*/  LDSM.16.MT88.4 R112, [R212+0x1880] ;  /* 0x00188000d470783b */ /* 0x000fe20000004200 */
[----:B------:R-:W-:Y:S02]  /*3d10*/  FSEL R92, R18, -INF , !P0 ;  /* 0xff800000125c7808 */ /* 0x000fe40004000000 */
[----:B------:R-:W-:Y:S01]  /*3d20*/  ISETP.NE.AND P0, PT, R43, RZ, PT ;  /* 0x000000ff2b00720c */ /* 0x000fe20003f05270 */
[----:B------:R-:W-:Y:S01]  /*3d30*/  LDSM.16.MT88.4 R132, [R214+0x2480] ;  /* 0x00248000d684783b */ /* 0x000fe20000004200 */
[----:B------:R-:W-:Y:S02]  /*3d40*/  FMNMX.FTZ R4, R35, R4, !PT ;  /* 0x0000000423047209 */ /* 0x000fe40007810000 */
[----:B------:R-:W-:Y:S01]  /*3d50*/  ISETP.GT.AND P0, PT, R16, 0x9, !P0 ;  /* 0x000000091000780c */ /* 0x000fe20004704270 */
[----:B------:R-:W-:Y:S01]  /*3d60*/  LDSM.16.MT88.4 R60, [R212+0x2480] ;  /* 0x00248000d43c783b */ /* 0x000fe20000004200 */
[----:B------:R-:W-:-:S02]  /*3d70*/  FMNMX.FTZ R4, R33, R4, !PT ;  /* 0x0000000421047209 */ /* 0x000fc40007810000 */
[----:B------:R-:W-:Y:S01]  /*3d80*/  ISETP.LT.OR P0, PT, R12, 0xa, P0 ;  /* 0x0000000a0c00780c */ /* 0x000fe20000701670 */
[----:B------:R-:W-:Y:S01]  /*3d90*/  LDSM.16.MT88.4 R76, [R214+0x3080] ;  /* 0x00308000d64c783b */ /* 0x000fe20000004200 */
[----:B------:R-:W-:Y:S02]  /*3da0*/  FMNMX.FTZ R4, R31, R4, !PT ;  /* 0x000000041f047209 */ /* 0x000fe40007810000 */
[----:B------:R-:W-:Y:S01]  /*3db0*/  FSEL R90, R19, -INF , !P0 ;  /* 0xff800000135a7808 */ /* 0x000fe20004000000 */
[----:B------:R-:W-:Y:S01]  /*3dc0*/  LDSM.16.MT88.4 R156, [R214+0x1c80] ;  /* 0x001c8000d69c783b */ /* 0x000fe20000004200 */
[----:B------:R-:W-:Y:S02]  /*3dd0*/  ISETP.GT.AND P0, PT, R16, 0x10, !P6 ;  /* 0x000000101000780c */ /* 0x000fe40007704270 */
[----:B------:R-:W-:Y:S01]  /*3de0*/  FMNMX.FTZ R4, R57, R4, !PT ;  /* 0x0000000439047209 */ /* 0x000fe20007810000 */
[----:B------:R-:W-:Y:S01]  /*3df0*/  LDSM.16.MT88.4 R40, [R212+0x2880] ;  /* 0x00288000d428783b */ /* 0x000fe20000004200 */
[----:B------:R-:W-:-:S02]  /*3e00*/  ISETP.LT.OR P0, PT, R12, 0x11, P0 ;  /* 0x000000110c00780c */ /* 0x000fc40000701670 */
[----:B------:R-:W-:Y:S02]  /*3e10*/  FMNMX.FTZ R5, R29, R4, !PT ;  /* 0x000000041d057209 */ /* 0x000fe40007810000 */
[----:B------:R-:W-:Y:S02]  /*3e20*/  FSEL R74, R74, -INF , !P0 ;  /* 0xff8000004a4a7808 */ /* 0x000fe40004000000 */
[----:B------:R-:W-:Y:S02]  /*3e30*/  ISETP.GT.AND P0, PT, R16, 0x11, !P5 ;  /* 0x000000111000780c */ /* 0x000fe40006f04270 */
[----:B------:R-:W-:Y:S02]  /*3e40*/  FMNMX.FTZ R4, R28, R5, !PT ;  /* 0x000000051c047209 */ /* 0x000fe40007810000 */
[----:B------:R-:W-:Y:S02]  /*3e50*/  ISETP.LT.OR P0, PT, R12, 0x12, P0 ;  /* 0x000000120c00780c */ /* 0x000fe40000701670 */
[----:B------:R-:W-:-:S02]  /*3e60*/  FMNMX.FTZ R4, R27, R4, !PT ;  /* 0x000000041b047209 */ /* 0x000fc40007810000 */
[----:B------:R-:W-:Y:S02]  /*3e70*/  FSEL R75, R75, -INF , !P0 ;  /* 0xff8000004b4b7808 */ /* 0x000fe40004000000 */
[----:B------:R-:W-:Y:S02]  /*3e80*/  ISETP.GT.AND P0, PT, R16, 0x18, !P4 ;  /* 0x000000181000780c */ /* 0x000fe40006704270 */
[----:B------:R-:W-:Y:S02]  /*3e90*/  FMNMX.FTZ R5, R70, R38, !PT ;  /* 0x0000002646057209 */ /* 0x000fe40007810000 */
[----:B------:R-:W-:Y:S02]  /*3ea0*/  ISETP.LT.OR P0, PT, R12, 0x19, P0 ;  /* 0x000000190c00780c */ /* 0x000fe40000701670 */
[----:B------:R-:W-:Y:S02]  /*3eb0*/  FMNMX.FTZ R5, R66, R5, !PT ;  /* 0x0000000542057209 */ /* 0x000fe40007810000 */
[----:B------:R-:W-:-:S02]  /*3ec0*/  FSEL R73, R10, -INF , !P0 ;  /* 0xff8000000a497808 */ /* 0x000fc40004000000 */
[----:B------:R-:W-:Y:S02]  /*3ed0*/  ISETP.GT.AND P0, PT, R16, 0x19, !P3 ;  /* 0x000000191000780c */ /* 0x000fe40005f04270 */
[----:B------:R-:W-:Y:S02]  /*3ee0*/  FMNMX.FTZ R5, R36, R5, !PT ;  /* 0x0000000524057209 */ /* 0x000fe40007810000 */
[----:B------:R-:W-:Y:S02]  /*3ef0*/  ISETP.LT.OR P0, PT, R12, 0x1a, P0 ;  /* 0x0000001a0c00780c */ /* 0x000fe40000701670 */
[----:B------:R-:W-:Y:S02]  /*3f00*/  FMNMX.FTZ R5, R34, R5, !PT ;  /* 0x0000000522057209 */ /* 0x000fe40007810000 */
[----:B------:R-:W-:Y:S02]  /*3f10*/  FSEL R72, R11, -INF , !P0 ;  /* 0xff8000000b487808 */ /* 0x000fe40004000000 */
[----:B------:R-:W-:-:S02]  /*3f20*/  ISETP.GT.AND P0, PT, R16, 0x20, !P2 ;  /* 0x000000201000780c */ /* 0x000fc40005704270 */
[----:B------:R-:W-:Y:S02]  /*3f30*/  FMNMX.FTZ R5, R32, R5, !PT ;  /* 0x0000000520057209 */ /* 0x000fe40007810000 */
[----:B------:R-:W-:Y:S02]  /*3f40*/  ISETP.LT.OR P0, PT, R12, 0x21, P0 ;  /* 0x000000210c00780c */ /* 0x000fe40000701670 */
[----:B------:R-:W-:Y:S02]  /*3f50*/  FMNMX.FTZ R5, R58, R5, !PT ;  /* 0x000000053a057209 */ /* 0x000fe40007810000 */
[----:B------:R-:W-:Y:S02]  /*3f60*/  FSEL R182, R6, -INF , !P0 ;  /* 0xff80000006b67808 */ /* 0x000fe40004000000 */
[----:B------:R-:W-:Y:S02]  /*3f70*/  ISETP.GT.AND P0, PT, R16, 0x21, !P1 ;  /* 0x000000211000780c */ /* 0x000fe40004f04270 */
[----:B------:R-:W-:-:S02]  /*3f80*/  FMNMX.FTZ R5, R30, R5, !PT ;  /* 0x000000051e057209 */ /* 0x000fc40007810000 */
[----:B------:R-:W-:Y:S02]  /*3f90*/  ISETP.LT.OR P0, PT, R12, 0x22, P0 ;  /* 0x000000220c00780c */ /* 0x000fe40000701670 */
[----:B------:R-:W-:Y:S02]  /*3fa0*/  FMNMX.FTZ R5, R26, R5, !PT ;  /* 0x000000051a057209 */ /* 0x000fe40007810000 */
[----:B------:R-:W-:Y:S02]  /*3fb0*/  FSEL R180, R7, -INF , !P0 ;  /* 0xff80000007b47808 */ /* 0x000fe40004000000 */
[----:B------:R-:W-:Y:S02]  /*3fc0*/  FMNMX.FTZ R7, R25, R4, !PT ;  /* 0x0000000419077209 */ /* 0x000fe40007810000 */
[----:B------:R-:W-:Y:S02]  /*3fd0*/  FMNMX.FTZ R5, R24, R5, !PT ;  /* 0x0000000518057209 */ /* 0x000fe40007810000 */
[----:B------:R-:W-:Y:S01]  /*3fe0*/  FMNMX.FTZ R18, R110, R111, !PT ;  /* 0x0000006f6e127209 */ /* 0x000fe20007810000 */
[----:B------:R-:W1:Y:S01]  /*3ff0*/  SHFL.BFLY PT, R4, R7, 0x2, 0x1f ;  /* 0x0c401f0007047f89 */ /* 0x000e6200000e0000 */
[----:B------:R-:W-:-:S02]  /*4000*/  ISETP.NE.AND P4, PT, R39, RZ, PT ;  /* 0x000000ff2700720c */ /* 0x000fc40003f85270 */
[----:B------:R-:W-:Y:S02]  /*4010*/  FMNMX.FTZ R18, R109, R18, !PT ;  /* 0x000000126d127209 */ /* 0x000fe40007810000 */
[----:B------:R-:W-:Y:S02]  /*4020*/  ISETP.GT.AND P0, PT, R16, 0x1, !P4 ;  /* 0x000000011000780c */ /* 0x000fe40006704270 */
[----:B------:R-:W-:Y:S02]  /*4030*/  FMNMX.FTZ R18, R95, R18, !PT ;  /* 0x000000125f127209 */ /* 0x000fe40007810000 */
[----:B------:R-:W-:Y:S02]  /*4040*/  ISETP.LT.OR P0, PT, R12, 0x2, P0 ;  /* 0x000000020c00780c */ /* 0x000fe40000701670 */
[----:B------:R-:W-:Y:S02]  /*4050*/  FMNMX.FTZ R18, R93, R18, !PT ;  /* 0x000000125d127209 */ /* 0x000fe40007810000 */
[----:B------:R-:W-:-:S02]  /*4060*/  ISETP.NE.AND P5, PT, R52, RZ, PT ;  /* 0x000000ff3400720c */ /* 0x000fc40003fa5270 */
[----:B------:R-:W-:Y:S02]  /*4070*/  FSEL R94, R23, -INF , !P0 ;  /* 0xff800000175e7808 */ /* 0x000fe40004000000 */
[----:B------:R-:W-:Y:S02]  /*4080*/  FMNMX.FTZ R18, R91, R18, !PT ;  /* 0x000000125b127209 */ /* 0x000fe40007810000 */
[----:B------:R-:W-:Y:S02]  /*4090*/  ISETP.GT.AND P0, PT, R16, RZ, !P5 ;  /* 0x000000ff1000720c */ /* 0x000fe40006f04270 */
[----:B------:R-:W-:Y:S02]  /*40a0*/  FMNMX.FTZ R17, R89, R18, !PT ;  /* 0x0000001259117209 */ /* 0x000fe40007810000 */
[----:B------:R-:W-:Y:S02]  /*40b0*/  ISETP.LT.OR P0, PT, R12, 0x1, P0 ;  /* 0x000000010c00780c */ /* 0x000fe40000701670 */
[----:B-1----:R-:W-:-:S02]  /*40c0*/  FMNMX.FTZ R4, R7, R4, !PT ;  /* 0x0000000407047209 */ /* 0x002fc40007810000 */
[----:B------:R-:W-:Y:S02]  /*40d0*/  FMNMX.FTZ R17, R88, R17, !PT ;  /* 0x0000001158117209 */ /* 0x000fe40007810000 */
[----:B------:R-:W-:Y:S01]  /*40e0*/  FSEL R108, R22, -INF , !P0 ;  /* 0xff800000166c7808 */ /* 0x000fe20004000000 */
[----:B------:R-:W1:Y:S01]  /*40f0*/  SHFL.BFLY PT, R151, R4, 0x1, 0x1f ;  /* 0x0c201f0004977f89 */ /* 0x000e6200000e0000 */
[----:B------:R-:W-:Y:S02]  /*4100*/  FMNMX.FTZ R18, R184, R17, !PT ;  /* 0x00000011b8127209 */ /* 0x000fe40007810000 */
[----:B------:R-:W-:Y:S02]  /*4110*/  FMNMX.FTZ R17, R108, R94, !PT ;  /* 0x0000005e6c117209 */ /* 0x000fe40007810000 */
[----:B------:R-:W-:Y:S02]  /*4120*/  ISETP.NE.AND P6, PT, R51, RZ, PT ;  /* 0x000000ff3300720c */ /* 0x000fe40003fc5270 */
[----:B------:R-:W-:Y:S01]  /*4130*/  FMNMX.FTZ R17, R92, R17, !PT ;  /* 0x000000115c117209 */ /* 0x000fe20007810000 */
[----:B------:R-:W-:Y:S01]  /*4140*/  LDSM.16.MT88.4 R48, [R212+0x1c80] ;  /* 0x001c8000d430783b */ /* 0x000fe20000004200 */
[----:B------:R-:W-:-:S02]  /*4150*/  ISETP.GT.AND P0, PT, R16, 0x28, !P6 ;  /* 0x000000281000780c */ /* 0x000fc40007704270 */
[----:B------:R-:W-:Y:S02]  /*4160*/  FMNMX.FTZ R17, R90, R17, !PT ;  /* 0x000000115a117209 */ /* 0x000fe40007810000 */
[----:B------:R-:W-:Y:S02]  /*4170*/  ISETP.LT.OR P0, PT, R12, 0x29, P0 ;  /* 0x000000290c00780c */ /* 0x000fe40000701670 */
[----:B------:R-:W-:Y:S02]  /*4180*/  FMNMX.FTZ R20, R74, R17, !PT ;  /* 0x000000114a147209 */ /* 0x000fe40007810000 */
[----:B------:R-:W-:Y:S02]  /*4190*/  FSEL R178, R14, -INF , !P0 ;  /* 0xff8000000eb27808 */ /* 0x000fe40004000000 */
[----:B------:R-:W-:Y:S02]  /*41a0*/  FMNMX.FTZ R20, R75, R20, !PT ;  /* 0x000000144b147209 */ /* 0x000fe40007810000 */
[----:B------:R-:W-:-:S02]  /*41b0*/  ISETP.NE.AND P6, PT, R44, RZ, PT ;  /* 0x000000ff2c00720c */ /* 0x000fc40003fc5270 */
[----:B------:R-:W-:Y:S01]  /*41c0*/  FMNMX.FTZ R17, R73, R20, !PT ;  /* 0x0000001449117209 */ /* 0x000fe20007810000 */
[----:B------:R-:W-:Y:S01]  /*41d0*/  LDSM.16.MT88.4 R44, [R214+0x2880] ;  /* 0x00288000d62c783b */ /* 0x000fe20000004200 */
[----:B-1----:R-:W-:Y:S02]  /*41e0*/  FMNMX.FTZ R151, R4, R151, !PT ;  /* 0x0000009704977209 */ /* 0x002fe40007810000 */
[----:B------:R-:W-:Y:S01]  /*41f0*/  FMNMX.FTZ R4, R56, R5, !PT ;  /* 0x0000000538047209 */ /* 0x000fe20007810000 */
[----:B------:R-:W-:Y:S01]  /*4200*/  LDSM.16.MT88.4 R20, [R214+0x2c80] ;  /* 0x002c8000d614783b */ /* 0x000fe20000004200 */
[C---:B------:R-:W-:Y:S01]  /*4210*/  FSETP.NEU.FTZ.AND P0, PT, R151.reuse, -INF , PT ;  /* 0xff8000009700780b */ /* 0x040fe20003f1d000 */
[----:B------:R-:W-:Y:S01]  /*4220*/  FMUL.FTZ R14, R151, c[0x0][0x2d0] ;  /* 0x0000b400970e7a20 */ /* 0x000fe20000410000 */
[----:B------:R-:W-:Y:S02]  /*4230*/  FMNMX.FTZ R5, R3, R4, !PT ;  /* 0x0000000403057209 */ /* 0x000fe40007810000 */
[----:B------:R-:W-:-:S02]  /*4240*/  FMNMX.FTZ R17, R72, R17, !PT ;  /* 0x0000001148117209 */ /* 0x000fc40007810000 */
[----:B------:R-:W-:Y:S01]  /*4250*/  FSEL R14, R14, RZ, P0 ;  /* 0x000000ff0e0e7208 */ /* 0x000fe20000000000 */
[----:B------:R-:W1:Y:S01]  /*4260*/  SHFL.BFLY PT, R4, R5, 0x2, 0x1f ;  /* 0x0c401f0005047f89 */ /* 0x000e6200000e0000 */
[----:B------:R-:W-:Y:S02]  /*4270*/  FMNMX.FTZ R18, R183, R18, !PT ;  /* 0x00000012b7127209 */ /* 0x000fe40007810000 */
[----:B------:R-:W-:Y:S01]  /*4280*/  FMNMX.FTZ R17, R182, R17, !PT ;  /* 0x00000011b6117209 */ /* 0x000fe20007810000 */
[--C-:B------:R-:W-:Y:S01]  /*4290*/  FFMA.FTZ R2, R57, c[0x0][0x2d0], -R14.reuse ;  /* 0x0000b40039027a23 */ /* 0x100fe2000001080e */
        /* <DEDUP_REMOVED lines=8> */
[----:B------:R-:W-:Y:S01]  /*4320*/  MUFU.EX2 R171, R171 ;  /* 0x000000ab00ab7308 */ /* 0x000fe20000000800 */
[----:B------:R-:W2:Y:S01]  /*4330*/  SHFL.BFLY PT, R18, R57, 0x2, 0x1f ;  /* 0x0c401f0039127f89 */ /* 0x000ea200000e0000 */
[--C-:B------:R-:W-:Y:S01]  /*4340*/  FFMA.FTZ R165, R35, c[0x0][0x2d0], -R14.reuse ;  /* 0x0000b40023a57a23 */ /* 0x100fe2000001080e */
[----:B------:R-:W-:Y:S01]  /*4350*/  IADD3 R232, R148, -0x2, RZ ;  /* 0xfffffffe94e87810 */ /* 0x000fe20007ffe0ff */
[----:B------:R-:W-:-:S02]  /*4360*/  FFMA.FTZ R160, R33, c[0x0][0x2d0], -R14 ;  /* 0x0000b40021a07a23 */ /* 0x000fc4000001080e */
[--C-:B------:R-:W-:Y:S02]  /*4370*/  FFMA.FTZ R161, R31, c[0x0][0x2d0], -R14.reuse ;  /* 0x0000b4001fa17a23 */ /* 0x100fe4000001080e */
[----:B------:R-:W3:Y:S01]  /*4380*/  MUFU.EX2 R166, R166 ;  /* 0x000000a600a67308 */ /* 0x000ee20000000800 */
[--C-:B------:R-:W-:Y:S01]  /*4390*/  FFMA.FTZ R170, R29, c[0x0][0x2d0], -R14.reuse ;  /* 0x0000b4001daa7a23 */ /* 0x100fe2000001080e */
[----:B-1----:R-:W-:Y:S01]  /*43a0*/  FMNMX.FTZ R4, R5, R4, !PT ;  /* 0x0000000405047209 */ /* 0x002fe20007810000 */
[--C-:B------:R-:W-:Y:S02]  /*43b0*/  FFMA.FTZ R175, R28, c[0x0][0x2d0], -R14.reuse ;  /* 0x0000b4001caf7a23 */ /* 0x100fe4000001080e */
[--C-:B------:R-:W-:Y:S02]  /*43c0*/  FFMA.FTZ R172, R27, c[0x0][0x2d0], -R14.reuse ;  /* 0x0000b4001bac7a23 */ /* 0x100fe4000001080e */
[----:B------:R-:W1:Y:S01]  /*43d0*/  SHFL.BFLY PT, R149, R4, 0x1, 0x1f ;  /* 0x0c201f0004957f89 */ /* 0x000e6200000e0000 */
[----:B------:R-:W-:Y:S01]  /*43e0*/  MUFU.EX2 R167, R167 ;  /* 0x000000a700a77308 */ /* 0x000fe20000000800 */
[----:B------:R-:W-:Y:S01]  /*43f0*/  FFMA.FTZ R245, R25, c[0x0][0x2d0], -R14 ;  /* 0x0000b40019f57a23 */ /* 0x000fe2000001080e */
[----:B---3--:R-:W-:-:S06]  /*4400*/  F2FP.PACK_AB R96, R166, R171 ;  /* 0x000000aba660723e */ /* 0x008fcc00000000ff */
[----:B------:R-:W3:Y:S01]  /*4410*/  MUFU.EX2 R162, R162 ;  /* 0x000000a200a27308 */ /* 0x000ee20000000800 */
[----:B--2---:R-:W-:Y:S01]  /*4420*/  FMNMX.FTZ R57, R57, R18, !PT ;  /* 0x0000001239397209 */ /* 0x004fe20007810000 */
[----:B------:R-:W-:-:S06]  /*4430*/  FADD.FTZ R166, R171, R166 ;  /* 0x000000a6aba67221 */ /* 0x000fcc0000010000 */
[----:B------:R-:W-:Y:S01]  /*4440*/  MUFU.EX2 R165, R165 ;  /* 0x000000a500a57308 */ /* 0x000fe20000000800 */
[----:B-1----:R-:W-:-:S07]  /*4450*/  FMNMX.FTZ R149, R4, R149, !PT ;  /* 0x0000009504957209 */ /* 0x002fce0007810000 */
[----:B------:R-:W1:Y:S01]  /*4460*/  MUFU.EX2 R160, R160 ;  /* 0x000000a000a07308 */ /* 0x000e620000000800 */
[----:B------:R-:W-:Y:S01]  /*4470*/  LDSM.16.MT88.4 R4, [R212+0x3080] ;  /* 0x00308000d404783b */ /* 0x000fe20000004200 */
[C---:B---3--:R-:W-:Y:S01]  /*4480*/  F2FP.PACK_AB R98, R162.reuse, R167 ;  /* 0x000000a7a262723e */ /* 0x048fe200000000ff */
[----:B------:R-:W-:Y:S01]  /*4490*/  FADD.FTZ R167, R167, R166 ;  /* 0x000000a6a7a77221 */ /* 0x000fe20000010000 */
[C---:B------:R-:W-:Y:S01]  /*44a0*/  FSETP.NEU.FTZ.AND P0, PT, R149.reuse, -INF , PT ;  /* 0xff8000009500780b */ /* 0x040fe20003f1d000 */
[----:B------:R-:W-:Y:S02]  /*44b0*/  FMUL.FTZ R13, R149, c[0x0][0x2d0] ;  /* 0x0000b400950d7a20 */ /* 0x000fe40000410000 */
[----:B------:R-:W-:Y:S01]  /*44c0*/  FADD.FTZ R162, R162, R167 ;  /* 0x000000a7a2a27221 */ /* 0x000fe20000010000 */
[----:B------:R-:W-:Y:S02]  /*44d0*/  MUFU.EX2 R161, R161 ;  /* 0x000000a100a17308 */ /* 0x000fe40000000800 */
[----:B------:R-:W-:-:S02]  /*44e0*/  FSEL R13, R13, RZ, P0 ;  /* 0x000000ff0d0d7208 */ /* 0x000fc40000000000 */
[----:B------:R-:W-:Y:S02]  /*44f0*/  ISETP.GT.AND P0, PT, R16, 0x29, !P6 ;  /* 0x000000291000780c */ /* 0x000fe40007704270 */
[----:B------:R-:W-:Y:S01]  /*4500*/  LDSM.16.MT88.4 R16, [R212+0x2c80] ;  /* 0x002c8000d410783b */ /* 0x000fe20000004200 */
[--C-:B------:R-:W-:Y:S01]  /*4510*/  FFMA.FTZ R173, R70, c[0x0][0x2d0], -R13.reuse ;  /* 0x0000b40046ad7a23 */ /* 0x100fe2000001080d */
[----:B------:R-:W-:Y:S01]  /*4520*/  ISETP.LT.OR P0, PT, R12, 0x2a, P0 ;  /* 0x0000002a0c00780c */ /* 0x000fe20000701670 */
[--C-:B------:R-:W-:Y:S01]  /*4530*/  FFMA.FTZ R168, R38, c[0x0][0x2d0], -R13.reuse ;  /* 0x0000b40026a87a23 */ /* 0x100fe2000001080d */
[----:B------:R-:W2:Y:S01]  /*4540*/  MUFU.EX2 R2, R2 ;  /* 0x0000000200027308 */ /* 0x000ea20000000800 */
[--C-:B------:R-:W-:Y:S01]  /*4550*/  FFMA.FTZ R169, R66, c[0x0][0x2d0], -R13.reuse ;  /* 0x0000b40042a97a23 */ /* 0x100fe2000001080d */
[----:B------:R-:W-:Y:S01]  /*4560*/  FSEL R191, R15, -INF , !P0 ;  /* 0xff8000000fbf7808 */ /* 0x000fe20004000000 */
[--C-:B------:R-:W-:Y:S01]  /*4570*/  FFMA.FTZ R164, R36, c[0x0][0x2d0], -R13.reuse ;  /* 0x0000b40024a47a23 */ /* 0x100fe2000001080d */
[----:B-1----:R-:W-:Y:S01]  /*4580*/  F2FP.PACK_AB R8, R160, R165 ;  /* 0x000000a5a008723e */ /* 0x002fe200000000ff */
[--C-:B------:R-:W-:Y:S01]  /*4590*/  FFMA.FTZ R163, R34, c[0x0][0x2d0], -R13.reuse ;  /* 0x0000b40022a37a23 */ /* 0x100fe2000001080d */
[----:B------:R-:W-:Y:S01]  /*45a0*/  FMNMX.FTZ R152, R191, R152, !PT ;  /* 0x00000098bf987209 */ /* 0x000fe20007810000 */
[--C-:B------:R-:W-:Y:S01]  /*45b0*/  FFMA.FTZ R154, R32, c[0x0][0x2d0], -R13.reuse ;  /* 0x0000b400209a7a23 */ /* 0x100fe2000001080d */
[----:B------:R-:W-:Y:S01]  /*45c0*/  MUFU.EX2 R173, R173 ;  /* 0x000000ad00ad7308 */ /* 0x000fe20000000800 */
[----:B------:R-:W-:Y:S01]  /*45d0*/  LDSM.16.MT88.4 R36, [R214+0x3480] ;  /* 0x00348000d624783b */ /* 0x000fe20000004200 */
[--C-:B------:R-:W-:Y:S01]  /*45e0*/  FFMA.FTZ R155, R58, c[0x0][0x2d0], -R13.reuse ;  /* 0x0000b4003a9b7a23 */ /* 0x100fe2000001080d */
[----:B------:R-:W-:Y:S01]  /*45f0*/  ISETP.NE.AND P6, PT, R222, 0x1, PT ;  /* 0x00000001de00780c */ /* 0x000fe20003fc5270 */
[--C-:B------:R-:W-:Y:S01]  /*4600*/  FFMA.FTZ R0, R30, c[0x0][0x2d0], -R13.reuse ;  /* 0x0000b4001e007a23 */ /* 0x100fe2000001080d */
[----:B------:R-:W1:Y:S01]  /*4610*/  SHFL.BFLY PT, R59, R152, 0x2, 0x1f ;  /* 0x0c401f00983b7f89 */ /* 0x000e6200000e0000 */
[----:B------:R-:W-:-:S02]  /*4620*/  FFMA.FTZ R243, R3, c[0x0][0x2d0], -R13 ;  /* 0x0000b40003f37a23 */ /* 0x000fc4000001080d */
[----:B------:R-:W3:Y:S01]  /*4630*/  MUFU.EX2 R168, R168 ;  /* 0x000000a800a87308 */ /* 0x000ee20000000800 */
[----:B------:R-:W-:Y:S01]  /*4640*/  LDSM.16.MT88.4 R32, [R212+0x3480] ;  /* 0x00348000d420783b */ /* 0x000fe20000004200 */
[----:B--2---:R-:W-:Y:S01]  /*4650*/  F2FP.PACK_AB R10, R2, R161 ;  /* 0x000000a1020a723e */ /* 0x004fe200000000ff */
[--C-:B------:R-:W-:Y:S02]  /*4660*/  FFMA.FTZ R174, R26, c[0x0][0x2d0], -R13.reuse ;  /* 0x0000b4001aae7a23 */ /* 0x100fe4000001080d */
[----:B------:R-:W2:Y:S01]  /*4670*/  SHFL.BFLY PT, R58, R57, 0x1, 0x1f ;  /* 0x0c201f00393a7f89 */ /* 0x000ea200000e0000 */
[--C-:B------:R-:W-:Y:S02]  /*4680*/  FFMA.FTZ R177, R24, c[0x0][0x2d0], -R13.reuse ;  /* 0x0000b40018b17a23 */ /* 0x100fe4000001080d */
[----:B------:R-:W-:Y:S01]  /*4690*/  MUFU.EX2 R169, R169 ;  /* 0x000000a900a97308 */ /* 0x000fe20000000800 */
[----:B------:R-:W-:Y:S01]  /*46a0*/  FFMA.FTZ R176, R56, c[0x0][0x2d0], -R13 ;  /* 0x0000b40038b07a23 */ /* 0x000fe2000001080d */
[----:B------:R-:W-:Y:S01]  /*46b0*/  LDSM.16.MT88.4 R28, [R214+0x2080] ;  /* 0x00208000d61c783b */ /* 0x000fe20000004200 */
[----:B------:R-:W-:-:S03]  /*46c0*/  FADD.FTZ R165, R165, R162 ;  /* 0x000000a2a5a57221 */ /* 0x000fc60000010000 */
[----:B------:R-:W-:Y:S01]  /*46d0*/  LDSM.16.MT88.4 R24, [R212+0x2080] ;  /* 0x00208000d418783b */ /* 0x000fe20000004200 */
[----:B------:R-:W-:Y:S01]  /*46e0*/  FADD.FTZ R160, R160, R165 ;  /* 0x000000a5a0a07221 */ /* 0x000fe20000010000 */
[----:B------:R-:W4:Y:S01]  /*46f0*/  MUFU.EX2 R164, R164 ;  /* 0x000000a400a47308 */ /* 0x000f220000000800 */
[----:B---3--:R-:W-:Y:S01]  /*4700*/  F2FP.PACK_AB R97, R168, R173 ;  /* 0x000000ada861723e */ /* 0x008fe200000000ff */
[----:B------:R-:W-:Y:S01]  /*4710*/  LDSM.16.MT88.4 R12, [R214+0x3880] ;  /* 0x00388000d60c783b */ /* 0x000fe20000004200 */
[----:B------:R-:W-:Y:S01]  /*4720*/  FADD.FTZ R168, R173, R168 ;  /* 0x000000a8ada87221 */ /* 0x000fe20000010000 */
[----:B-1----:R-:W-:Y:S01]  /*4730*/  FMNMX.FTZ R152, R152, R59, !PT ;  /* 0x0000003b98987209 */ /* 0x002fe20007810000 */
[----:B------:R-:W-:-:S03]  /*4740*/  FADD.FTZ R161, R161, R160 ;  /* 0x000000a0a1a17221 */ /* 0x000fc60000010000 */
[----:B------:R-:W-:Y:S01]  /*4750*/  MUFU.EX2 R163, R163 ;  /* 0x000000a300a37308 */ /* 0x000fe20000000800 */
[----:B------:R-:W1:Y:S01]  /*4760*/  SHFL.BFLY PT, R125, R152, 0x1, 0x1f ;  /* 0x0c201f00987d7f89 */ /* 0x000e6200000e0000 */
[----:B------:R-:W-:Y:S01]  /*4770*/  FADD.FTZ R161, R2, R161 ;  /* 0x000000a102a17221 */ /* 0x000fe20000010000 */
[----:B--2---:R-:W-:Y:S02]  /*4780*/  FMNMX.FTZ R3, R57, R58, !PT ;  /* 0x0000003a39037209 */ /* 0x004fe40007810000 */
[----:B----4-:R-:W-:-:S03]  /*4790*/  F2FP.PACK_AB R99, R164, R169 ;  /* 0x000000a9a463723e */ /* 0x010fc600000000ff */
[----:B------:R-:W2:Y:S01]  /*47a0*/  MUFU.EX2 R154, R154 ;  /* 0x0000009a009a7308 */ /* 0x000ea20000000800 */
[C---:B------:R-:W-:Y:S01]  /*47b0*/  FMUL.FTZ R202, R3.reuse, c[0x0][0x2d0] ;  /* 0x0000b40003ca7a20 */ /* 0x040fe20000410000 */
[----:B------:R-:W-:Y:S01]  /*47c0*/  FSETP.NEU.FTZ.AND P0, PT, R3, -INF , PT ;  /* 0xff8000000300780b */ /* 0x000fe20003f1d000 */
[----:B------:R-:W-:Y:S01]  /*47d0*/  FADD.FTZ R169, R169, R168 ;  /* 0x000000a8a9a97221 */ /* 0x000fe20000010000 */
[C---:B------:R-:W-:Y:S02]  /*47e0*/  HMMA.16816.F32 R144, R96.reuse, R136, RZ ;  /* 0x000000886090723c */ /* 0x040fe400000018ff */
[----:B------:R-:W-:Y:S02]  /*47f0*/  FSEL R202, R202, RZ, P0 ;  /* 0x000000ffcaca7208 */ /* 0x000fe40000000000 */
[----:B------:R-:W-:Y:S01]  /*4800*/  MUFU.EX2 R155, R155 ;  /* 0x0000009b009b7308 */ /* 0x000fe20000000800 */
[----:B------:R-:W-:Y:S02]  /*4810*/  FADD.FTZ R164, R164, R169 ;  /* 0x000000a9a4a47221 */ /* 0x000fe40000010000 */
[--C-:B------:R-:W-:Y:S01]  /*4820*/  FFMA.FTZ R185, R110, c[0x0][0x2d0], -R202.reuse ;  /* 0x0000b4006eb97a23 */ /* 0x100fe200000108ca */
[----:B------:R-:W-:Y:S01]  /*4830*/  HMMA.16816.F32 R104, R96, R112, RZ ;  /* 0x000000706068723c */ /* 0x000fe200000018ff */
[----:B------:R-:W-:-:S03]  /*4840*/  FFMA.FTZ R188, R111, c[0x0][0x2d0], -R202 ;  /* 0x0000b4006fbc7a23 */ /* 0x000fc600000108ca */
[----:B------:R-:W3:Y:S01]  /*4850*/  MUFU.EX2 R0, R0 ;  /* 0x0000000000007308 */ /* 0x000ee20000000800 */
[----:B-1----:R-:W-:Y:S01]  /*4860*/  FMNMX.FTZ R152, R152, R125, !PT ;  /* 0x0000007d98987209 */ /* 0x002fe20007810000 */
[--C-:B------:R-:W-:Y:S01]  /*4870*/  FFMA.FTZ R186, R109, c[0x0][0x2d0], -R202.reuse ;  /* 0x0000b4006dba7a23 */ /* 0x100fe200000108ca */
[----:B--2---:R-:W-:Y:S01]  /*4880*/  F2FP.PACK_AB R9, R154, R163 ;  /* 0x000000a39a09723e */ /* 0x004fe200000000ff */
[--C-:B------:R-:W-:Y:S01]  /*4890*/  FFMA.FTZ R187, R95, c[0x0][0x2d0], -R202.reuse ;  /* 0x0000b4005fbb7a23 */ /* 0x100fe200000108ca */
[C---:B------:R-:W-:Y:S01]  /*48a0*/  FSETP.NEU.FTZ.AND P0, PT, R152.reuse, -INF , PT ;  /* 0xff8000009800780b */ /* 0x040fe20003f1d000 */
[C---:B------:R-:W-:Y:S01]  /*48b0*/  HMMA.16816.F32 R120, R96.reuse, R132, RZ ;  /* 0x000000846078723c */ /* 0x040fe200000018ff */
[----:B------:R-:W-:Y:S01]  /*48c0*/  FMUL.FTZ R203, R152, c[0x0][0x2d0] ;  /* 0x0000b40098cb7a20 */ /* 0x000fe20000410000 */
[----:B------:R-:W-:Y:S01]  /*48d0*/  MUFU.EX2 R185, R185 ;  /* 0x000000b900b97308 */ /* 0x000fe20000000800 */
[--C-:B------:R-:W-:Y:S02]  /*48e0*/  FFMA.FTZ R194, R93, c[0x0][0x2d0], -R202.reuse ;  /* 0x0000b4005dc27a23 */ /* 0x100fe400000108ca */
[--C-:B------:R-:W-:Y:S01]  /*48f0*/  FFMA.FTZ R197, R91, c[0x0][0x2d0], -R202.reuse ;  /* 0x0000b4005bc57a23 */ /* 0x100fe200000108ca */
[----:B------:R-:W-:Y:S01]  /*4900*/  FSEL R203, R203, RZ, P0 ;  /* 0x000000ffcbcb7208 */ /* 0x000fe20000000000 */
[--C-:B------:R-:W-:Y:S01]  /*4910*/  FFMA.FTZ R196, R89, c[0x0][0x2d0], -R202.reuse ;  /* 0x0000b40059c47a23 */ /* 0x100fe200000108ca */
[----:B------:R-:W-:Y:S01]  /*4920*/  HMMA.16816.F32 R52, R96, R60, RZ ;  /* 0x0000003c6034723c */ /* 0x000fe200000018ff */
[----:B------:R-:W-:Y:S01]  /*4930*/  FFMA.FTZ R195, R88, c[0x0][0x2d0], -R202 ;  /* 0x0000b40058c37a23 */ /* 0x000fe200000108ca */
[----:B---3--:R-:W-:Y:S01]  /*4940*/  F2FP.PACK_AB R11, R0, R155 ;  /* 0x0000009b000b723e */ /* 0x008fe200000000ff */
[--C-:B------:R-:W-:Y:S01]  /*4950*/  FFMA.FTZ R189, R108, c[0x0][0x2d0], -R203.reuse ;  /* 0x0000b4006cbd7a23 */ /* 0x100fe200000108cb */
[----:B------:R-:W1:Y:S01]  /*4960*/  MUFU.EX2 R188, R188 ;  /* 0x000000bc00bc7308 */ /* 0x000e620000000800 */
[----:B------:R-:W-:-:S02]  /*4970*/  FFMA.FTZ R192, R94, c[0x0][0x2d0], -R203 ;  /* 0x0000b4005ec07a23 */ /* 0x000fc400000108cb */
[--C-:B------:R-:W-:Y:S01]  /*4980*/  FFMA.FTZ R190, R92, c[0x0][0x2d0], -R203.reuse ;  /* 0x0000b4005cbe7a23 */ /* 0x100fe200000108cb */
[C---:B------:R-:W-:Y:S01]  /*4990*/  HMMA.16816.F32 R68, R96.reuse, R76, RZ ;  /* 0x0000004c6044723c */ /* 0x040fe200000018ff */
[--C-:B------:R-:W-:Y:S02]  /*49a0*/  FFMA.FTZ R193, R90, c[0x0][0x2d0], -R203.reuse ;  /* 0x0000b4005ac17a23 */ /* 0x100fe400000108cb */
[--C-:B------:R-:W-:Y:S01]  /*49b0*/  FFMA.FTZ R199, R74, c[0x0][0x2d0], -R203.reuse ;  /* 0x0000b4004ac77a23 */ /* 0x100fe200000108cb */
[----:B------:R-:W-:Y:S01]  /*49c0*/  MUFU.EX2 R186, R186 ;  /* 0x000000ba00ba7308 */ /* 0x000fe20000000800 */
[--C-:B------:R-:W-:Y:S02]  /*49d0*/  FFMA.FTZ R200, R75, c[0x0][0x2d0], -R203.reuse ;  /* 0x0000b4004bc87a23 */ /* 0x100fe400000108cb */
[--C-:B------:R-:W-:Y:S01]  /*49e0*/  FFMA.FTZ R198, R73, c[0x0][0x2d0], -R203.reuse ;  /* 0x0000b40049c67a23 */ /* 0x100fe200000108cb */
[----:B------:R-:W-:Y:S01]  /*49f0*/  HMMA.16816.F32 R84, R96, R4, RZ ;  /* 0x000000046054723c */ /* 0x000fe200000018ff */
[----:B------:R-:W-:-:S02]  /*4a00*/  FFMA.FTZ R201, R72, c[0x0][0x2d0], -R203 ;  /* 0x0000b40048c97a23 */ /* 0x000fc400000108cb */
[----:B------:R-:W-:Y:S01]  /*4a10*/  FFMA.FTZ R241, R179, c[0x0][0x2d0], -R202 ;  /* 0x0000b400b3f17a23 */ /* 0x000fe200000108ca */
[----:B------:R-:W2:Y:S01]  /*4a20*/  MUFU.EX2 R187, R187 ;  /* 0x000000bb00bb7308 */ /* 0x000ea20000000800 */
[----:B-1----:R-:W-:Y:S01]  /*4a30*/  F2FP.PACK_AB R92, R188, R185 ;  /* 0x000000b9bc5c723e */ /* 0x002fe200000000ff */
[----:B------:R-:W-:Y:S02]  /*4a40*/  FFMA.FTZ R239, R191, c[0x0][0x2d0], -R203 ;  /* 0x0000b400bfef7a23 */ /* 0x000fe400000108cb */
[C---:B------:R-:W-:Y:S01]  /*4a50*/  HMMA.16816.F32 R100, R96.reuse, R138, RZ ;  /* 0x0000008a6064723c */ /* 0x040fe200000018ff */
[----:B------:R-:W-:Y:S02]  /*4a60*/  FADD.FTZ R185, R185, R188 ;  /* 0x000000bcb9b97221 */ /* 0x000fe40000010000 */
[----:B------:R-:W-:Y:S01]  /*4a70*/  FADD.FTZ R163, R163, R164 ;  /* 0x000000a4a3a37221 */ /* 0x000fe20000010000 */
[----:B------:R-:W-:Y:S03]  /*4a80*/  MUFU.EX2 R189, R189 ;  /* 0x000000bd00bd7308 */ /* 0x000fe60000000800 */
[----:B------:R-:W-:Y:S01]  /*4a90*/  FADD.FTZ R154, R154, R163 ;  /* 0x000000a39a9a7221 */ /* 0x000fe20000010000 */
[----:B------:R-:W-:Y:S03]  /*4aa0*/  HMMA.16816.F32 R116, R96, R114, RZ ;  /* 0x000000726074723c */ /* 0x000fe600000018ff */
[----:B------:R-:W-:Y:S01]  /*4ab0*/  FADD.FTZ R155, R155, R154 ;  /* 0x0000009a9b9b7221 */ /* 0x000fe20000010000 */
[----:B------:R-:W1:Y:S01]  /*4ac0*/  MUFU.EX2 R192, R192 ;  /* 0x000000c000c07308 */ /* 0x000e620000000800 */
[----:B--2---:R-:W-:Y:S01]  /*4ad0*/  F2FP.PACK_AB R94, R187, R186 ;  /* 0x000000babb5e723e */ /* 0x004fe200000000ff */
[----:B------:R-:W-:-:S02]  /*4ae0*/  FADD.FTZ R186, R186, R185 ;  /* 0x000000b9baba7221 */ /* 0x000fc40000010000 */
[C---:B------:R-:W-:Y:S01]  /*4af0*/  HMMA.16816.F32 R128, R96.reuse, R134, RZ ;  /* 0x000000866080723c */ /* 0x040fe200000018ff */
[----:B------:R-:W-:Y:S02]  /*4b00*/  FADD.FTZ R155, R0, R155 ;  /* 0x0000009b009b7221 */ /* 0x000fe40000010000 */
[----:B------:R-:W-:Y:S01]  /*4b10*/  FADD.FTZ R187, R187, R186 ;  /* 0x000000babbbb7221 */ /* 0x000fe20000010000 */
[----:B------:R-:W-:Y:S04]  /*4b20*/  MUFU.EX2 R190, R190 ;  /* 0x000000be00be7308 */ /* 0x000fe80000000800 */
[----:B------:R-:W-:Y:S04]  /*4b30*/  HMMA.16816.F32 R64, R96, R62, RZ ;  /* 0x0000003e6040723c */ /* 0x000fe800000018ff */
[----:B------:R-:W2:Y:S01]  /*4b40*/  MUFU.EX2 R193, R193 ;  /* 0x000000c100c17308 */ /* 0x000ea20000000800 */
[----:B-1----:R-:W-:Y:S01]  /*4b50*/  F2FP.PACK_AB R93, R192, R189 ;  /* 0x000000bdc05d723e */ /* 0x002fe200000000ff */
[----:B------:R-:W-:-:S02]  /*4b60*/  FADD.FTZ R189, R189, R192 ;  /* 0x000000c0bdbd7221 */ /* 0x000fc40000010000 */
[C---:B------:R-:W-:Y:S04]  /*4b70*/  HMMA.16816.F32 R80, R96.reuse, R78, RZ ;  /* 0x0000004e6050723c */ /* 0x040fe800000018ff */
[----:B------:R-:W-:Y:S04]  /*4b80*/  MUFU.EX2 R170, R170 ;  /* 0x000000aa00aa7308 */ /* 0x000fe80000000800 */
[----:B------:R-:W-:Y:S04]  /*4b90*/  HMMA.16816.F32 R96, R96, R6, RZ ;  /* 0x000000066060723c */ /* 0x000fe800000018ff */
[----:B------:R-:W1:Y:S01]  /*4ba0*/  MUFU.EX2 R175, R175 ;  /* 0x000000af00af7308 */ /* 0x000e620000000800 */
[----:B--2---:R-:W-:Y:S01]  /*4bb0*/  F2FP.PACK_AB R95, R193, R190 ;  /* 0x000000bec15f723e */ /* 0x004fe200000000ff */
[----:B------:R-:W-:-:S02]  /*4bc0*/  FADD.FTZ R190, R190, R189 ;  /* 0x000000bdbebe7221 */ /* 0x000fc40000010000 */
[C---:B------:R-:W-:Y:S02]  /*4bd0*/  HMMA.16816.F32 R144, R8.reuse, R156, R144 ;  /* 0x0000009c0890723c */ /* 0x040fe40000001890 */
[----:B------:R-:W-:Y:S02]  /*4be0*/  FADD.FTZ R190, R193, R190 ;  /* 0x000000bec1be7221 */ /* 0x000fe40000010000 */
[----:B------:R-:W-:Y:S04]  /*4bf0*/  MUFU.EX2 R172, R172 ;  /* 0x000000ac00ac7308 */ /* 0x000fe80000000800 */
[----:B------:R-:W-:Y:S04]  /*4c00*/  HMMA.16816.F32 R104, R8, R48, R104 ;  /* 0x000000300868723c */ /* 0x000fe80000001868 */
[----:B------:R-:W2:Y:S01]  /*4c10*/  MUFU.EX2 R245, R245 ;  /* 0x000000f500f57308 */ /* 0x000ea20000000800 */
[----:B-1----:R-:W-:Y:S01]  /*4c20*/  F2FP.PACK_AB R56, R175, R170 ;  /* 0x000000aaaf38723e */ /* 0x002fe200000000ff */
[----:B------:R-:W-:-:S02]  /*4c30*/  FADD.FTZ R170, R170, R161 ;  /* 0x000000a1aaaa7221 */ /* 0x000fc40000010000 */
[C---:B------:R-:W-:Y:S02]  /*4c40*/  HMMA.16816.F32 R120, R8.reuse, R44, R120 ;  /* 0x0000002c0878723c */ /* 0x040fe40000001878 */
[----:B------:R-:W-:Y:S02]  /*4c50*/  FADD.FTZ R175, R175, R170 ;  /* 0x000000aaafaf7221 */ /* 0x000fe40000010000 */
[----:B------:R-:W-:Y:S04]  /*4c60*/  MUFU.EX2 R174, R174 ;  /* 0x000000ae00ae7308 */ /* 0x000fe80000000800 */
[----:B------:R-:W-:Y:S04]  /*4c70*/  HMMA.16816.F32 R52, R8, R40, R52 ;  /* 0x000000280834723c */ /* 0x000fe80000001834 */
        /* <DEDUP_REMOVED lines=13> */
[----:B------:R-:W-:Y:S01]  /*4d50*/  HMMA.16816.F32 R116, R8, R50, R116 ;  /* 0x000000320874723c */ /* 0x000fe20000001874 */
[----:B--2---:R-:W-:-:S03]  /*4d60*/  F2FP.PACK_AB R59, R243, R176 ;  /* 0x000000b0f33b723e */ /* 0x004fc600000000ff */
[----:B------:R-:W1:Y:S01]  /*4d70*/  MUFU.EX2 R197, R197 ;  /* 0x000000c500c57308 */ /* 0x000e620000000800 */
[----:B------:R-:W-:-:S03]  /*4d80*/  FADD.FTZ R176, R176, R177 ;  /* 0x000000b1b0b07221 */ /* 0x000fc60000010000 */
[----:B------:R-:W-:Y:S01]  /*4d90*/  HMMA.16816.F32 R128, R8, R46, R128 ;  /* 0x0000002e0880723c */ /* 0x000fe20000001880 */
[----:B------:R-:W-:-:S03]  /*4da0*/  FADD.FTZ R243, R243, R176 ;  /* 0x000000b0f3f37221 */ /* 0x000fc60000010000 */
[----:B------:R-:W-:Y:S04]  /*4db0*/  MUFU.EX2 R196, R196 ;  /* 0x000000c400c47308 */ /* 0x000fe80000000800 */
[C---:B------:R-:W-:Y:S04]  /*4dc0*/  HMMA.16816.F32 R64, R8.reuse, R42, R64 ;  /* 0x0000002a0840723c */ /* 0x040fe80000001840 */
[----:B------:R-:W-:Y:S04]  /*4dd0*/  MUFU.EX2 R195, R195 ;  /* 0x000000c300c37308 */ /* 0x000fe80000000800 */
[C---:B------:R-:W-:Y:S04]  /*4de0*/  HMMA.16816.F32 R80, R8.reuse, R38, R80 ;  /* 0x000000260850723c */ /* 0x040fe80000001850 */
[----:B------:R-:W-:Y:S04]  /*4df0*/  MUFU.EX2 R199, R199 ;  /* 0x000000c700c77308 */ /* 0x000fe80000000800 */
[----:B------:R-:W-:Y:S01]  /*4e00*/  HMMA.16816.F32 R96, R8, R34, R96 ;  /* 0x000000220860723c */ /* 0x000fe20000001860 */
[----:B------:R-:W2:Y:S03]  /*4e10*/  LDSM.16.MT88.4 R8, [R212+0x3880] ;  /* 0x00388000d408783b */ /* 0x000ea60000004200 */
[----:B------:R-:W3:Y:S04]  /*4e20*/  MUFU.EX2 R200, R200 ;  /* 0x000000c800c87308 */ /* 0x000ee80000000800 */
[C---:B------:R-:W-:Y:S04]  /*4e30*/  HMMA.16816.F32 R140, R92.reuse, R136, RZ ;  /* 0x000000885c8c723c */ /* 0x040fe800000018ff */
[----:B------:R-:W-:Y:S04]  /*4e40*/  MUFU.EX2 R198, R198 ;  /* 0x000000c600c67308 */ /* 0x000fe80000000800 */
[C---:B------:R-:W-:Y:S04]  /*4e50*/  HMMA.16816.F32 R108, R92.reuse, R112, RZ ;  /* 0x000000705c6c723c */ /* 0x040fe800000018ff */
[----:B------:R-:W4:Y:S04]  /*4e60*/  MUFU.EX2 R201, R201 ;  /* 0x000000c900c97308 */ /* 0x000f280000000800 */
[C---:B------:R-:W-:Y:S04]  /*4e70*/  HMMA.16816.F32 R124, R92.reuse, R132, RZ ;  /* 0x000000845c7c723c */ /* 0x040fe800000018ff */
[----:B------:R-:W-:Y:S04]  /*4e80*/  MUFU.EX2 R241, R241 ;  /* 0x000000f100f17308 */ /* 0x000fe80000000800 */
[C---:B------:R-:W-:Y:S04]  /*4e90*/  HMMA.16816.F32 R72, R92.reuse, R76, RZ ;  /* 0x0000004c5c48723c */ /* 0x040fe800000018ff */
[----:B------:R-:W-:Y:S04]  /*4ea0*/  MUFU.EX2 R239, R239 ;  /* 0x000000ef00ef7308 */ /* 0x000fe80000000800 */
[----:B------:R-:W-:Y:S07]  /*4eb0*/  HMMA.16816.F32 R88, R92, R4, RZ ;  /* 0x000000045c58723c */ /* 0x000fee00000018ff */
[----:B-1----:R-:W-:Y:S01]  /*4ec0*/  F2FP.PACK_AB R4, R197, R194 ;  /* 0x000000c2c504723e */ /* 0x002fe200000000ff */
[----:B------:R-:W-:Y:S01]  /*4ed0*/  HMMA.16816.F32 R144, R56, R28, R144 ;  /* 0x0000001c3890723c */ /* 0x000fe20000001890 */
[----:B---3--:R-:W-:Y:S01]  /*4ee0*/  F2FP.PACK_AB R5, R200, R199 ;  /* 0x000000c7c805723e */ /* 0x008fe200000000ff */
[----:B------:R-:W-:-:S02]  /*4ef0*/  FADD.FTZ R194, R194, R187 ;  /* 0x000000bbc2c27221 */ /* 0x000fc40000010000 */
[----:B------:R-:W-:Y:S02]  /*4f00*/  FADD.FTZ R199, R199, R190 ;  /* 0x000000bec7c77221 */ /* 0x000fe40000010000 */
[----:B------:R-:W-:Y:S02]  /*4f10*/  FADD.FTZ R197, R197, R194 ;  /* 0x000000c2c5c57221 */ /* 0x000fe40000010000 */
[----:B------:R-:W-:Y:S01]  /*4f20*/  HMMA.16816.F32 R104, R56, R24, R104 ;  /* 0x000000183868723c */ /* 0x000fe20000001868 */
[----:B------:R-:W-:-:S07]  /*4f30*/  FADD.FTZ R199, R200, R199 ;  /* 0x000000c7c8c77221 */ /* 0x000fce0000010000 */
        /* <DEDUP_REMOVED lines=27> */
[--C-:B------:R-:W-:Y:S01]  /*50f0*/  FFMA.FTZ R49, R183, c[0x0][0x2d0], -R202.reuse ;  /* 0x0000b400b7317a23 */ /* 0x100fe200000108ca */
[C---:B------:R-:W-:Y:S05]  /*5100*/  HMMA.16816.F32 R124, R4.reuse, R44, R124 ;  /* 0x0000002c047c723c */ /* 0x040fea000000187c */
[----:B------:R-:W1:Y:S02]  /*5110*/  MUFU.EX2 R49, R49 ;  /* 0x0000003100317308 */ /* 0x000e640000000800 */
[----:B------:R-:W-:Y:S01]  /*5120*/  FFMA.FTZ R44, R181, c[0x0][0x2d0], -R202 ;  /* 0x0000b400b52c7a23 */ /* 0x000fe200000108ca */
[C---:B------:R-:W-:Y:S05]  /*5130*/  HMMA.16816.F32 R72, R4.reuse, R36, R72 ;  /* 0x000000240448723c */ /* 0x040fea0000001848 */
[----:B------:R-:W2:Y:S02]  /*5140*/  MUFU.EX2 R44, R44 ;  /* 0x0000002c002c7308 */ /* 0x000ea40000000800 */
[--C-:B------:R-:W-:Y:S01]  /*5150*/  FFMA.FTZ R36, R182, c[0x0][0x2d0], -R203.reuse ;  /* 0x0000b400b6247a23 */ /* 0x100fe200000108cb */
[C---:B------:R-:W-:Y:S05]  /*5160*/  HMMA.16816.F32 R88, R4.reuse, R32, R88 ;  /* 0x000000200458723c */ /* 0x040fea0000001858 */
[----:B------:R-:W-:Y:S02]  /*5170*/  MUFU.EX2 R36, R36 ;  /* 0x0000002400247308 */ /* 0x000fe40000000800 */
[--C-:B------:R-:W-:Y:S01]  /*5180*/  FFMA.FTZ R33, R180, c[0x0][0x2d0], -R203.reuse ;  /* 0x0000b400b4217a23 */ /* 0x100fe200000108cb */
[----:B------:R-:W-:Y:S01]  /*5190*/  HMMA.16816.F32 R56, R4, R40, R56 ;  /* 0x000000280438723c */ /* 0x000fe20000001838 */
[----:B------:R-:W-:-:S04]  /*51a0*/  FFMA.FTZ R32, R178, c[0x0][0x2d0], -R203 ;  /* 0x0000b400b2207a23 */ /* 0x000fc800000108cb */
        /* <DEDUP_REMOVED lines=10> */
[----:B--2---:R-:W-:-:S02]  /*5250*/  F2FP.PACK_AB R6, R241, R44 ;  /* 0x0000002cf106723e */ /* 0x004fc400000000ff */
[----:B---3--:R-:W-:Y:S01]  /*5260*/  F2FP.PACK_AB R5, R33, R36 ;  /* 0x000000242105723e */ /* 0x008fe200000000ff */
[----:B------:R-:W-:Y:S01]  /*5270*/  FADD.FTZ R36, R36, R201 ;  /* 0x000000c924247221 */ /* 0x000fe20000010000 */
[----:B----4-:R-:W-:Y:S01]  /*5280*/  F2FP.PACK_AB R7, R239, R32 ;  /* 0x00000020ef07723e */ /* 0x010fe200000000ff */
[----:B------:R-:W-:Y:S02]  /*5290*/  FADD.FTZ R49, R49, R156 ;  /* 0x0000009c31317221 */ /* 0x000fe40000010000 */
[----:B------:R-:W-:Y:S02]  /*52a0*/  FADD.FTZ R33, R33, R36 ;  /* 0x0000002421217221 */ /* 0x000fe40000010000 */
[----:B------:R-:W-:Y:S02]  /*52b0*/  FADD.FTZ R44, R44, R49 ;  /* 0x000000312c2c7221 */ /* 0x000fe40000010000 */
[----:B------:R-:W-:Y:S01]  /*52c0*/  HMMA.16816.F32 R56, R4, R16, R56 ;  /* 0x000000100438723c */ /* 0x000fe20000001838 */
[----:B------:R-:W-:-:S02]  /*52d0*/  FADD.FTZ R32, R32, R33 ;  /* 0x0000002120207221 */ /* 0x000fc40000010000 */
[----:B------:R-:W-:Y:S02]  /*52e0*/  FADD.FTZ R241, R241, R44 ;  /* 0x0000002cf1f17221 */ /* 0x000fe40000010000 */
[----:B------:R-:W-:Y:S02]  /*52f0*/  FADD.FTZ R239, R239, R32 ;  /* 0x00000020efef7221 */ /* 0x000fe40000010000 */
[----:B------:R-:W-:Y:S01]  /*5300*/  @P6 IMAD.HI.U32 R16, R153, c[0x0][0x2c8], RZ ;  /* 0x0000b20099106a27 */ /* 0x000fe200078e00ff */
[----:B------:R-:W-:Y:S04]  /*5310*/  HMMA.16816.F32 R140, R4, R28, R140 ;  /* 0x0000001c048c723c */ /* 0x000fe8000000188c */
[----:B------:R-:W-:Y:S02]  /*5320*/  @P6 SHF.R.U32.HI R153, RZ, c[0x0][0x2cc], R16 ;  /* 0x0000b300ff996a19 */ /* 0x000fe40000011610 */
[----:B------:R-:W-:-:S02]  /*5330*/  ISETP.GE.AND P6, PT, R221, 0x1, PT ;  /* 0x00000001dd00780c */ /* 0x000fc40003fc6270 */
[----:B------:R-:W-:Y:S01]  /*5340*/  HMMA.16816.F32 R136, R4, R30, R136 ;  /* 0x0000001e0488723c */ /* 0x000fe20000001888 */
[----:B------:R-:W-:-:S05]  /*5350*/  IMAD.IADD R150, R150, 0x1, R153 ;  /* 0x0000000196967824 */ /* 0x000fca00078e0299 */
[----:B------:R-:W-:Y:S02]  /*5360*/  IADD3 R2, R150, c[0x0][0x328], RZ ;  /* 0x0000ca0096027a10 */ /* 0x000fe40007ffe0ff */
        /* <DEDUP_REMOVED lines=9> */
[----:B------:R-:W-:Y:S07]  /*5400*/  @!P6 BRA `(.L_x_282) ;  /* 0x000000f00000e947 */ /* 0x000fee0003800000 */
[C---:B------:R-:W-:Y:S01]  /*5410*/  ISETP.GT.AND P0, PT, R150.reuse, RZ, PT ;  /* 0x000000ff9600720c */ /* 0x040fe20003f04270 */
[----:B------:R-:W-:Y:S01]  /*5420*/  IMAD.MOV.U32 R0, RZ, RZ, c[0x0][0x32c] ;  /* 0x0000cb00ff007624 */ /* 0x000fe200078e00ff */
        /* <DEDUP_REMOVED lines=8> */
.L_x_283:
[----:B------:R-:W-:-:S13]  /*54b0*/  ISETP.NE.AND P0, PT, R0, 0x1, PT ;  /* 0x000000010000780c */ /* 0x000fda0003f05270 */
[----:B------:R-:W-:-:S05]  /*54c0*/  @P0 IMAD.HI.U32 R4, R5, c[0x0][0x330], RZ ;  /* 0x0000cc0005040a27 */ /* 0x000fca00078e00ff */
[----:B------:R-:W-:-:S05]  /*54d0*/  @P0 SHF.R.U32.HI R5, RZ, c[0x0][0x334], R4 ;  /* 0x0000cd00ff050a19 */ /* 0x000fca0000011604 */
.L_x_284:
[----:B------:R-:W-:-:S05]  /*54e0*/  IMAD R5, R5, R0, c[0x0][0x32c] ;  /* 0x0000cb0005057624 */ /* 0x000fca00078e0200 */
[----:B------:R-:W-:-:S05]  /*54f0*/  IMNMX R2, R2, R5, PT ;  /* 0x0000000502027217 */ /* 0x000fca0003800200 */
.L_x_282:
[----:B------:R-:W-:-:S05]  /*5500*/  IMAD.HI R5, R2, 0x2aaaaaab, RZ ;  /* 0x2aaaaaab02057827 */ /* 0x000fca00078e02ff */
[----:B------:R-:W-:-:S04]  /*5510*/  SHF.R.U32.HI R0, RZ, 0x1f, R5 ;  /* 0x0000001fff007819 */ /* 0x000fc80000011605 */
[----:B------:R-:W-:-:S04]  /*5520*/  LEA.HI.SX32 R0, R5, R0, 0x1d ;  /* 0x0000000005007211 */ /* 0x000fc800078feaff */
[----:B------:R-:W-:-:S04]  /*5530*/  IMNMX R249, R219, R0, !PT ;  /* 0x00000000dbf97217 */ /* 0x000fc80007800200 */
[----:B------:R-:W-:-:S13]  /*5540*/  ISETP.GE.AND P0, PT, R232, R249, PT ;  /* 0x000000f9e800720c */ /* 0x000fda0003f06270 */
[----:B------:R-:W-:Y:S05]  /*5550*/  @!P0 BRA `(.L_x_285) ;  /* 0x00003db000008947 */ /* 0x000fea0003800000 */
[C---:B------:R-:W-:Y:S01]  /*5560*/  IADD3 R244, P0, R228.reuse, 0x20, RZ ;  /* 0x00000020e4f47810 */ /* 0x040fe20007f1e0ff */
[----:B------:R-:W-:Y:S01]  /*5570*/  IMAD.MOV.U32 R148, RZ, RZ, R149 ;  /* 0x000000ffff947224 */ /* 0x000fe200078e0095 */
[----:B------:R-:W-:Y:S01]  /*5580*/  MOV R0, R152 ;  /* 0x0000009800007202 */ /* 0x000fe20000000f00 */
[----:B------:R-:W-:Y:S02]  /*5590*/  IMAD.MOV.U32 R150, RZ, RZ, R151 ;  /* 0x000000ffff967224 */ /* 0x000fe400078e0097 */
[----:B------:R-:W-:Y:S01]  /*55a0*/  IMAD.X R242, RZ, RZ, R235, P0 ;  /* 0x000000fffff27224 */ /* 0x000fe200000e06eb */
[----:B------:R-:W-:Y:S01]  /*55b0*/  IADD3 R240, P0, R228, 0x40, RZ ;  /* 0x00000040e4f07810 */ /* 0x000fe20007f1e0ff */
[----:B------:R-:W-:-:S04]  /*55c0*/  IMAD.MOV.U32 R2, RZ, RZ, R3 ;  /* 0x000000ffff027224 */ /* 0x000fc800078e0003 */
[----:B------:R-:W-:Y:S01]  /*55d0*/  IMAD.X R238, RZ, RZ, R235, P0 ;  /* 0x000000ffffee7224 */ /* 0x000fe200000e06eb */
[----:B------:R-:W-:-:S04]  /*55e0*/  IADD3 R203, P0, R230, 0x20, RZ ;  /* 0x00000020e6cb7810 */ /* 0x000fc80007f1e0ff */
[----:B------:R-:W-:Y:S02]  /*55f0*/  IADD3.X R202, RZ, R237, RZ, P0, !PT ;  /* 0x000000edffca7210 */ /* 0x000fe400007fe4ff */
[----:B------:R-:W-:-:S04]  /*5600*/  IADD3 R201, P0, R230, 0x40, RZ ;  /* 0x00000040e6c97810 */ /* 0x000fc80007f1e0ff */
[----:B------:R-:W-:Y:S02]  /*5610*/  IADD3.X R200, RZ, R237, RZ, P0, !PT ;  /* 0x000000edffc87210 */ /* 0x000fe400007fe4ff */
.L_x_304:
[----:B------:R-:W-:Y:S04]  /*5620*/  DEPBAR.LE SB0, 0x0 ;  /* 0x000080000000791a */ /* 0x000fe80000000000 */
[----:B------:R-:W-:Y:S01]  /*5630*/  BAR.SYNC.DEFER_BLOCKING 0x0 ;  /* 0x0000000000007b1d */ /* 0x000fe20000010000 */
[----:B------:R-:W-:Y:S02]  /*5640*/  ISETP.GT.AND P0, PT, R219, R232, PT ;  /* 0x000000e8db00720c */ /* 0x000fe40003f04270 */
[C---:B------:R-:W-:Y:S02]  /*5650*/  LOP3.LUT P5, RZ, R226.reuse, 0x200, RZ, 0xc0, !PT ;  /* 0x00000200e2ff7812 */ /* 0x040fe400078ac0ff */
[C---:B------:R-:W-:Y:S02]  /*5660*/  LOP3.LUT P4, RZ, R226.reuse, 0x80, RZ, 0xc0, !PT ;  /* 0x00000080e2ff7812 */ /* 0x040fe4000788c0ff */
[----:B------:R-:W-:Y:S01]  /*5670*/  LOP3.LUT P3, RZ, R226, 0x100, RZ, 0xc0, !PT ;  /* 0x00000100e2ff7812 */ /* 0x000fe2000786c0ff */
        /* <DEDUP_REMOVED lines=12> */
[C---:B------:R-:W-:Y:S01]  /*5740*/  IMAD.WIDE.U32 R8, R232.reuse, c[0x0][0x208], RZ ;  /* 0x00008200e8087a25 */ /* 0x040fe200078e00ff */
[----:B------:R-:W-:Y:S03]  /*5750*/  ISETP.GT.AND P1, PT, R223, 0x3f, PT ;  /* 0x0000003fdf00780c */ /* 0x000fe60003f24270 */
[----:B------:R-:W-:Y:S04]  /*5760*/  IMAD R3, R3, c[0x0][0x208], RZ ;  /* 0x0000820003037a24 */ /* 0x000fe800078e02ff */
[----:B------:R-:W-:Y:S04]  /*5770*/  IMAD R3, R232, c[0x0][0x20c], R3 ;  /* 0x00008300e8037a24 */ /* 0x000fe800078e0203 */
[----:B------:R-:W-:Y:S02]  /*5780*/  IMAD.IADD R3, R9, 0x1, R3 ;  /* 0x0000000109037824 */ /* 0x000fe400078e0203 */
[----:B------:R-:W-:Y:S04]  /*5790*/  IMAD.WIDE.U32 R8, R8, 0x30, RZ ;  /* 0x0000003008087825 */ /* 0x000fe800078e00ff */
[----:B------:R-:W-:Y:S02]  /*57a0*/  @!P1 IMAD.MOV.U32 R5, RZ, RZ, c[0x0][0x208] ;  /* 0x00008200ff059624 */ /* 0x000fe400078e00ff */
[----:B------:R-:W-:Y:S02]  /*57b0*/  IMAD R3, R3, 0x30, RZ ;  /* 0x0000003003037824 */ /* 0x000fe400078e02ff */
[----:B------:R-:W-:Y:S01]  /*57c0*/  @!P1 IMAD.MOV.U32 R4, RZ, RZ, c[0x0][0x20c] ;  /* 0x00008300ff049624 */ /* 0x000fe200078e00ff */
[-C--:B------:R-:W-:Y:S01]  /*57d0*/  @!P1 LEA R11, P0, R5, R8.reuse, 0x5 ;  /* 0x00000008050b9211 */ /* 0x080fe200078028ff */
[----:B------:R-:W-:Y:S05]  /*57e0*/  IMAD.IADD R3, R9, 0x1, R3 ;  /* 0x0000000109037824 */ /* 0x000fea00078e0203 */
[----:B------:R-:W-:Y:S02]  /*57f0*/  @!P1 LEA.HI.X R9, R5, R3, R4, 0x5, P0 ;  /* 0x0000000305099211 */ /* 0x000fe400000f2c04 */
[-C--:B------:R-:W-:Y:S05]  /*5800*/  IADD3 R5, P0, R228, R8.reuse, RZ ;  /* 0x00000008e4057210 */ /* 0x080fea0007f1e0ff */
[C---:B------:R-:W-:Y:S01]  /*5810*/  IMAD.X R4, R3.reuse, 0x1, R235, P0 ;  /* 0x0000000103047824 */ /* 0x040fe200000e06eb */
[-C--:B------:R-:W-:Y:S05]  /*5820*/  IADD3 R7, P0, R244, R8.reuse, RZ ;  /* 0x00000008f4077210 */ /* 0x080fea0007f1e0ff */
[----:B------:R-:W-:Y:S01]  /*5830*/  IMAD.X R6, R3, 0x1, R242, P0 ;  /* 0x0000000103067824 */ /* 0x000fe200000e06f2 */
[C---:B------:R-:W-:Y:S04]  /*5840*/  LEA R12, P0, R5.reuse, c[0x0][0x1f8], 0x1 ;  /* 0x00007e00050c7a11 */ /* 0x040fe800078008ff */
[----:B------:R-:W-:Y:S02]  /*5850*/  LEA.HI.X R13, R5, c[0x0][0x1fc], R4, 0x1, P0 ;  /* 0x00007f00050d7a11 */ /* 0x000fe400000f0c04 */
[C---:B------:R-:W-:Y:S03]  /*5860*/  LEA R14, P0, R7.reuse, c[0x0][0x1f8], 0x1 ;  /* 0x00007e00070e7a11 */ /* 0x040fe600078008ff */
[----:B------:R-:W-:Y:S01]  /*5870*/  @!PT LDS RZ, [RZ] ;  /* 0x00000000fffff984 */ /* 0x000fe20000000800 */
[----:B------:R-:W-:Y:S01]  /*5880*/  @!PT LDS RZ, [RZ] ;  /* 0x00000000fffff984 */ /* 0x000fe20000000800 */
[----:B------:R-:W-:Y:S01]  /*5890*/  @!PT LDS RZ, [RZ] ;  /* 0x00000000fffff984 */ /* 0x000fe20000000800 */
[----:B------:R4:W-:Y:S01]  /*58a0*/  LDGSTS.E.BYPASS.LTC128B.128 [R218+0x1880], [R12.64], !P5 ;  /* 0x018800000cda7fae */ /* 0x0009e2000e901d48 */
[----:B------:R-:W-:Y:S02]  /*58b0*/  LEA.HI.X R15, R7, c[0x0][0x1fc], R6, 0x1, P0 ;  /* 0x00007f00070f7a11 */ /* 0x000fe400000f0c06 */
[----:B------:R-:W-:Y:S03]  /*58c0*/  IADD3 R4, P0, R240, R8, RZ ;  /* 0x00000008f0047210 */ /* 0x000fe60007f1e0ff */
[----:B------:R4:W-:Y:S02]  /*58d0*/  LDGSTS.E.BYPASS.LTC128B.128 [R218+0x2480], [R14.64], !P4 ;  /* 0x024800000eda7fae */ /* 0x0009e4000e101d48 */
[----:B------:R-:W-:Y:S01]  /*58e0*/  IMAD.X R3, R3, 0x1, R238, P0 ;  /* 0x0000000103037824 */ /* 0x000fe200000e06ee */
[C---:B------:R-:W-:Y:S04]  /*58f0*/  LEA R6, P0, R4.reuse, c[0x0][0x1f8], 0x1 ;  /* 0x00007e0004067a11 */ /* 0x040fe800078008ff */
[----:B------:R-:W-:Y:S02]  /*5900*/  LEA.HI.X R7, R4, c[0x0][0x1fc], R3, 0x1, P0 ;  /* 0x00007f0004077a11 */ /* 0x000fe400000f0c03 */
[----:B------:R-:W-:Y:S03]  /*5910*/  @!P1 IADD3 R4, P0, R11, R228, RZ ;  /* 0x000000e40b049210 */ /* 0x000fe60007f1e0ff */
[----:B------:R4:W-:Y:S02]  /*5920*/  LDGSTS.E.BYPASS.LTC128B.128 [R218+0x3080], [R6.64], !P3 ;  /* 0x0308000006da7fae */ /* 0x0009e4000d901d48 */
[----:B------:R-:W-:Y:S01]  /*5930*/  @!P1 IMAD.X R3, R9, 0x1, R235, P0 ;  /* 0x0000000109039824 */ /* 0x000fe200000e06eb */
[C---:B------:R-:W-:Y:S04]  /*5940*/  @!P1 LEA R16, P0, R4.reuse, c[0x0][0x1f8], 0x1 ;  /* 0x00007e0004109a11 */ /* 0x040fe800078008ff */
[----:B------:R-:W-:Y:S02]  /*5950*/  @!P1 LEA.HI.X R17, R4, c[0x0][0x1fc], R3, 0x1, P0 ;  /* 0x00007f0004119a11 */ /* 0x000fe400000f0c03 */
[----:B------:R-:W-:Y:S03]  /*5960*/  @!P1 IADD3 R4, P0, R11, R244, RZ ;  /* 0x000000f40b049210 */ /* 0x000fe60007f1e0ff */
[----:B------:R4:W-:Y:S02]  /*5970*/  @!P1 LDGSTS.E.BYPASS.LTC128B.128 [R218+0x2080], [R16.64], !P5 ;  /* 0x0208000010da9fae */ /* 0x0009e4000e901d48 */
[----:B------:R-:W-:Y:S01]  /*5980*/  @!P1 IMAD.X R3, R9, 0x1, R242, P0 ;  /* 0x0000000109039824 */ /* 0x000fe200000e06f2 */
[C---:B------:R-:W-:Y:S04]  /*5990*/  @!P1 LEA R18, P0, R4.reuse, c[0x0][0x1f8], 0x1 ;  /* 0x00007e0004129a11 */ /* 0x040fe800078008ff */
[----:B------:R-:W-:Y:S02]  /*59a0*/  @!P1 LEA.HI.X R19, R4, c[0x0][0x1fc], R3, 0x1, P0 ;  /* 0x00007f0004139a11 */ /* 0x000fe400000f0c03 */
[----:B------:R-:W-:Y:S03]  /*59b0*/  @!P1 IADD3 R11, P0, R11, R240, RZ ;  /* 0x000000f00b0b9210 */ /* 0x000fe60007f1e0ff */
[----:B------:R4:W-:Y:S02]  /*59c0*/  @!P1 LDGSTS.E.BYPASS.LTC128B.128 [R218+0x2c80], [R18.64], !P4 ;  /* 0x02c8000012da9fae */ /* 0x0009e4000e101d48 */
[----:B------:R-:W-:Y:S01]  /*59d0*/  @!P1 IMAD.X R4, R9, 0x1, R238, P0 ;  /* 0x0000000109049824 */ /* 0x000fe200000e06ee */
[C---:B------:R-:W-:Y:S04]  /*59e0*/  @!P1 LEA R8, P0, R11.reuse, c[0x0][0x1f8], 0x1 ;  /* 0x00007e000b089a11 */ /* 0x040fe800078008ff */
[----:B------:R-:W-:Y:S05]  /*59f0*/  @!P1 LEA.HI.X R9, R11, c[0x0][0x1fc], R4, 0x1, P0 ;  /* 0x00007f000b099a11 */ /* 0x000fea00000f0c04 */
[----:B------:R4:W-:Y:S04]  /*5a00*/  @!P1 LDGSTS.E.BYPASS.LTC128B.128 [R218+0x3880], [R8.64], !P3 ;  /* 0x0388000008da9fae */ /* 0x0009e8000d901d48 */
.L_x_286:
[-C--:B--2-4-:R-:W-:Y:S01]  /*5a10*/  HMMA.16816.F32 R4, R152, R156.reuse, RZ ;  /* 0x0000009c9804723c */ /* 0x094fe200000018ff */
[----:B------:R-:W-:Y:S02]  /*5a20*/  LDSM.16.M88.4 R192, [R216+0x4880] ;  /* 0x00488000d8c0783b */ /* 0x000fe40000000200 */
[----:B------:R-:W-:Y:S05]  /*5a30*/  ISETP.GT.AND P0, PT, R232, R219, PT ;  /* 0x000000dbe800720c */ /* 0x000fea0003f04270 */
        /* <DEDUP_REMOVED lines=104> */
[-C--:B------:R-:W-:Y:S03]  /*60c0*/  @P1 IADD3 R152, P0, R230, R164.reuse, RZ ;  /* 0x000000a4e6981210 */ /* 0x080fe60007f1e0ff */
[----:B------:R-:W-:Y:S04]  /*60d0*/  IMAD.IADD R149, R165, 0x1, R149 ;  /* 0x00000001a5957824 */ /* 0x000fe800078e0295 */
[----:B------:R-:W-:Y:S01]  /*60e0*/  @P1 IMAD.X R151, R149, 0x1, R237, P0 ;  /* 0x0000000195971824 */ /* 0x000fe200000e06ed */
[-C--:B------:R-:W-:Y:S05]  /*60f0*/  @P1 IADD3 R154, P0, R203, R164.reuse, RZ ;  /* 0x000000a4cb9a1210 */ /* 0x080fea0007f1e0ff */
[----:B------:R-:W-:Y:S01]  /*6100*/  @P1 IMAD.X R153, R149, 0x1, R202, P0 ;  /* 0x0000000195991824 */ /* 0x000fe200000e06ca */
[----:B------:R-:W-:Y:S05]  /*6110*/  @P1 IADD3 R156, P0, R201, R164, RZ ;  /* 0x000000a4c99c1210 */ /* 0x000fea0007f1e0ff */
[----:B------:R-:W-:Y:S01]  /*6120*/  @P1 IMAD.X R155, R149, 0x1, R200, P0 ;  /* 0x00000001959b1824 */ /* 0x000fe200000e06c8 */
[C---:B------:R-:W-:Y:S04]  /*6130*/  @P1 LEA R158, P0, R152.reuse, c[0x0][0x1c8], 0x1 ;  /* 0x00007200989e1a11 */ /* 0x040fe800078008ff */
[----:B------:R-:W-:Y:S02]  /*6140*/  @P1 LEA.HI.X R159, R152, c[0x0][0x1cc], R151, 0x1, P0 ;  /* 0x00007300989f1a11 */ /* 0x000fe400000f0c97 */
[C---:B------:R-:W-:Y:S03]  /*6150*/  @P1 LEA R160, P0, R154.reuse, c[0x0][0x1c8], 0x1 ;  /* 0x000072009aa01a11 */ /* 0x040fe600078008ff */
[----:B------:R-:W-:Y:S01]  /*6160*/  @!PT LDS RZ, [RZ] ;  /* 0x00000000fffff984 */ /* 0x000fe20000000800 */
[----:B------:R-:W-:Y:S01]  /*6170*/  @!PT LDS RZ, [RZ] ;  /* 0x00000000fffff984 */ /* 0x000fe20000000800 */
[----:B------:R-:W-:Y:S01]  /*6180*/  @!PT LDS RZ, [RZ] ;  /* 0x00000000fffff984 */ /* 0x000fe20000000800 */
[----:B------:R1:W-:Y:S01]  /*6190*/  @P1 LDGSTS.E.BYPASS.LTC128B.128 [R218+0x3c80], [R158.64], !P5 ;  /* 0x03c800009eda1fae */ /* 0x0003e2000e901d48 */
[----:B------:R-:W-:Y:S02]  /*61a0*/  @P1 LEA.HI.X R161, R154, c[0x0][0x1cc], R153, 0x1, P0 ;  /* 0x000073009aa11a11 */ /* 0x000fe400000f0c99 */
[C---:B------:R-:W-:Y:S03]  /*61b0*/  @P1 LEA R162, P0, R156.reuse, c[0x0][0x1c8], 0x1 ;  /* 0x000072009ca21a11 */ /* 0x040fe600078008ff */
[----:B------:R1:W-:Y:S01]  /*61c0*/  @P1 LDGSTS.E.BYPASS.LTC128B.128 [R218+0x4880], [R160.64], !P4 ;  /* 0x04880000a0da1fae */ /* 0x0003e2000e101d48 */
[----:B------:R-:W-:Y:S02]  /*61d0*/  @P1 LEA.HI.X R163, R156, c[0x0][0x1cc], R155, 0x1, P0 ;  /* 0x000073009ca31a11 */ /* 0x000fe400000f0c9b */
[----:B------:R-:W-:Y:S03]  /*61e0*/  ISETP.GE.AND P0, PT, R3, 0x21, PT ;  /* 0x000000210300780c */ /* 0x000fe60003f06270 */
[----:B------:R1:W-:Y:S10]  /*61f0*/  @P1 LDGSTS.E.BYPASS.LTC128B.128 [R218+0x5480], [R162.64], !P3 ;  /* 0x05480000a2da1fae */ /* 0x0003f4000d901d48 */
[----:B------:R-:W-:Y:S04]  /*6200*/  @P0 IADD3 R152, P2, R164, UR7, RZ ;  /* 0x00000007a4980c10 */ /* 0x000fe8000ff5e0ff */
        /* <DEDUP_REMOVED lines=16> */
.L_x_287:
[----:B------:R-:W-:Y:S01]  /*6310*/  ISETP.NE.AND P0, PT, R222, 0x1, PT ;  /* 0x00000001de00780c */ /* 0x000fe20003f05270 */
[----:B------:R-:W0:Y:S01]  /*6320*/  LDGDEPBAR ;  /* 0x00000000000079af */ /* 0x000e220000000000 */
[----:B------:R-:W-:Y:S01]  /*6330*/  ISETP.GE.AND P1, PT, R221, 0x1, PT ;  /* 0x00000001dd00780c */ /* 0x000fe20003f26270 */
[----:B-1----:R-:W-:Y:S02]  /*6340*/  IMAD.MOV.U32 R158, RZ, RZ, R227 ;  /* 0x000000ffff9e7224 */ /* 0x002fe400078e00e3 */
[----:B------:R-:W-:Y:S05]  /*6350*/  IMAD R156, R232, -0x30, RZ ;  /* 0xffffffd0e89c7824 */ /* 0x000fea00078e02ff */
[----:B------:R-:W-:Y:S03]  /*6360*/  IADD3 R153, -R233, 0x1, R156 ;  /* 0x00000001e9997810 */ /* 0x000fe60007ffe19c */
[----:B------:R-:W-:Y:S01]  /*6370*/  @P0 IMAD.HI.U32 R3, R227, c[0x0][0x2c8], RZ ;  /* 0x0000b200e3030a27 */ /* 0x000fe200078e00ff */
[----:B------:R-:W-:Y:S04]  /*6380*/  IADD3 R153, -R225, R153, R220 ;  /* 0x00000099e1997210 */ /* 0x000fe80007ffe1dc */
[----:B------:R-:W-:Y:S02]  /*6390*/  @P0 SHF.R.U32.HI R158, RZ, c[0x0][0x2cc], R3 ;  /* 0x0000b300ff9e0a19 */ /* 0x000fe40000011603 */
[C---:B------:R-:W-:Y:S02]  /*63a0*/  IADD3 R154, R153.reuse, c[0x0][0x328], RZ ;  /* 0x0000ca00999a7a10 */ /* 0x040fe40007ffe0ff */
[----:B------:R-:W-:Y:S01]  /*63b0*/  IADD3 R153, R153, UR10, RZ ;  /* 0x0000000a99997c10 */ /* 0x000fe2000fffe0ff */
[----:B------:R-:W1:Y:S02]  /*63c0*/  SHFL.IDX PT, R149, R158, RZ, 0x1c1f ;  /* 0x001c1fff9e957589 */ /* 0x000e6400000e0000 */
[----:B-1----:R-:W-:Y:S02]  /*63d0*/  IMAD.IADD R168, R154, 0x1, R149 ;  /* 0x000000019aa87824 */ /* 0x002fe400078e0295 */
[----:B------:R-:W-:Y:S01]  /*63e0*/  IMAD.IADD R166, R149, 0x1, R153 ;  /* 0x0000000195a67824 */ /* 0x000fe200078e0299 */
[----:B------:R-:W-:-:S05]  /*63f0*/  @!P1 BRA `(.L_x_288) ;  /* 0x0000018000009947 */ /* 0x000fca0003800000 */
[----:B------:R-:W-:Y:S01]  /*6400*/  IADD3 R149, -R225, R220, R149 ;  /* 0x000000dce1957210 */ /* 0x000fe20007ffe195 */
[----:B------:R-:W-:Y:S03]  /*6410*/  BSSY B0, `(.L_x_289) ;  /* 0x0000011000007945 */ /* 0x000fe60003800000 */
        /* <DEDUP_REMOVED lines=11> */
.L_x_290:
[----:B------:R-:W-:Y:S04]  /*64d0*/  MOV R3, c[0x0][0x32c] ;  /* 0x0000cb0000037a02 */ /* 0x000fe80000000f00 */
[----:B------:R-:W-:Y:S11]  /*64e0*/  ISETP.NE.AND P0, PT, R3, 0x1, PT ;  /* 0x000000010300780c */ /* 0x000ff60003f05270 */
[----:B------:R-:W-:Y:S02]  /*64f0*/  @!UPT UIADD3 URZ, URZ, URZ, URZ ;  /* 0x0000003f3f3ff290 */ /* 0x000fe4000fffe03f */
[----:B------:R-:W-:Y:S05]  /*6500*/  @P0 IMAD.HI.U32 R3, R149, c[0x0][0x330], RZ ;  /* 0x0000cc0095030a27 */ /* 0x000fea00078e00ff */
[----:B------:R-:W-:Y:S02]  /*6510*/  @P0 SHF.R.U32.HI R149, RZ, c[0x0][0x334], R3 ;  /* 0x0000cd00ff950a19 */ /* 0x000fe40000011603 */
.L_x_291:
[----:B------:R-:W-:Y:S05]  /*6520*/  BSYNC B0 ;  /* 0x0000000000007941 */ /* 0x000fea0003800000 */
.L_x_289:
[----:B------:R-:W-:Y:S04]  /*6530*/  IMAD.IADD R152, R156, 0x1, -R233 ;  /* 0x000000019c987824 */ /* 0x000fe800078e0ae9 */
[----:B------:R-:W-:Y:S05]  /*6540*/  IMAD R149, R149, c[0x0][0x32c], R152 ;  /* 0x0000cb0095957a24 */ /* 0x000fea00078e0298 */
[----:B------:R-:W-:Y:S02]  /*6550*/  IADD3 R3, R149, c[0x0][0x32c], RZ ;  /* 0x0000cb0095037a10 */ /* 0x000fe40007ffe0ff */
[----:B------:R-:W-:Y:S02]  /*6560*/  IMNMX R166, R166, R149, !PT ;  /* 0x00000095a6a67217 */ /* 0x000fe40007800200 */
[----:B------:R-:W-:Y:S02]  /*6570*/  IMNMX R168, R168, R3, PT ;  /* 0x00000003a8a87217 */ /* 0x000fe40003800200 */
.L_x_288:
[----:B------:R-:W1:Y:S02]  /*6580*/  SHFL.IDX PT, R152, R158, 0x1, 0x1c1f ;  /* 0x003c1f009e987f89 */ /* 0x000e6400000e0000 */
[-C--:B-1----:R-:W-:Y:S02]  /*6590*/  IADD3 R164, R154, R152.reuse, RZ ;  /* 0x000000989aa47210 */ /* 0x082fe40007ffe0ff */
[----:B------:R-:W-:Y:S01]  /*65a0*/  IADD3 R163, R153, R152, RZ ;  /* 0x0000009899a37210 */ /* 0x000fe20007ffe0ff */
        /* <DEDUP_REMOVED lines=14> */
.L_x_294:
[----:B------:R-:W-:Y:S04]  /*6690*/  MOV R3, c[0x0][0x32c] ;  /* 0x0000cb0000037a02 */ /* 0x000fe80000000f00 */
[----:B------:R-:W-:Y:S11]  /*66a0*/  ISETP.NE.AND P0, PT, R3, 0x1, PT ;  /* 0x000000010300780c */ /* 0x000ff60003f05270 */
[----:B------:R-:W-:Y:S02]  /*66b0*/  @!UPT UIADD3 URZ, URZ, URZ, URZ ;  /* 0x0000003f3f3ff290 */ /* 0x000fe4000fffe03f */
[----:B------:R-:W-:Y:S05]  /*66c0*/  @P0 IMAD.HI.U32 R3, R152, c[0x0][0x330], RZ ;  /* 0x0000cc0098030a27 */ /* 0x000fea00078e00ff */
[----:B------:R-:W-:Y:S02]  /*66d0*/  @P0 SHF.R.U32.HI R152, RZ, c[0x0][0x334], R3 ;  /* 0x0000cd00ff980a19 */ /* 0x000fe40000011603 */
.L_x_295:
[----:B------:R-:W-:Y:S05]  /*66e0*/  BSYNC B0 ;  /* 0x0000000000007941 */ /* 0x000fea0003800000 */
.L_x_293:
[----:B------:R-:W-:Y:S04]  /*66f0*/  IMAD.IADD R3, R156, 0x1, -R233 ;  /* 0x000000019c037824 */ /* 0x000fe800078e0ae9 */
[----:B------:R-:W-:Y:S05]  /*6700*/  IMAD R3, R152, c[0x0][0x32c], R3 ;  /* 0x0000cb0098037a24 */ /* 0x000fea00078e0203 */
[----:B------:R-:W-:Y:S02]  /*6710*/  IADD3 R149, R3, c[0x0][0x32c], RZ ;  /* 0x0000cb0003957a10 */ /* 0x000fe40007ffe0ff */
[----:B------:R-:W-:Y:S02]  /*6720*/  IMNMX R163, R163, R3, !PT ;  /* 0x00000003a3a37217 */ /* 0x000fe40007800200 */
[----:B------:R-:W-:Y:S02]  /*6730*/  IMNMX R164, R164, R149, PT ;  /* 0x00000095a4a47217 */ /* 0x000fe40003800200 */
.L_x_292:
        /* <DEDUP_REMOVED lines=17> */
.L_x_298:
[----:B------:R-:W-:Y:S04]  /*6850*/  MOV R3, c[0x0][0x32c] ;  /* 0x0000cb0000037a02 */ /* 0x000fe80000000f00 */
[----:B------:R-:W-:Y:S11]  /*6860*/  ISETP.NE.AND P0, PT, R3, 0x1, PT ;  /* 0x000000010300780c */ /* 0x000ff60003f05270 */
[----:B------:R-:W-:Y:S02]  /*6870*/  @!UPT UIADD3 URZ, URZ, URZ, URZ ;  /* 0x0000003f3f3ff290 */ /* 0x000fe4000fffe03f */
[----:B------:R-:W-:Y:S05]  /*6880*/  @P0 IMAD.HI.U32 R3, R152, c[0x0][0x330], RZ ;  /* 0x0000cc0098030a27 */ /* 0x000fea00078e00ff */
[----:B------:R-:W-:Y:S02]  /*6890*/  @P0 SHF.R.U32.HI R152, RZ, c[0x0][0x334], R3 ;  /* 0x0000cd00ff980a19 */ /* 0x000fe40000011603 */
.L_x_299:
[----:B------:R-:W-:Y:S05]  /*68a0*/  BSYNC B0 ;  /* 0x0000000000007941 */ /* 0x000fea0003800000 */
.L_x_297:
[----:B------:R-:W-:Y:S04]  /*68b0*/  IMAD.IADD R3, R156, 0x1, -R233 ;  /* 0x000000019c037824 */ /* 0x000fe800078e0ae9 */
[----:B------:R-:W-:Y:S05]  /*68c0*/  IMAD R3, R152, c[0x0][0x32c], R3 ;  /* 0x0000cb0098037a24 */ /* 0x000fea00078e0203 */
[----:B------:R-:W-:Y:S02]  /*68d0*/  IADD3 R149, R3, c[0x0][0x32c], RZ ;  /* 0x0000cb0003957a10 */ /* 0x000fe40007ffe0ff */
[----:B------:R-:W-:Y:S02]  /*68e0*/  IMNMX R161, R161, R3, !PT ;  /* 0x00000003a1a17217 */ /* 0x000fe40007800200 */
[----:B------:R-:W-:Y:S02]  /*68f0*/  IMNMX R162, R162, R149, PT ;  /* 0x00000095a2a27217 */ /* 0x000fe40003800200 */
.L_x_296:
[C---:B------:R-:W-:Y:S02]  /*6900*/  ISETP.GE.AND P2, PT, R156.reuse, 0x9, PT ;  /* 0x000000099c00780c */ /* 0x040fe40003f46270 */
[----:B------:R-:W-:Y:S02]  /*6910*/  ISETP.GE.AND P1, PT, R156, 0xa, PT ;  /* 0x0000000a9c00780c */ /* 0x000fe40003f26270 */
[----:B------:R-:W-:Y:S02]  /*6920*/  ISETP.GT.AND P0, PT, R166, 0x8, !P2 ;  /* 0x00000008a600780c */ /* 0x000fe40005704270 */
[----:B------:R-:W-:Y:S02]  /*6930*/  P2R R152, PR, RZ, 0x4 ;  /* 0x00000004ff987803 */ /* 0x000fe40000000000 */
[----:B------:R-:W-:Y:S02]  /*6940*/  ISETP.LT.OR P0, PT, R168, 0x9, P0 ;  /* 0x00000009a800780c */ /* 0x000fe40000701670 */
[----:B------:R-:W-:Y:S02]  /*6950*/  P2R R151, PR, RZ, 0x2 ;  /* 0x00000002ff977803 */ /* 0x000fe40000000000 */
[----:B------:R-:W-:Y:S02]  /*6960*/  FSEL R149, R16, -INF , !P0 ;  /* 0xff80000010957808 */ /* 0x000fe40004000000 */
[----:B------:R-:W-:Y:S02]  /*6970*/  ISETP.GT.AND P0, PT, R166, 0x9, !P1 ;  /* 0x00000009a600780c */ /* 0x000fe40004f04270 */
[----:B------:R-:W-:Y:S02]  /*6980*/  ISETP.GE.AND P5, PT, R156, 0x21, PT ;  /* 0x000000219c00780c */ /* 0x000fe40003fa6270 */
[----:B------:R-:W-:Y:S02]  /*6990*/  ISETP.LT.OR P0, PT, R168, 0xa, P0 ;  /* 0x0000000aa800780c */ /* 0x000fe40000701670 */
[C---:B------:R-:W-:Y:S02]  /*69a0*/  ISETP.GE.AND P4, PT, R156.reuse, 0x22, PT ;  /* 0x000000229c00780c */ /* 0x040fe40003f86270 */
[----:B------:R-:W-:Y:S02]  /*69b0*/  FSEL R155, R17, -INF , !P0 ;  /* 0xff800000119b7808 */ /* 0x000fe40004000000 */
[C---:B------:R-:W-:Y:S02]  /*69c0*/  ISETP.GT.AND P0, PT, R163.reuse, 0x8, !P2 ;  /* 0x00000008a300780c */ /* 0x040fe40005704270 */
        /* <DEDUP_REMOVED lines=12> */
[----:B------:R-:W-:Y:S02]  /*6a90*/  ISETP.GE.AND P6, PT, R156, 0x2a, PT ;  /* 0x0000002a9c00780c */ /* 0x000fe40003fc6270 */
[----:B------:R-:W-:Y:S02]  /*6aa0*/  FSEL R186, R20, -INF , !P0 ;  /* 0xff80000014ba7808 */ /* 0x000fe40004000000 */
[----:B------:R-:W-:Y:S04]  /*6ab0*/  ISETP.GT.AND P0, PT, R166, 0x11, !P1 ;  /* 0x00000011a600780c */ /* 0x000fe80004f04270 */
[----:B------:R-:W-:Y:S04]  /*6ac0*/  ISETP.LT.OR P0, PT, R168, 0x12, P0 ;  /* 0x00000012a800780c */ /* 0x000fe80000701670 */
        /* <DEDUP_REMOVED lines=12> */
[----:B------:R-:W-:Y:S04]  /*6b90*/  ISETP.LT.OR P0, PT, R168, 0x19, P0 ;  /* 0x00000019a800780c */ /* 0x000fe80000701670 */
[----:B------:R-:W-:Y:S02]  /*6ba0*/  FSEL R190, R32, -INF , !P0 ;  /* 0xff80000020be7808 */ /* 0x000fe40004000000 */
[----:B------:R-:W-:Y:S04]  /*6bb0*/  ISETP.GT.AND P0, PT, R166, 0x19, !P1 ;  /* 0x00000019a600780c */ /* 0x000fe80004f04270 */
[----:B------:R-:W-:Y:S04]  /*6bc0*/  ISETP.LT.OR P0, PT, R168, 0x1a, P0 ;  /* 0x0000001aa800780c */ /* 0x000fe80000701670 */
[----:B------:R-:W-:Y:S02]  /*6bd0*/  FSEL R195, R33, -INF , !P0 ;  /* 0xff80000021c37808 */ /* 0x000fe40004000000 */
[C---:B------:R-:W-:Y:S02]  /*6be0*/  ISETP.GT.AND P0, PT, R163.reuse, 0x18, !P2 ;  /* 0x00000018a300780c */ /* 0x040fe40005704270 */
[----:B------:R-:W-:Y:S02]  /*6bf0*/  ISETP.GE.AND P2, PT, R156, 0x1, PT ;  /* 0x000000019c00780c */ /* 0x000fe40003f46270 */
[----:B------:R-:W-:Y:S04]  /*6c00*/  ISETP.LT.OR P0, PT, R164, 0x19, P0 ;  /* 0x00000019a400780c */ /* 0x000fe80000701670 */
[----:B------:R-:W-:Y:S02]  /*6c10*/  FSEL R196, R34, -INF , !P0 ;  /* 0xff80000022c47808 */ /* 0x000fe40004000000 */
[----:B------:R-:W-:Y:S02]  /*6c20*/  ISETP.GT.AND P0, PT, R163, 0x19, !P1 ;  /* 0x00000019a300780c */ /* 0x000fe40004f04270 */
[----:B------:R-:W-:Y:S02]  /*6c30*/  ISETP.GE.AND P1, PT, R156, 0x2, PT ;  /* 0x000000029c00780c */ /* 0x000fe40003f26270 */
        /* <DEDUP_REMOVED lines=17> */
[----:B------:R-:W-:Y:S01]  /*6d50*/  ISETP.GT.AND P0, PT, R166, 0x1, !P1 ;  /* 0x00000001a600780c */ /* 0x000fe20004f04270 */
[----:B------:R-:W1:Y:S03]  /*6d60*/  SHFL.IDX PT, R4, R158, 0x3, 0x1c1f ;  /* 0x007c1f009e047f89 */ /* 0x000e6600000e0000 */
[----:B------:R-:W-:Y:S04]  /*6d70*/  ISETP.LT.OR P0, PT, R168, 0x2, P0 ;  /* 0x00000002a800780c */ /* 0x000fe80000701670 */
[----:B------:R-:W-:Y:S02]  /*6d80*/  FSEL R173, R5, -INF , !P0 ;  /* 0xff80000005ad7808 */ /* 0x000fe40004000000 */
[----:B------:R-:W-:Y:S04]  /*6d90*/  ISETP.GT.AND P0, PT, R163, 0x1, !P1 ;  /* 0x00000001a300780c */ /* 0x000fe80004f04270 */
[C---:B------:R-:W-:Y:S04]  /*6da0*/  ISETP.LT.OR P0, PT, R164.reuse, 0x2, P0 ;  /* 0x00000002a400780c */ /* 0x040fe80000701670 */
[----:B------:R-:W-:Y:S02]  /*6db0*/  FSEL R7, R7, -INF , !P0 ;  /* 0xff80000007077808 */ /* 0x000fe40004000000 */
[----:B------:R-:W-:Y:S04]  /*6dc0*/  ISETP.GT.AND P0, PT, R163, RZ, !P2 ;  /* 0x000000ffa300720c */ /* 0x000fe80005704270 */
[----:B------:R-:W-:Y:S01]  /*6dd0*/  ISETP.LT.OR P0, PT, R164, 0x1, P0 ;  /* 0x00000001a400780c */ /* 0x000fe20000701670 */
[--C-:B-1----:R-:W-:Y:S02]  /*6de0*/  IMAD.IADD R154, R154, 0x1, R4.reuse ;  /* 0x000000019a9a7824 */ /* 0x102fe400078e0204 */
[----:B------:R-:W-:Y:S01]  /*6df0*/  IMAD.IADD R153, R153, 0x1, R4 ;  /* 0x0000000199997824 */ /* 0x000fe200078e0204 */
        /* <DEDUP_REMOVED lines=16> */
[----:B------:R-:W-:Y:S04]  /*6f00*/  ISETP.NE.AND P0, PT, R152, RZ, PT ;  /* 0x000000ff9800720c */ /* 0x000fe80003f05270 */
        /* <DEDUP_REMOVED lines=13> */
[C---:B------:R-:W-:Y:S04]  /*6fe0*/  ISETP.LT.OR P0, PT, R162.reuse, 0x12, P0 ;  /* 0x00000012a200780c */ /* 0x040fe80000701670 */
        /* <DEDUP_REMOVED lines=18> */
[C---:B------:R-:W-:Y:S04]  /*7110*/  ISETP.GT.AND P0, PT, R161.reuse, RZ, !P2 ;  /* 0x000000ffa100720c */ /* 0x040fe80005704270 */
[----:B------:R-:W-:Y:S04]  /*7120*/  ISETP.LT.OR P0, PT, R162, 0x1, P0 ;  /* 0x00000001a200780c */ /* 0x000fe80000701670 */
[----:B------:R-:W-:Y:S02]  /*7130*/  FSEL R25, R8, -INF , !P0 ;  /* 0xff80000008197808 */ /* 0x000fe40004000000 */
[----:B------:R-:W-:Y:S04]  /*7140*/  ISETP.GT.AND P0, PT, R161, 0x29, !P6 ;  /* 0x00000029a100780c */ /* 0x000fe80007704270 */
[----:B------:R-:W-:Y:S04]  /*7150*/  ISETP.LT.OR P0, PT, R162, 0x2a, P0 ;  /* 0x0000002aa200780c */ /* 0x000fe80000701670 */
[----:B------:R-:W-:Y:S02]  /*7160*/  FSEL R161, R45, -INF , !P0 ;  /* 0xff8000002da17808 */ /* 0x000fe40004000000 */
[----:B------:R-:W-:Y:S11]  /*7170*/  ISETP.GE.AND P0, PT, R221, 0x1, PT ;  /* 0x00000001dd00780c */ /* 0x000ff60003f06270 */
[----:B------:R-:W-:Y:S02]  /*7180*/  @!UPT UIADD3 URZ, URZ, URZ, URZ ;  /* 0x0000003f3f3ff290 */ /* 0x000fe4000fffe03f */
        /* <DEDUP_REMOVED lines=14> */
.L_x_302:
[----:B------:R-:W-:Y:S04]  /*7270*/  MOV R4, c[0x0][0x32c] ;  /* 0x0000cb0000047a02 */ /* 0x000fe80000000f00 */
[----:B------:R-:W-:Y:S11]  /*7280*/  ISETP.NE.AND P0, PT, R4, 0x1, PT ;  /* 0x000000010400780c */ /* 0x000ff60003f05270 */
[----:B------:R-:W-:Y:S02]  /*7290*/  @!UPT UIADD3 URZ, URZ, URZ, URZ ;  /* 0x0000003f3f3ff290 */ /* 0x000fe4000fffe03f */
[----:B------:R-:W-:Y:S05]  /*72a0*/  @P0 IMAD.HI.U32 R4, R6, c[0x0][0x330], RZ ;  /* 0x0000cc0006040a27 */ /* 0x000fea00078e00ff */
[----:B------:R-:W-:Y:S02]  /*72b0*/  @P0 SHF.R.U32.HI R6, RZ, c[0x0][0x334], R4 ;  /* 0x0000cd00ff060a19 */ /* 0x000fe40000011604 */
.L_x_303:
[----:B------:R-:W-:Y:S05]  /*72c0*/  BSYNC B0 ;  /* 0x0000000000007941 */ /* 0x000fea0003800000 */
.L_x_301:
[----:B------:R-:W-:Y:S04]  /*72d0*/  IMAD.IADD R9, R156, 0x1, -R233 ;  /* 0x000000019c097824 */ /* 0x000fe800078e0ae9 */
[----:B------:R-:W-:Y:S05]  /*72e0*/  IMAD R9, R6, c[0x0][0x32c], R9 ;  /* 0x0000cb0006097a24 */ /* 0x000fea00078e0209 */
[----:B------:R-:W-:Y:S02]  /*72f0*/  IADD3 R13, R9, c[0x0][0x32c], RZ ;  /* 0x0000cb00090d7a10 */ /* 0x000fe40007ffe0ff */
[----:B------:R-:W-:Y:S02]  /*7300*/  IMNMX R153, R153, R9, !PT ;  /* 0x0000000999997217 */ /* 0x000fe40007800200 */
[----:B------:R-:W-:Y:S02]  /*7310*/  IMNMX R154, R154, R13, PT ;  /* 0x0000000d9a9a7217 */ /* 0x000fe40003800200 */
.L_x_300:
[----:B------:R-:W-:Y:S02]  /*7320*/  FMNMX.FTZ R4, R175, R150, !PT ;  /* 0x00000096af047209 */ /* 0x000fe40007810000 */
[----:B------:R-:W-:Y:S02]  /*7330*/  ISETP.GT.AND P0, PT, R153, RZ, !P2 ;  /* 0x000000ff9900720c */ /* 0x000fe40005704270 */
[----:B------:R-:W-:Y:S02]  /*7340*/  FMNMX.FTZ R4, R173, R4, !PT ;  /* 0x00000004ad047209 */ /* 0x000fe40007810000 */
[----:B------:R-:W-:Y:S02]  /*7350*/  ISETP.LT.OR P0, PT, R154, 0x1, P0 ;  /* 0x000000019a00780c */ /* 0x000fe40000701670 */
[----:B------:R-:W-:Y:S02]  /*7360*/  FMNMX.FTZ R4, R149, R4, !PT ;  /* 0x0000000495047209 */ /* 0x000fe40007810000 */
[----:B------:R-:W-:Y:S02]  /*7370*/  FSEL R17, R10, -INF , !P0 ;  /* 0xff8000000a117808 */ /* 0x000fe40004000000 */
[----:B------:R-:W-:Y:S02]  /*7380*/  FMNMX.FTZ R9, R155, R4, !PT ;  /* 0x000000049b097209 */ /* 0x000fe40007810000 */
[----:B------:R-:W-:Y:S02]  /*7390*/  ISETP.GT.AND P0, PT, R153, 0x1, !P1 ;  /* 0x000000019900780c */ /* 0x000fe40004f04270 */
[----:B------:R-:W-:Y:S02]  /*73a0*/  FMNMX.FTZ R4, R186, R9, !PT ;  /* 0x00000009ba047209 */ /* 0x000fe40007810000 */
[----:B------:R-:W-:Y:S02]  /*73b0*/  ISETP.LT.OR P0, PT, R154, 0x2, P0 ;  /* 0x000000029a00780c */ /* 0x000fe40000701670 */
[----:B------:R-:W-:Y:S02]  /*73c0*/  FMNMX.FTZ R9, R187, R4, !PT ;  /* 0x00000004bb097209 */ /* 0x000fe40007810000 */
[----:B------:R-:W-:Y:S02]  /*73d0*/  FSEL R13, R11, -INF , !P0 ;  /* 0xff8000000b0d7808 */ /* 0x000fe40004000000 */
[----:B------:R-:W-:Y:S02]  /*73e0*/  FMNMX.FTZ R4, R190, R9, !PT ;  /* 0x00000009be047209 */ /* 0x000fe40007810000 */
[----:B------:R-:W-:Y:S02]  /*73f0*/  ISETP.NE.AND P0, PT, R152, RZ, PT ;  /* 0x000000ff9800720c */ /* 0x000fe40003f05270 */
[----:B------:R-:W-:Y:S02]  /*7400*/  FMNMX.FTZ R19, R195, R4, !PT ;  /* 0x00000004c3137209 */ /* 0x000fe40007810000 */
[----:B------:R-:W-:Y:S02]  /*7410*/  FMNMX.FTZ R6, R5, R148, !PT ;  /* 0x0000009405067209 */ /* 0x000fe40007810000 */
[----:B------:R-:W-:Y:S02]  /*7420*/  ISETP.GT.AND P0, PT, R153, 0x8, !P0 ;  /* 0x000000089900780c */ /* 0x000fe40004704270 */
[----:B------:R-:W-:Y:S02]  /*7430*/  FMNMX.FTZ R4, R198, R19, !PT ;  /* 0x00000013c6047209 */ /* 0x000fe40007810000 */
        /* <DEDUP_REMOVED lines=28> */
[----:B------:R-:W-:Y:S02]  /*7600*/  ISETP.NE.AND P1, PT, R165, RZ, PT ;  /* 0x000000ffa500720c */ /* 0x000fe40003f25270 */
[----:B------:R-:W-:Y:S02]  /*7610*/  ISETP.LT.OR P0, PT, R154, 0x12, P0 ;  /* 0x000000129a00780c */ /* 0x000fe40000701670 */
[----:B------:R-:W-:Y:S02]  /*7620*/  FMNMX.FTZ R4, R39, R4, !PT ;  /* 0x0000000427047209 */ /* 0x000fe40007810000 */
[----:B-1----:R-:W-:Y:S02]  /*7630*/  FMNMX.FTZ R6, R9, R6, !PT ;  /* 0x0000000609067209 */ /* 0x002fe40007810000 */
[----:B------:R-:W-:Y:S02]  /*7640*/  FMNMX.FTZ R9, R166, R21, !PT ;  /* 0x00000015a6097209 */ /* 0x000fe40007810000 */
[----:B------:R-:W-:Y:S01]  /*7650*/  FSEL R16, R27, -INF , !P0 ;  /* 0xff8000001b107808 */ /* 0x000fe20004000000 */
[----:B------:R-:W-:Y:S01]  /*7660*/  SHFL.BFLY PT, R151, R6, 0x1, 0x1f ;  /* 0x0c201f0006977f89 */ /* 0x000fe200000e0000 */
[----:B------:R-:W-:Y:S02]  /*7670*/  ISETP.GT.AND P0, PT, R153, 0x18, !P1 ;  /* 0x000000189900780c */ /* 0x000fe40004f04270 */
[----:B------:R-:W-:Y:S02]  /*7680*/  FMNMX.FTZ R19, R37, R4, !PT ;  /* 0x0000000425137209 */ /* 0x000fe40007810000 */
[----:B------:R-:W-:Y:S02]  /*7690*/  ISETP.NE.AND P2, PT, R167, RZ, PT ;  /* 0x000000ffa700720c */ /* 0x000fe40003f45270 */
[----:B------:R-:W-:Y:S01]  /*76a0*/  ISETP.LT.OR P0, PT, R154, 0x19, P0 ;  /* 0x000000199a00780c */ /* 0x000fe20000701670 */
[----:B------:R-:W1:Y:S01]  /*76b0*/  SHFL.BFLY PT, R4, R9, 0x2, 0x1f ;  /* 0x0c401f0009047f89 */ /* 0x000e6200000e0000 */
[----:B------:R-:W-:Y:S02]  /*76c0*/  FMNMX.FTZ R8, R246, R19, !PT ;  /* 0x00000013f6087209 */ /* 0x000fe40007810000 */
[----:B------:R-:W-:Y:S02]  /*76d0*/  FSEL R18, R30, -INF , !P0 ;  /* 0xff8000001e127808 */ /* 0x000fe40004000000 */
[----:B------:R-:W-:Y:S02]  /*76e0*/  ISETP.GT.AND P0, PT, R153, 0x19, !P2 ;  /* 0x000000199900780c */ /* 0x000fe40005704270 */
[----:B------:R-:W-:Y:S01]  /*76f0*/  FMNMX.FTZ R19, R251, R8, !PT ;  /* 0x00000008fb137209 */ /* 0x000fe20007810000 */
[----:B------:R-:W-:Y:S01]  /*7700*/  LDSM.16.MT88.4 R20, [R214+0x1880] ;  /* 0x00188000d614783b */ /* 0x000fe20000004200 */
[----:B------:R-:W-:Y:S02]  /*7710*/  ISETP.LT.OR P0, PT, R154, 0x1a, P0 ;  /* 0x0000001a9a00780c */ /* 0x000fe40000701670 */
[----:B------:R-:W-:Y:S02]  /*7720*/  FMNMX.FTZ R19, R250, R19, !PT ;  /* 0x00000013fa137209 */ /* 0x000fe40007810000 */
[----:B------:R-:W-:Y:S02]  /*7730*/  FSEL R24, R31, -INF , !P0 ;  /* 0xff8000001f187808 */ /* 0x000fe40004000000 */
[----:B------:R-:W-:Y:S02]  /*7740*/  ISETP.GT.AND P0, PT, R153, 0x20, !P5 ;  /* 0x000000209900780c */ /* 0x000fe40006f04270 */
[----:B------:R-:W-:Y:S02]  /*7750*/  FMNMX.FTZ R8, R252, R19, !PT ;  /* 0x00000013fc087209 */ /* 0x000fe40007810000 */
[----:B------:R-:W-:Y:S02]  /*7760*/  ISETP.LT.OR P0, PT, R154, 0x21, P0 ;  /* 0x000000219a00780c */ /* 0x000fe40000701670 */
[----:B------:R-:W-:Y:S02]  /*7770*/  FMNMX.FTZ R19, R169, R8, !PT ;  /* 0x00000008a9137209 */ /* 0x000fe40007810000 */
[----:B------:R-:W-:Y:S02]  /*7780*/  FSEL R167, R42, -INF , !P0 ;  /* 0xff8000002aa77808 */ /* 0x000fe40004000000 */
[----:B------:R-:W-:Y:S02]  /*7790*/  ISETP.GT.AND P0, PT, R153, 0x21, !P4 ;  /* 0x000000219900780c */ /* 0x000fe40006704270 */
[----:B------:R-:W-:Y:S02]  /*77a0*/  FMNMX.FTZ R8, R164, R19, !PT ;  /* 0x00000013a4087209 */ /* 0x000fe40007810000 */
[C---:B------:R-:W-:Y:S02]  /*77b0*/  ISETP.LT.OR P0, PT, R154.reuse, 0x22, P0 ;  /* 0x000000229a00780c */ /* 0x040fe40000701670 */
[----:B-1----:R-:W-:Y:S02]  /*77c0*/  FMNMX.FTZ R4, R9, R4, !PT ;  /* 0x0000000409047209 */ /* 0x002fe40007810000 */
[----:B------:R-:W-:Y:S02]  /*77d0*/  FMNMX.FTZ R8, R163, R8, !PT ;  /* 0x00000008a3087209 */ /* 0x000fe40007810000 */
[----:B------:R-:W-:Y:S01]  /*77e0*/  FSEL R165, R43, -INF , !P0 ;  /* 0xff8000002ba57808 */ /* 0x000fe20004000000 */
[----:B------:R-:W1:Y:S01]  /*77f0*/  SHFL.BFLY PT, R19, R4, 0x1, 0x1f ;  /* 0x0c201f0004137f89 */ /* 0x000e6200000e0000 */
[----:B------:R-:W-:Y:S02]  /*7800*/  ISETP.GT.AND P0, PT, R153, 0x28, !P3 ;  /* 0x000000289900780c */ /* 0x000fe40005f04270 */
[----:B------:R-:W-:Y:S02]  /*7810*/  FMNMX.FTZ R9, R161, R8, !PT ;  /* 0x00000008a1097209 */ /* 0x000fe40007810000 */
[----:B------:R-:W-:Y:S02]  /*7820*/  ISETP.LT.OR P0, PT, R154, 0x29, P0 ;  /* 0x000000299a00780c */ /* 0x000fe40000701670 */
[----:B------:R-:W-:Y:S01]  /*7830*/  FMNMX.FTZ R151, R6, R151, !PT ;  /* 0x0000009706977209 */ /* 0x000fe20007810000 */
[----:B------:R-:W2:Y:S01]  /*7840*/  SHFL.BFLY PT, R8, R9, 0x2, 0x1f ;  /* 0x0c401f0009087f89 */ /* 0x000ea200000e0000 */
[----:B------:R-:W-:Y:S02]  /*7850*/  FMNMX.FTZ R6, R17, R0, !PT ;  /* 0x0000000011067209 */ /* 0x000fe40007810000 */
[----:B------:R-:W-:Y:S01]  /*7860*/  FSEL R160, R46, -INF , !P0 ;  /* 0xff8000002ea07808 */ /* 0x000fe20004000000 */
[----:B------:R-:W-:Y:S01]  /*7870*/  FMUL.FTZ R248, R151, c[0x0][0x2d0] ;  /* 0x0000b40097f87a20 */ /* 0x000fe20000410000 */
        /* <DEDUP_REMOVED lines=8> */
[----:B------:R-:W-:Y:S03]  /*7900*/  FMNMX.FTZ R6, R12, R6, !PT ;  /* 0x000000060c067209 */ /* 0x000fe60007810000 */
[--C-:B------:R-:W-:Y:S01]  /*7910*/  FFMA.FTZ R174, R173, c[0x0][0x2d0], -R248.reuse ;  /* 0x0000b400adae7a23 */ /* 0x100fe200000108f8 */
[----:B------:R-:W-:Y:S01]  /*7920*/  FMNMX.FTZ R6, R16, R6, !PT ;  /* 0x0000000610067209 */ /* 0x000fe20007810000 */
[--C-:B------:R-:W-:Y:S01]  /*7930*/  FFMA.FTZ R173, R149, c[0x0][0x2d0], -R248.reuse ;  /* 0x0000b40095ad7a23 */ /* 0x100fe200000108f8 */
[----:B-1----:R-:W-:Y:S01]  /*7940*/  FMNMX.FTZ R149, R4, R19, !PT ;  /* 0x0000001304957209 */ /* 0x002fe20007810000 */
[--C-:B------:R-:W-:Y:S01]  /*7950*/  FFMA.FTZ R172, R155, c[0x0][0x2d0], -R248.reuse ;  /* 0x0000b4009bac7a23 */ /* 0x100fe200000108f8 */
[----:B------:R-:W-:Y:S01]  /*7960*/  FMNMX.FTZ R6, R18, R6, !PT ;  /* 0x0000000612067209 */ /* 0x000fe20007810000 */
[----:B------:R-:W-:Y:S01]  /*7970*/  FFMA.FTZ R175, R175, c[0x0][0x2d0], -R248 ;  /* 0x0000b400afaf7a23 */ /* 0x000fe200000108f8 */
[----:B--2---:R-:W-:Y:S01]  /*7980*/  FMNMX.FTZ R8, R9, R8, !PT ;  /* 0x0000000809087209 */ /* 0x004fe20007810000 */
[----:B------:R-:W-:Y:S01]  /*7990*/  FMUL.FTZ R194, R149, c[0x0][0x2d0] ;  /* 0x0000b40095c27a20 */ /* 0x000fe20000410000 */
[----:B------:R-:W-:Y:S01]  /*79a0*/  FSEL R9, R151, RZ, P0 ;  /* 0x000000ff97097208 */ /* 0x000fe20000000000 */
[----:B------:R-:W-:Y:S01]  /*79b0*/  MUFU.EX2 R174, R174 ;  /* 0x000000ae00ae7308 */ /* 0x000fe20000000800 */
[----:B------:R-:W-:Y:S01]  /*79c0*/  FSETP.NEU.FTZ.AND P0, PT, R149, -INF , PT ;  /* 0xff8000009500780b */ /* 0x000fe20003f1d000 */
[----:B------:R-:W1:Y:S01]  /*79d0*/  SHFL.BFLY PT, R19, R8, 0x1, 0x1f ;  /* 0x0c201f0008137f89 */ /* 0x000e6200000e0000 */
[----:B------:R-:W-:Y:S01]  /*79e0*/  FMNMX.FTZ R6, R24, R6, !PT ;  /* 0x0000000618067209 */ /* 0x000fe20007810000 */
[----:B------:R-:W-:Y:S01]  /*79f0*/  FADD.FTZ R9, -R9, R150 ;  /* 0x0000009609097221 */ /* 0x000fe20000010100 */
[----:B------:R-:W-:Y:S01]  /*7a00*/  FSEL R194, R194, RZ, P0 ;  /* 0x000000ffc2c27208 */ /* 0x000fe20000000000 */
[----:B------:R-:W-:Y:S01]  /*7a10*/  FFMA.FTZ R186, R186, c[0x0][0x2d0], -R248 ;  /* 0x0000b400baba7a23 */ /* 0x000fe200000108f8 */
[----:B------:R-:W-:Y:S01]  /*7a20*/  FMNMX.FTZ R6, R167, R6, !PT ;  /* 0x00000006a7067209 */ /* 0x000fe20007810000 */
[----:B------:R-:W-:Y:S02]  /*7a30*/  FMUL.FTZ R150, R9, c[0x0][0x2d0] ;  /* 0x0000b40009967a20 */ /* 0x000fe40000410000 */
[--C-:B------:R-:W-:Y:S01]  /*7a40*/  FFMA.FTZ R155, R5, c[0x0][0x2d0], -R194.reuse ;  /* 0x0000b400059b7a23 */ /* 0x100fe200000108c2 */
[----:B------:R-:W-:Y:S01]  /*7a50*/  FMNMX.FTZ R5, R165, R6, !PT ;  /* 0x00000006a5057209 */ /* 0x000fe20007810000 */
[--C-:B------:R-:W-:Y:S01]  /*7a60*/  FFMA.FTZ R179, R3, c[0x0][0x2d0], -R194.reuse ;  /* 0x0000b40003b37a23 */ /* 0x100fe200000108c2 */
[----:B------:R-:W2:Y:S01]  /*7a70*/  MUFU.EX2 R175, R175 ;  /* 0x000000af00af7308 */ /* 0x000ea20000000800 */
[--C-:B------:R-:W-:Y:S01]  /*7a80*/  FFMA.FTZ R154, R7, c[0x0][0x2d0], -R194.reuse ;  /* 0x0000b400079a7a23 */ /* 0x100fe200000108c2 */
[----:B------:R-:W-:Y:S01]  /*7a90*/  FMNMX.FTZ R6, R160, R5, !PT ;  /* 0x00000005a0067209 */ /* 0x000fe20007810000 */
[--C-:B------:R-:W-:Y:S01]  /*7aa0*/  FFMA.FTZ R178, R157, c[0x0][0x2d0], -R194.reuse ;  /* 0x0000b4009db27a23 */ /* 0x100fe200000108c2 */
[----:B------:R-:W-:Y:S01]  /*7ab0*/  FSEL R7, R149, RZ, P0 ;  /* 0x000000ff95077208 */ /* 0x000fe20000000000 */
[----:B------:R-:W-:Y:S01]  /*7ac0*/  FFMA.FTZ R168, R168, c[0x0][0x2d0], -R194 ;  /* 0x0000b400a8a87a23 */ /* 0x000fe200000108c2 */
[----:B------:R-:W-:Y:S01]  /*7ad0*/  FMNMX.FTZ R4, R153, R6, !PT ;  /* 0x0000000699047209 */ /* 0x000fe20007810000 */
[----:B------:R-:W-:Y:S02]  /*7ae0*/  FFMA.FTZ R187, R187, c[0x0][0x2d0], -R248 ;  /* 0x0000b400bbbb7a23 */ /* 0x000fe400000108f8 */
[--C-:B------:R-:W-:Y:S01]  /*7af0*/  FFMA.FTZ R188, R188, c[0x0][0x2d0], -R194.reuse ;  /* 0x0000b400bcbc7a23 */ /* 0x100fe200000108c2 */
[----:B------:R-:W3:Y:S01]  /*7b00*/  MUFU.EX2 R150, R150 ;  /* 0x0000009600967308 */ /* 0x000ee20000000800 */
[----:B------:R-:W4:Y:S01]  /*7b10*/  SHFL.BFLY PT, R5, R4, 0x2, 0x1f ;  /* 0x0c401f0004057f89 */ /* 0x000f2200000e0000 */
[----:B------:R-:W-:Y:S01]  /*7b20*/  FFMA.FTZ R189, R189, c[0x0][0x2d0], -R194 ;  /* 0x0000b400bdbd7a23 */ /* 0x000fe200000108c2 */
[----:B-1----:R-:W-:Y:S01]  /*7b30*/  FMNMX.FTZ R3, R8, R19, !PT ;  /* 0x0000001308037209 */ /* 0x002fe20007810000 */
[--C-:B------:R-:W-:Y:S02]  /*7b40*/  FFMA.FTZ R190, R190, c[0x0][0x2d0], -R248.reuse ;  /* 0x0000b400bebe7a23 */ /* 0x100fe400000108f8 */
[----:B------:R-:W-:Y:S01]  /*7b50*/  FFMA.FTZ R195, R195, c[0x0][0x2d0], -R248 ;  /* 0x0000b400c3c37a23 */ /* 0x000fe200000108f8 */
[C---:B------:R-:W-:Y:S01]  /*7b60*/  FSETP.NEU.FTZ.AND P0, PT, R3.reuse, -INF , PT ;  /* 0xff8000000300780b */ /* 0x040fe20003f1d000 */
[----:B------:R-:W-:Y:S02]  /*7b70*/  FMUL.FTZ R170, R3, c[0x0][0x2d0] ;  /* 0x0000b40003aa7a20 */ /* 0x000fe40000410000 */
[----:B------:R-:W-:Y:S01]  /*7b80*/  MUFU.EX2 R173, R173 ;  /* 0x000000ad00ad7308 */ /* 0x000fe20000000800 */
[--C-:B------:R-:W-:Y:S02]  /*7b90*/  FFMA.FTZ R196, R196, c[0x0][0x2d0], -R194.reuse ;  /* 0x0000b400c4c47a23 */ /* 0x100fe400000108c2 */
[----:B------:R-:W-:Y:S01]  /*7ba0*/  FSEL R170, R170, RZ, P0 ;  /* 0x000000ffaaaa7208 */ /* 0x000fe20000000000 */
[----:B------:R-:W-:Y:S01]  /*7bb0*/  FFMA.FTZ R199, R199, c[0x0][0x2d0], -R194 ;  /* 0x0000b400c7c77a23 */ /* 0x000fe200000108c2 */
[----:B--2---:R-:W-:Y:S01]  /*7bc0*/  F2FP.PACK_AB R156, R174, R175 ;  /* 0x000000afae9c723e */ /* 0x004fe200000000ff */
[----:B------:R-:W-:Y:S02]  /*7bd0*/  FFMA.FTZ R198, R198, c[0x0][0x2d0], -R248 ;  /* 0x0000b400c6c67a23 */ /* 0x000fe400000108f8 */
[--C-:B------:R-:W-:Y:S02]  /*7be0*/  FFMA.FTZ R181, R39, c[0x0][0x2d0], -R170.reuse ;  /* 0x0000b40027b57a23 */ /* 0x100fe400000108aa */
[----:B------:R-:W1:Y:S01]  /*7bf0*/  MUFU.EX2 R172, R172 ;  /* 0x000000ac00ac7308 */ /* 0x000e620000000800 */
[--C-:B------:R-:W-:Y:S02]  /*7c00*/  FFMA.FTZ R180, R37, c[0x0][0x2d0], -R170.reuse ;  /* 0x0000b40025b47a23 */ /* 0x100fe400000108aa */
[----:B------:R-:W-:Y:S01]  /*7c10*/  FFMA.FTZ R177, R25, c[0x0][0x2d0], -R170 ;  /* 0x0000b40019b17a23 */ /* 0x000fe200000108aa */
[----:B------:R-:W-:Y:S01]  /*7c20*/  LDSM.16.MT88.4 R36, [R212+0x1880] ;  /* 0x00188000d424783b */ /* 0x000fe20000004200 */
[----:B----4-:R-:W-:Y:S01]  /*7c30*/  FMNMX.FTZ R5, R4, R5, !PT ;  /* 0x0000000504057209 */ /* 0x010fe20007810000 */
[----:B------:R-:W-:Y:S01]  /*7c40*/  FADD.FTZ R4, -R7, R148 ;  /* 0x0000009407047221 */ /* 0x000fe20000010100 */
[----:B------:R-:W-:Y:S01]  /*7c50*/  FSEL R7, R3, RZ, P0 ;  /* 0x000000ff03077208 */ /* 0x000fe20000000000 */
[----:B------:R-:W-:Y:S02]  /*7c60*/  FFMA.FTZ R176, R49, c[0x0][0x2d0], -R170 ;  /* 0x0000b40031b07a23 */ /* 0x000fe400000108aa */
[----:B------:R-:W-:Y:S01]  /*7c70*/  FMUL.FTZ R148, R4, c[0x0][0x2d0] ;  /* 0x0000b40004947a20 */ /* 0x000fe20000410000 */
[----:B------:R-:W-:Y:S01]  /*7c80*/  MUFU.EX2 R155, R155 ;  /* 0x0000009b009b7308 */ /* 0x000fe20000000800 */
[----:B------:R-:W2:Y:S01]  /*7c90*/  SHFL.BFLY PT, R152, R5, 0x1, 0x1f ;  /* 0x0c201f0005987f89 */ /* 0x000ea200000e0000 */
[----:B------:R-:W-:Y:S02]  /*7ca0*/  FADD.FTZ R2, -R7, R2 ;  /* 0x0000000207027221 */ /* 0x000fe40000010100 */
[----:B---3--:R-:W-:Y:S02]  /*7cb0*/  FMUL.FTZ R4, R150, R144 ;  /* 0x0000009096047220 */ /* 0x008fe40000410000 */
[----:B------:R-:W-:Y:S02]  /*7cc0*/  FMUL.FTZ R6, R2, c[0x0][0x2d0] ;  /* 0x0000b40002067a20 */ /* 0x000fe40000410000 */
[C---:B------:R-:W-:Y:S02]  /*7cd0*/  FMUL.FTZ R32, R150.reuse, R116 ;  /* 0x0000007496207220 */ /* 0x040fe40000410000 */
[----:B------:R-:W3:Y:S01]  /*7ce0*/  MUFU.EX2 R148, R148 ;  /* 0x0000009400947308 */ /* 0x000ee20000000800 */
[----:B------:R-:W-:Y:S01]  /*7cf0*/  FMUL.FTZ R33, R150, R117 ;  /* 0x0000007596217220 */ /* 0x000fe20000410000 */
[----:B-1----:R-:W-:Y:S01]  /*7d00*/  F2FP.PACK_AB R158, R172, R173 ;  /* 0x000000adac9e723e */ /* 0x002fe200000000ff */
[C---:B------:R-:W-:Y:S02]  /*7d10*/  FMUL.FTZ R48, R150.reuse, R128 ;  /* 0x0000008096307220 */ /* 0x040fe40000410000 */
[----:B------:R-:W-:Y:S02]  /*7d20*/  FMUL.FTZ R49, R150, R129 ;  /* 0x0000008196317220 */ /* 0x000fe40000410000 */
[--C-:B------:R-:W-:Y:S03]  /*7d30*/  FFMA.FTZ R169, R169, c[0x0][0x2d0], -R170.reuse ;  /* 0x0000b400a9a97a23 */ /* 0x100fe600000108aa */
[----:B------:R1:W4:Y:S01]  /*7d40*/  MUFU.EX2 R2, R6 ;  /* 0x0000000600027308 */ /* 0x0003220000000800 */
[----:B------:R-:W-:Y:S02]  /*7d50*/  FFMA.FTZ R164, R164, c[0x0][0x2d0], -R170 ;  /* 0x0000b400a4a47a23 */ /* 0x000fe400000108aa */
[C---:B------:R-:W-:Y:S01]  /*7d60*/  FMUL.FTZ R52, R150.reuse, R52 ;  /* 0x0000003496347220 */ /* 0x040fe20000410000 */
[----:B--2---:R-:W-:Y:S01]  /*7d70*/  FMNMX.FTZ R152, R5, R152, !PT ;  /* 0x0000009805987209 */ /* 0x004fe20007810000 */
[C---:B------:R-:W-:Y:S02]  /*7d80*/  FMUL.FTZ R53, R150.reuse, R53 ;  /* 0x0000003596357220 */ /* 0x040fe40000410000 */
[----:B------:R-:W-:Y:S01]  /*7d90*/  FMUL.FTZ R64, R150, R64 ;  /* 0x0000004096407220 */ /* 0x000fe20000410000 */
[C---:B------:R-:W-:Y:S01]  /*7da0*/  FSETP.NEU.FTZ.AND P0, PT, R152.reuse, -INF , PT ;  /* 0xff8000009800780b */ /* 0x040fe20003f1d000 */
[----:B------:R-:W-:Y:S01]  /*7db0*/  FMUL.FTZ R162, R152, c[0x0][0x2d0] ;  /* 0x0000b40098a27a20 */ /* 0x000fe20000410000 */
[----:B------:R-:W2:Y:S01]  /*7dc0*/  MUFU.EX2 R154, R154 ;  /* 0x0000009a009a7308 */ /* 0x000ea20000000800 */
[----:B------:R-:W-:Y:S01]  /*7dd0*/  FMUL.FTZ R65, R150, R65 ;  /* 0x0000004196417220 */ /* 0x000fe20000410000 */
[----:B------:R-:W-:Y:S01]  /*7de0*/  FSEL R5, R152, RZ, P0 ;  /* 0x000000ff98057208 */ /* 0x000fe20000000000 */
[----:B---3--:R-:W-:Y:S01]  /*7df0*/  FMUL.FTZ R7, R148, R147 ;  /* 0x0000009394077220 */ /* 0x008fe20000410000 */
[----:B------:R-:W-:Y:S01]  /*7e00*/  FSEL R162, R162, RZ, P0 ;  /* 0x000000ffa2a27208 */ /* 0x000fe20000000000 */
[----:B------:R-:W-:Y:S01]  /*7e10*/  FMUL.FTZ R19, R148, R103 ;  /* 0x0000006794137220 */ /* 0x000fe20000410000 */
[C---:B------:R-:W-:Y:S01]  /*7e20*/  ISETP.GT.AND P0, PT, R232.reuse, R249, PT ;  /* 0x000000f9e800720c */ /* 0x040fe20003f04270 */
[----:B------:R-:W-:Y:S01]  /*7e30*/  FADD.FTZ R5, -R5, R0 ;  /* 0x0000000005057221 */ /* 0x000fe20000010100 */
[----:B------:R-:W-:Y:S01]  /*7e40*/  IADD3 R232, R232, -0x1, RZ ;  /* 0xffffffffe8e87810 */ /* 0x000fe20007ffe0ff */
[--C-:B------:R-:W-:Y:S01]  /*7e50*/  FFMA.FTZ R185, R17, c[0x0][0x2d0], -R162.reuse ;  /* 0x0000b40011b97a23 */ /* 0x100fe200000108a2 */
[----:B------:R-:W-:Y:S01]  /*7e60*/  MUFU.EX2 R179, R179 ;  /* 0x000000b300b37308 */ /* 0x000fe20000000800 */
[--C-:B------:R-:W-:Y:S02]  /*7e70*/  FFMA.FTZ R182, R15, c[0x0][0x2d0], -R162.reuse ;  /* 0x0000b4000fb67a23 */ /* 0x100fe400000108a2 */
[----:B------:R-:W-:Y:S02]  /*7e80*/  FMUL.FTZ R0, R5, c[0x0][0x2d0] ;  /* 0x0000b40005007a20 */ /* 0x000fe40000410000 */
[--C-:B------:R-:W-:Y:S02]  /*7e90*/  FFMA.FTZ R184, R13, c[0x0][0x2d0], -R162.reuse ;  /* 0x0000b4000db87a23 */ /* 0x100fe400000108a2 */
[--C-:B------:R-:W-:Y:S02]  /*7ea0*/  FFMA.FTZ R183, R11, c[0x0][0x2d0], -R162.reuse ;  /* 0x0000b4000bb77a23 */ /* 0x100fe400000108a2 */
[----:B------:R-:W-:Y:S01]  /*7eb0*/  FMUL.FTZ R5, R150, R145 ;  /* 0x0000009196057220 */ /* 0x000fe20000410000 */
[----:B------:R-:W3:Y:S01]  /*7ec0*/  MUFU.EX2 R178, R178 ;  /* 0x000000b200b27308 */ /* 0x000ee20000000800 */
[----:B-1----:R-:W-:Y:S02]  /*7ed0*/  FMUL.FTZ R6, R148, R146 ;  /* 0x0000009294067220 */ /* 0x002fe40000410000 */
[----:B----4-:R-:W-:Y:S01]  /*7ee0*/  FMUL.FTZ R8, R2, R140 ;  /* 0x0000008c02087220 */ /* 0x010fe20000410000 */
[----:B--2---:R-:W-:Y:S01]  /*7ef0*/  F2FP.PACK_AB R157, R154, R155 ;  /* 0x0000009b9a9d723e */ /* 0x004fe200000000ff */
[C---:B------:R-:W-:Y:S01]  /*7f00*/  FMUL.FTZ R9, R2.reuse, R141 ;  /* 0x0000008d02097220 */ /* 0x040fe20000410000 */
[----:B------:R-:W-:Y:S01]  /*7f10*/  MOV R141, R18 ;  /* 0x00000012008d7202 */ /* 0x000fe20000000f00 */
[----:B------:R-:W-:Y:S01]  /*7f20*/  FMUL.FTZ R13, R2, R137 ;  /* 0x00000089020d7220 */ /* 0x000fe20000410000 */
[----:B------:R-:W-:Y:S01]  /*7f30*/  MOV R140, R24 ;  /* 0x00000018008c7202 */ /* 0x000fe20000000f00 */
[----:B------:R-:W-:Y:S01]  /*7f40*/  FMUL.FTZ R17, R150, R101 ;  /* 0x0000006596117220 */ /* 0x000fe20000410000 */
[----:B------:R-:W1:Y:S01]  /*7f50*/  MUFU.EX2 R0, R0 ;  /* 0x0000000000007308 */ /* 0x000e620000000800 */
[----:B------:R-:W-:Y:S02]  /*7f60*/  FMUL.FTZ R18, R148, R102 ;  /* 0x0000006694127220 */ /* 0x000fe40000410000 */
[C---:B------:R-:W-:Y:S02]  /*7f70*/  FMUL.FTZ R24, R2.reuse, R108 ;  /* 0x0000006c02187220 */ /* 0x040fe40000410000 */
[C---:B------:R-:W-:Y:S02]  /*7f80*/  FMUL.FTZ R25, R2.reuse, R109 ;  /* 0x0000006d02197220 */ /* 0x040fe40000410000 */
[C---:B------:R-:W-:Y:S02]  /*7f90*/  FMUL.FTZ R28, R2.reuse, R112 ;  /* 0x00000070021c7220 */ /* 0x040fe40000410000 */
[----:B------:R-:W-:Y:S01]  /*7fa0*/  FMUL.FTZ R29, R2, R113 ;  /* 0x00000071021d7220 */ /* 0x000fe20000410000 */
[----:B------:R-:W-:Y:S01]  /*7fb0*/  MUFU.EX2 R177, R177 ;  /* 0x000000b100b17308 */ /* 0x000fe20000000800 */
[C---:B------:R-:W-:Y:S02]  /*7fc0*/  FMUL.FTZ R34, R148.reuse, R118 ;  /* 0x0000007694227220 */ /* 0x040fe40000410000 */
[----:B------:R-:W-:Y:S01]  /*7fd0*/  FMUL.FTZ R35, R148, R119 ;  /* 0x0000007794237220 */ /* 0x000fe20000410000 */
[----:B---3--:R-:W-:Y:S01]  /*7fe0*/  F2FP.PACK_AB R159, R178, R179 ;  /* 0x000000b3b29f723e */ /* 0x008fe200000000ff */
[----:B------:R-:W-:Y:S01]  /*7ff0*/  LDSM.16.MT88.4 R116, [R214+0x2880] ;  /* 0x00288000d674783b */ /* 0x000fe20000004200 */
[C---:B------:R-:W-:Y:S02]  /*8000*/  FMUL.FTZ R50, R148.reuse, R130 ;  /* 0x0000008294327220 */ /* 0x040fe40000410000 */
[----:B------:R-:W-:Y:S02]  /*8010*/  FMUL.FTZ R51, R148, R131 ;  /* 0x0000008394337220 */ /* 0x000fe40000410000 */
[----:B------:R-:W2:Y:S01]  /*8020*/  MUFU.EX2 R176, R176 ;  /* 0x000000b000b07308 */ /* 0x000ea20000000800 */
[-C--:B------:R-:W-:Y:S01]  /*8030*/  HMMA.16816.F32 R4, R156, R20.reuse, R4 ;  /* 0x000000149c04723c */ /* 0x080fe20000001804 */
[--C-:B------:R-:W-:Y:S01]  /*8040*/  FFMA.FTZ R167, R167, c[0x0][0x2d0], -R162.reuse ;  /* 0x0000b400a7a77a23 */ /* 0x100fe200000108a2 */
[----:B------:R-:W-:Y:S01]  /*8050*/  LDSM.16.MT88.4 R128, [R214+0x2c80] ;  /* 0x002c8000d680783b */ /* 0x000fe20000004200 */
[C---:B-1----:R-:W-:Y:S01]  /*8060*/  FMUL.FTZ R10, R0.reuse, R142 ;  /* 0x0000008e000a7220 */ /* 0x042fe20000410000 */
[----:B------:R-:W-:Y:S01]  /*8070*/  MOV R142, R16 ;  /* 0x00000010008e7202 */ /* 0x000fe20000000f00 */
[----:B------:R-:W-:Y:S01]  /*8080*/  FMUL.FTZ R11, R0, R143 ;  /* 0x0000008f000b7220 */ /* 0x000fe20000410000 */
[----:B------:R-:W-:Y:S01]  /*8090*/  MOV R143, R12 ;  /* 0x0000000c008f7202 */ /* 0x000fe20000000f00 */
[----:B------:R-:W-:Y:S02]  /*80a0*/  FMUL.FTZ R12, R2, R136 ;  /* 0x00000088020c7220 */ /* 0x000fe40000410000 */
[----:B------:R-:W-:Y:S03]  /*80b0*/  MUFU.EX2 R181, R181 ;  /* 0x000000b500b57308 */ /* 0x000fe60000000800 */
[C---:B------:R-:W-:Y:S02]  /*80c0*/  FMUL.FTZ R15, R0.reuse, R139 ;  /* 0x0000008b000f7220 */ /* 0x040fe40000410000 */
[----:B------:R-:W-:Y:S02]  /*80d0*/  FMUL.FTZ R14, R0, R138 ;  /* 0x0000008a000e7220 */ /* 0x000fe40000410000 */
[----:B------:R-:W-:Y:S02]  /*80e0*/  FMUL.FTZ R16, R150, R100 ;  /* 0x0000006496107220 */ /* 0x000fe40000410000 */
[----:B------:R-:W1:Y:S01]  /*80f0*/  LDSM.16.MT88.4 R100, [R214+0x2480] ;  /* 0x00248000d664783b */ /* 0x000e620000004200 */
[----:B------:R-:W3:Y:S01]  /*8100*/  MUFU.EX2 R180, R180 ;  /* 0x000000b400b47308 */ /* 0x000ee20000000800 */
[C---:B------:R-:W-:Y:S02]  /*8110*/  FMUL.FTZ R26, R0.reuse, R110 ;  /* 0x0000006e001a7220 */ /* 0x040fe40000410000 */
[----:B------:R-:W-:Y:S01]  /*8120*/  FMUL.FTZ R27, R0, R111 ;  /* 0x0000006f001b7220 */ /* 0x000fe20000410000 */
[----:B--2---:R-:W-:Y:S01]  /*8130*/  F2FP.PACK_AB R144, R176, R177 ;  /* 0x000000b1b090723e */ /* 0x004fe200000000ff */
[C---:B------:R-:W-:Y:S02]  /*8140*/  FMUL.FTZ R30, R0.reuse, R114 ;  /* 0x00000072001e7220 */ /* 0x040fe40000410000 */
[----:B------:R-:W-:Y:S01]  /*8150*/  FMUL.FTZ R31, R0, R115 ;  /* 0x00000073001f7220 */ /* 0x000fe20000410000 */
[----:B------:R-:W-:Y:S01]  /*8160*/  LDSM.16.MT88.4 R108, [R214+0x1c80] ;  /* 0x001c8000d66c783b */ /* 0x000fe20000004200 */
[----:B------:R-:W-:Y:S01]  /*8170*/  FFMA.FTZ R165, R165, c[0x0][0x2d0], -R162 ;  /* 0x0000b400a5a57a23 */ /* 0x000fe200000108a2 */
[----:B------:R-:W-:Y:S01]  /*8180*/  MUFU.EX2 R185, R185 ;  /* 0x000000b900b97308 */ /* 0x000fe20000000800 */
[C---:B------:R-:W-:Y:S02]  /*8190*/  FMUL.FTZ R40, R2.reuse, R124 ;  /* 0x0000007c02287220 */ /* 0x040fe40000410000 */
[----:B------:R-:W-:Y:S02]  /*81a0*/  FMUL.FTZ R41, R2, R125 ;  /* 0x0000007d02297220 */ /* 0x000fe40000410000 */
[C---:B------:R-:W-:Y:S01]  /*81b0*/  FMUL.FTZ R42, R0.reuse, R126 ;  /* 0x0000007e002a7220 */ /* 0x040fe20000410000 */
[----:B------:R-:W-:Y:S01]  /*81c0*/  LDSM.16.MT88.4 R112, [R212+0x1c80] ;  /* 0x001c8000d470783b */ /* 0x000fe20000004200 */
        /* <DEDUP_REMOVED lines=23> */
[--C-:B------:R-:W-:Y:S02]  /*8340*/  FFMA.FTZ R246, R246, c[0x0][0x2d0], -R170.reuse ;  /* 0x0000b400f6f67a23 */ /* 0x100fe400000108aa */
[--C-:B------:R-:W-:Y:S02]  /*8350*/  FFMA.FTZ R251, R251, c[0x0][0x2d0], -R170.reuse ;  /* 0x0000b400fbfb7a23 */ /* 0x100fe400000108aa */
[--C-:B------:R-:W-:Y:S02]  /*8360*/  FFMA.FTZ R250, R250, c[0x0][0x2d0], -R170.reuse ;  /* 0x0000b400fafa7a23 */ /* 0x100fe400000108aa */
[----:B------:R-:W-:Y:S02]  /*8370*/  FFMA.FTZ R252, R252, c[0x0][0x2d0], -R170 ;  /* 0x0000b400fcfc7a23 */ /* 0x000fe400000108aa */
[----:B------:R-:W-:Y:S01]  /*8380*/  FFMA.FTZ R197, R197, c[0x0][0x2d0], -R248 ;  /* 0x0000b400c5c57a23 */ /* 0x000fe200000108f8 */
[----:B------:R-:W-:Y:S01]  /*8390*/  MUFU.EX2 R132, R169 ;  /* 0x000000a900847308 */ /* 0x000fe20000000800 */
[--C-:B------:R-:W-:Y:S02]  /*83a0*/  FFMA.FTZ R193, R193, c[0x0][0x2d0], -R194.reuse ;  /* 0x0000b400c1c17a23 */ /* 0x100fe400000108c2 */
        /* <DEDUP_REMOVED lines=13> */
[----:B------:R2:W-:Y:S02]  /*8480*/  MUFU.EX2 R139, R170 ;  /* 0x000000aa008b7308 */ /* 0x0005e40000000800 */
[----:B------:R-:W-:Y:S02]  /*8490*/  FMUL.FTZ R73, R2, R73 ;  /* 0x0000004902497220 */ /* 0x000fe40000410000 */
[C---:B------:R-:W-:Y:S02]  /*84a0*/  FMUL.FTZ R74, R0.reuse, R74 ;  /* 0x0000004a004a7220 */ /* 0x040fe40000410000 */
[C---:B------:R-:W-:Y:S01]  /*84b0*/  HMMA.16816.F32 R16, R156.reuse, R22, R16 ;  /* 0x000000169c10723c */ /* 0x040fe20000001810 */
[----:B------:R-:W-:Y:S03]  /*84c0*/  FMUL.FTZ R75, R0, R75 ;  /* 0x0000004b004b7220 */ /* 0x000fe60000410000 */
[----:B------:R-:W-:Y:S01]  /*84d0*/  MUFU.EX2 R133, R167 ;  /* 0x000000a700857308 */ /* 0x000fe20000000800 */
[----:B------:R-:W-:Y:S02]  /*84e0*/  FMUL.FTZ R76, R2, R76 ;  /* 0x0000004c024c7220 */ /* 0x000fe40000410000 */
[C---:B------:R-:W-:Y:S02]  /*84f0*/  FMUL.FTZ R22, R148.reuse, R106 ;  /* 0x0000006a94167220 */ /* 0x040fe40000410000 */
[----:B------:R-:W-:Y:S02]  /*8500*/  FMUL.FTZ R23, R148, R107 ;  /* 0x0000006b94177220 */ /* 0x000fe40000410000 */
[----:B------:R-:W3:Y:S01]  /*8510*/  LDSM.16.MT88.4 R104, [R212+0x2480] ;  /* 0x00248000d468783b */ /* 0x000ee20000004200 */
[----:B------:R-:W-:Y:S02]  /*8520*/  FMUL.FTZ R77, R2, R77 ;  /* 0x0000004d024d7220 */ /* 0x000fe40000410000 */
[----:B------:R4:W5:Y:S01]  /*8530*/  MUFU.EX2 R135, R165 ;  /* 0x000000a500877308 */ /* 0x0009620000000800 */
[C---:B------:R-:W-:Y:S01]  /*8540*/  FMUL.FTZ R78, R0.reuse, R78 ;  /* 0x0000004e004e7220 */ /* 0x040fe20000410000 */
[-C--:B------:R-:W-:Y:S01]  /*8550*/  HMMA.16816.F32 R20, R156, R36.reuse, R20 ;  /* 0x000000249c14723c */ /* 0x080fe20000001814 */
[----:B------:R-:W-:Y:S02]  /*8560*/  FMUL.FTZ R79, R0, R79 ;  /* 0x0000004f004f7220 */ /* 0x000fe40000410000 */
[----:B--2---:R-:W-:Y:S01]  /*8570*/  LDSM.16.MT88.4 R168, [R214+0x3880] ;  /* 0x00388000d6a8783b */ /* 0x004fe20000004200 */
[C---:B------:R-:W-:Y:S02]  /*8580*/  FMUL.FTZ R88, R2.reuse, R88 ;  /* 0x0000005802587220 */ /* 0x040fe40000410000 */
[----:B------:R-:W-:Y:S02]  /*8590*/  FMUL.FTZ R89, R2, R89 ;  /* 0x0000005902597220 */ /* 0x000fe40000410000 */
[C---:B------:R-:W-:Y:S01]  /*85a0*/  HMMA.16816.F32 R24, R144.reuse, R36, R24 ;  /* 0x000000249018723c */ /* 0x040fe20000001818 */
[----:B------:R-:W-:Y:S03]  /*85b0*/  MUFU.EX2 R186, R186 ;  /* 0x000000ba00ba7308 */ /* 0x000fe60000000800 */
[C---:B------:R-:W-:Y:S02]  /*85c0*/  FMUL.FTZ R90, R0.reuse, R90 ;  /* 0x0000005a005a7220 */ /* 0x040fe40000410000 */
[----:B------:R-:W-:Y:S02]  /*85d0*/  FMUL.FTZ R91, R0, R91 ;  /* 0x0000005b005b7220 */ /* 0x000fe40000410000 */
[-C--:B------:R-:W-:Y:S01]  /*85e0*/  HMMA.16816.F32 R28, R144, R38.reuse, R28 ;  /* 0x00000026901c723c */ /* 0x080fe2000000181c */
[C---:B------:R-:W-:Y:S02]  /*85f0*/  FMUL.FTZ R36, R150.reuse, R120 ;  /* 0x0000007896247220 */ /* 0x040fe40000410000 */
[----:B------:R-:W-:Y:S01]  /*8600*/  MUFU.EX2 R187, R187 ;  /* 0x000000bb00bb7308 */ /* 0x000fe20000000800 */
[----:B------:R-:W-:Y:S01]  /*8610*/  FMUL.FTZ R37, R150, R121 ;  /* 0x0000007996257220 */ /* 0x000fe20000410000 */
[----:B----4-:R-:W-:Y:S01]  /*8620*/  LDSM.16.MT88.4 R164, [R212+0x2c80] ;  /* 0x002c8000d4a4783b */ /* 0x010fe20000004200 */
[C---:B------:R-:W-:Y:S02]  /*8630*/  FMUL.FTZ R92, R2.reuse, R92 ;  /* 0x0000005c025c7220 */ /* 0x040fe40000410000 */
[C---:B------:R-:W-:Y:S01]  /*8640*/  HMMA.16816.F32 R32, R156.reuse, R38, R32 ;  /* 0x000000269c20723c */ /* 0x040fe20000001820 */
[----:B------:R-:W-:Y:S03]  /*8650*/  FMUL.FTZ R93, R2, R93 ;  /* 0x0000005d025d7220 */ /* 0x000fe60000410000 */
[C---:B------:R-:W-:Y:S01]  /*8660*/  FMUL.FTZ R94, R0.reuse, R94 ;  /* 0x0000005e005e7220 */ /* 0x040fe20000410000 */
[----:B------:R-:W-:Y:S01]  /*8670*/  MUFU.EX2 R188, R188 ;  /* 0x000000bc00bc7308 */ /* 0x000fe20000000800 */
[----:B------:R-:W-:Y:S01]  /*8680*/  FMUL.FTZ R95, R0, R95 ;  /* 0x0000005f005f7220 */ /* 0x000fe20000410000 */
[----:B-----5:R-:W-:Y:S01]  /*8690*/  F2FP.PACK_AB R161, R135, R133 ;  /* 0x0000008587a1723e */ /* 0x020fe200000000ff */
[C---:B------:R-:W-:Y:S04]  /*86a0*/  FMUL.FTZ R38, R148.reuse, R122 ;  /* 0x0000007a94267220 */ /* 0x040fe80000410000 */
[----:B------:R-:W-:Y:S02]  /*86b0*/  FMUL.FTZ R39, R148, R123 ;  /* 0x0000007b94277220 */ /* 0x000fe40000410000 */
[----:B------:R-:W-:Y:S01]  /*86c0*/  LDSM.16.MT88.4 R120, [R212+0x2080] ;  /* 0x00208000d478783b */ /* 0x000fe20000004200 */
[----:B------:R-:W-:Y:S01]  /*86d0*/  MUFU.EX2 R189, R189 ;  /* 0x000000bd00bd7308 */ /* 0x000fe20000000800 */
[C---:B------:R-:W-:Y:S02]  /*86e0*/  FMUL.FTZ R96, R150.reuse, R96 ;  /* 0x0000006096607220 */ /* 0x040fe40000410000 */
[----:B------:R-:W-:Y:S01]  /*86f0*/  FMUL.FTZ R97, R150, R97 ;  /* 0x0000006196617220 */ /* 0x000fe20000410000 */
[-C--:B-1----:R-:W-:Y:S01]  /*8700*/  HMMA.16816.F32 R36, R156, R100.reuse, R36 ;  /* 0x000000649c24723c */ /* 0x082fe20000001824 */
[C---:B------:R-:W-:Y:S02]  /*8710*/  FMUL.FTZ R98, R148.reuse, R98 ;  /* 0x0000006294627220 */ /* 0x040fe40000410000 */
[----:B------:R-:W-:Y:S02]  /*8720*/  FMUL.FTZ R99, R148, R99 ;  /* 0x0000006394637220 */ /* 0x000fe40000410000 */
[C---:B------:R-:W-:Y:S01]  /*8730*/  FMUL.FTZ R68, R150.reuse, R68 ;  /* 0x0000004496447220 */ /* 0x040fe20000410000 */
[----:B------:R-:W-:Y:S01]  /*8740*/  MUFU.EX2 R190, R190 ;  /* 0x000000be00be7308 */ /* 0x000fe20000000800 */
[----:B------:R-:W-:Y:S01]  /*8750*/  FMUL.FTZ R69, R150, R69 ;  /* 0x0000004596457220 */ /* 0x000fe20000410000 */
[C---:B------:R-:W-:Y:S01]  /*8760*/  HMMA.16816.F32 R40, R144.reuse, R100, R40 ;  /* 0x000000649028723c */ /* 0x040fe20000001828 */
[C---:B------:R-:W-:Y:S03]  /*8770*/  FMUL.FTZ R70, R148.reuse, R70 ;  /* 0x0000004694467220 */ /* 0x040fe60000410000 */
[----:B------:R-:W-:Y:S02]  /*8780*/  FMUL.FTZ R71, R148, R71 ;  /* 0x0000004794477220 */ /* 0x000fe40000410000 */
[C---:B------:R-:W-:Y:S02]  /*8790*/  FMUL.FTZ R80, R150.reuse, R80 ;  /* 0x0000005096507220 */ /* 0x040fe40000410000 */
[-C--:B------:R-:W-:Y:S01]  /*87a0*/  HMMA.16816.F32 R44, R144, R102.reuse, R44 ;  /* 0x00000066902c723c */ /* 0x080fe2000000182c */
[----:B------:R-:W1:Y:S03]  /*87b0*/  MUFU.EX2 R195, R195 ;  /* 0x000000c300c37308 */ /* 0x000e660000000800 */
[----:B------:R-:W-:Y:S02]  /*87c0*/  FMUL.FTZ R81, R150, R81 ;  /* 0x0000005196517220 */ /* 0x000fe40000410000 */
[C---:B------:R-:W-:Y:S02]  /*87d0*/  FMUL.FTZ R82, R148.reuse, R82 ;  /* 0x0000005294527220 */ /* 0x040fe40000410000 */
[C---:B------:R-:W-:Y:S01]  /*87e0*/  HMMA.16816.F32 R48, R156.reuse, R102, R48 ;  /* 0x000000669c30723c */ /* 0x040fe20000001830 */
[----:B------:R-:W2:Y:S02]  /*87f0*/  LDSM.16.MT88.4 R100, [R214+0x3080] ;  /* 0x00308000d664783b */ /* 0x000ea40000004200 */
[----:B------:R-:W-:Y:S01]  /*8800*/  MUFU.EX2 R196, R196 ;  /* 0x000000c400c47308 */ /* 0x000fe20000000800 */
[----:B------:R-:W-:Y:S02]  /*8810*/  FMUL.FTZ R83, R148, R83 ;  /* 0x0000005394537220 */ /* 0x000fe40000410000 */
[C---:B------:R-:W-:Y:S02]  /*8820*/  FMUL.FTZ R84, R150.reuse, R84 ;  /* 0x0000005496547220 */ /* 0x040fe40000410000 */
[-C--:B---3--:R-:W-:Y:S01]  /*8830*/  HMMA.16816.F32 R52, R156, R104.reuse, R52 ;  /* 0x000000689c34723c */ /* 0x088fe20000001834 */
[----:B------:R-:W-:Y:S03]  /*8840*/  FMUL.FTZ R85, R150, R85 ;  /* 0x0000005596557220 */ /* 0x000fe60000410000 */
[C---:B------:R-:W-:Y:S01]  /*8850*/  FMUL.FTZ R86, R148.reuse, R86 ;  /* 0x0000005694567220 */ /* 0x040fe20000410000 */
[----:B------:R-:W-:Y:S01]  /*8860*/  MUFU.EX2 R199, R199 ;  /* 0x000000c700c77308 */ /* 0x000fe20000000800 */
[----:B------:R-:W-:Y:S02]  /*8870*/  FMUL.FTZ R87, R148, R87 ;  /* 0x0000005794577220 */ /* 0x000fe40000410000 */
[C---:B------:R-:W-:Y:S01]  /*8880*/  HMMA.16816.F32 R56, R144.reuse, R104, R56 ;  /* 0x000000689038723c */ /* 0x040fe20000001838 */
[----:B------:R-:W-:Y:S03]  /*8890*/  FFMA.FTZ R160, R160, c[0x0][0x2d0], -R162 ;  /* 0x0000b400a0a07a23 */ /* 0x000fe600000108a2 */
[----:B------:R-:W-:Y:S01]  /*88a0*/  FFMA.FTZ R175, R150, R245, R175 ;  /* 0x000000f596af7223 */ /* 0x000fe200000100af */
[----:B------:R-:W-:Y:S01]  /*88b0*/  MOV R150, R151 ;  /* 0x0000009700967202 */ /* 0x000fe20000000f00 */
[----:B------:R-:W-:Y:S01]  /*88c0*/  FFMA.FTZ R155, R148, R243, R155 ;  /* 0x000000f3949b7223 */ /* 0x000fe2000001009b */
[----:B------:R-:W-:Y:S01]  /*88d0*/  MUFU.EX2 R246, R246 ;  /* 0x000000f600f67308 */ /* 0x000fe20000000800 */
[-C--:B------:R-:W-:Y:S01]  /*88e0*/  HMMA.16816.F32 R60, R144, R106.reuse, R60 ;  /* 0x0000006a903c723c */ /* 0x080fe2000000183c */
[----:B------:R-:W-:Y:S03]  /*88f0*/  FFMA.FTZ R177, R2, R241, R177 ;  /* 0x000000f102b17223 */ /* 0x000fe600000100b1 */
[----:B------:R-:W-:Y:S01]  /*8900*/  FFMA.FTZ R185, R0, R239, R185 ;  /* 0x000000ef00b97223 */ /* 0x000fe200000100b9 */
[----:B------:R-:W-:Y:S01]  /*8910*/  MOV R148, R149 ;  /* 0x0000009500947202 */ /* 0x000fe20000000f00 */
[----:B------:R-:W-:Y:S01]  /*8920*/  FADD.FTZ R174, R174, R175 ;  /* 0x000000afaeae7221 */ /* 0x000fe20000010000 */
[----:B------:R-:W-:Y:S01]  /*8930*/  MOV R2, R3 ;  /* 0x0000000300027202 */ /* 0x000fe20000000f00 */
[C---:B------:R-:W-:Y:S01]  /*8940*/  HMMA.16816.F32 R64, R156.reuse, R106, R64 ;  /* 0x0000006a9c40723c */ /* 0x040fe20000001840 */
[----:B------:R-:W3:Y:S01]  /*8950*/  LDSM.16.MT88.4 R104, [R212+0x3080] ;  /* 0x00308000d468783b */ /* 0x000ee20000004200 */
[----:B------:R-:W4:Y:S02]  /*8960*/  MUFU.EX2 R251, R251 ;  /* 0x000000fb00fb7308 */ /* 0x000f240000000800 */
[----:B------:R-:W-:Y:S02]  /*8970*/  FADD.FTZ R154, R154, R155 ;  /* 0x0000009b9a9a7221 */ /* 0x000fe40000010000 */
[----:B------:R-:W-:Y:S02]  /*8980*/  FADD.FTZ R176, R176, R177 ;  /* 0x000000b1b0b07221 */ /* 0x000fe40000010000 */
[----:B------:R-:W-:Y:S01]  /*8990*/  FADD.FTZ R184, R184, R185 ;  /* 0x000000b9b8b87221 */ /* 0x000fe20000010000 */
[-C--:B--2---:R-:W-:Y:S03]  /*89a0*/  HMMA.16816.F32 R68, R156, R100.reuse, R68 ;  /* 0x000000649c44723c */ /* 0x084fe60000001844 */
[----:B------:R-:W-:Y:S01]  /*89b0*/  MUFU.EX2 R250, R250 ;  /* 0x000000fa00fa7308 */ /* 0x000fe20000000800 */
[----:B------:R-:W-:Y:S02]  /*89c0*/  FADD.FTZ R173, R173, R174 ;  /* 0x000000aeadad7221 */ /* 0x000fe40000010000 */
[----:B------:R-:W-:Y:S02]  /*89d0*/  FADD.FTZ R179, R179, R154 ;  /* 0x0000009ab3b37221 */ /* 0x000fe40000010000 */
[C---:B------:R-:W-:Y:S01]  /*89e0*/  HMMA.16816.F32 R72, R144.reuse, R100, R72 ;  /* 0x000000649048723c */ /* 0x040fe20000001848 */
[----:B------:R-:W-:Y:S03]  /*89f0*/  FADD.FTZ R181, R181, R176 ;  /* 0x000000b0b5b57221 */ /* 0x000fe60000010000 */
[----:B------:R-:W-:Y:S01]  /*8a00*/  FADD.FTZ R183, R183, R184 ;  /* 0x000000b8b7b77221 */ /* 0x000fe20000010000 */
[----:B------:R-:W-:Y:S01]  /*8a10*/  MUFU.EX2 R252, R252 ;  /* 0x000000fc00fc7308 */ /* 0x000fe20000000800 */
[----:B------:R-:W-:Y:S02]  /*8a20*/  FADD.FTZ R173, R172, R173 ;  /* 0x000000adacad7221 */ /* 0x000fe40000010000 */
[-C--:B------:R-:W-:Y:S01]  /*8a30*/  HMMA.16816.F32 R76, R144, R102.reuse, R76 ;  /* 0x00000066904c723c */ /* 0x080fe2000000184c */
[--C-:B------:R-:W-:Y:S03]  /*8a40*/  FFMA.FTZ R100, R143, c[0x0][0x2d0], -R162.reuse ;  /* 0x0000b4008f647a23 */ /* 0x100fe600000108a2 */
[--C-:B------:R-:W-:Y:S02]  /*8a50*/  FFMA.FTZ R101, R142, c[0x0][0x2d0], -R162.reuse ;  /* 0x0000b4008e657a23 */ /* 0x100fe400000108a2 */
[----:B------:R-:W-:Y:S01]  /*8a60*/  FADD.FTZ R179, R178, R179 ;  /* 0x000000b3b2b37221 */ /* 0x000fe20000010000 */
[----:B------:R2:W-:Y:S01]  /*8a70*/  MUFU.EX2 R124, R100 ;  /* 0x00000064007c7308 */ /* 0x0005e20000000800 */
[C---:B------:R-:W-:Y:S01]  /*8a80*/  HMMA.16816.F32 R80, R156.reuse, R102, R80 ;  /* 0x000000669c50723c */ /* 0x040fe20000001850 */
[----:B------:R-:W-:Y:S03]  /*8a90*/  FADD.FTZ R181, R180, R181 ;  /* 0x000000b5b4b57221 */ /* 0x000fe60000010000 */
[----:B------:R-:W-:Y:S03]  /*8aa0*/  FADD.FTZ R183, R182, R183 ;  /* 0x000000b7b6b77221 */ /* 0x000fe60000010000 */
[--C-:B------:R-:W-:Y:S01]  /*8ab0*/  FFMA.FTZ R103, R140, c[0x0][0x2d0], -R162.reuse ;  /* 0x0000b4008c677a23 */ /* 0x100fe200000108a2 */
[-C--:B---3--:R-:W-:Y:S01]  /*8ac0*/  HMMA.16816.F32 R84, R156, R104.reuse, R84 ;  /* 0x000000689c54723c */ /* 0x088fe20000001854 */
[----:B------:R3:W5:Y:S03]  /*8ad0*/  MUFU.EX2 R125, R101 ;  /* 0x00000065007d7308 */ /* 0x0007660000000800 */
[----:B-1----:R-:W-:Y:S04]  /*8ae0*/  F2FP.PACK_AB R102, R195, R190 ;  /* 0x000000bec366723e */ /* 0x002fe800000000ff */
[C---:B------:R-:W-:Y:S03]  /*8af0*/  HMMA.16816.F32 R88, R144.reuse, R104, R88 ;  /* 0x000000689058723c */ /* 0x040fe60000001858 */
[----:B------:R1:W-:Y:S01]  /*8b00*/  MUFU.EX2 R127, R103 ;  /* 0x00000067007f7308 */ /* 0x0003e20000000800 */
[--C-:B--2---:R-:W-:Y:S04]  /*8b10*/  FFMA.FTZ R100, R141, c[0x0][0x2d0], -R162.reuse ;  /* 0x0000b4008d647a23 */ /* 0x104fe800000108a2 */
[-C--:B------:R-:W-:Y:S01]  /*8b20*/  HMMA.16816.F32 R92, R144, R106.reuse, R92 ;  /* 0x0000006a905c723c */ /* 0x080fe2000000185c */
[----:B----4-:R-:W-:Y:S03]  /*8b30*/  F2FP.PACK_AB R104, R251, R246 ;  /* 0x000000f6fb68723e */ /* 0x010fe600000000ff */
[----:B------:R-:W-:Y:S01]  /*8b40*/  FFMA.FTZ R162, R153, c[0x0][0x2d0], -R162 ;  /* 0x0000b40099a27a23 */ /* 0x000fe200000108a2 */
[----:B------:R2:W4:Y:S01]  /*8b50*/  MUFU.EX2 R126, R100 ;  /* 0x00000064007e7308 */ /* 0x0005220000000800 */
[----:B------:R-:W-:Y:S02]  /*8b60*/  FADD.FTZ R246, R246, R181 ;  /* 0x000000b5f6f67221 */ /* 0x000fe40000010000 */
[----:B------:R-:W-:Y:S01]  /*8b70*/  HMMA.16816.F32 R96, R156, R106, R96 ;  /* 0x0000006a9c60723c */ /* 0x000fe20000001860 */
[----:B---3--:R-:W-:Y:S03]  /*8b80*/  F2FP.PACK_AB R101, R189, R188 ;  /* 0x000000bcbd65723e */ /* 0x008fe600000000ff */
[----:B-----5:R-:W-:Y:S01]  /*8b90*/  F2FP.PACK_AB R105, R125, R124 ;  /* 0x0000007c7d69723e */ /* 0x020fe200000000ff */
[----:B------:R-:W-:Y:S02]  /*8ba0*/  FADD.FTZ R188, R188, R179 ;  /* 0x000000b3bcbc7221 */ /* 0x000fe40000010000 */
[----:B------:R-:W-:Y:S01]  /*8bb0*/  F2FP.PACK_AB R106, R252, R250 ;  /* 0x000000fafc6a723e */ /* 0x000fe200000000ff */
[----:B------:R-:W-:Y:S01]  /*8bc0*/  MUFU.EX2 R198, R198 ;  /* 0x000000c600c67308 */ /* 0x000fe20000000800 */
[----:B------:R-:W-:Y:S03]  /*8bd0*/  FADD.FTZ R189, R189, R188 ;  /* 0x000000bcbdbd7221 */ /* 0x000fe60000010000 */
[----:B-1----:R-:W-:Y:S01]  /*8be0*/  F2FP.PACK_AB R103, R199, R196 ;  /* 0x000000c4c767723e */ /* 0x002fe200000000ff */
[----:B------:R-:W-:Y:S02]  /*8bf0*/  FADD.FTZ R251, R251, R246 ;  /* 0x000000f6fbfb7221 */ /* 0x000fe40000010000 */
[----:B------:R-:W-:Y:S02]  /*8c00*/  FADD.FTZ R196, R196, R189 ;  /* 0x000000bdc4c47221 */ /* 0x000fe40000010000 */
[----:B------:R-:W-:Y:S01]  /*8c10*/  FADD.FTZ R251, R250, R251 ;  /* 0x000000fbfafb7221 */ /* 0x000fe20000010000 */
[----:B------:R-:W1:Y:S01]  /*8c20*/  MUFU.EX2 R197, R197 ;  /* 0x000000c500c57308 */ /* 0x000e620000000800 */
[----:B------:R-:W-:Y:S01]  /*8c30*/  FADD.FTZ R196, R199, R196 ;  /* 0x000000c4c7c47221 */ /* 0x000fe20000010000 */
[----:B--2---:R-:W-:Y:S01]  /*8c40*/  F2FP.PACK_AB R100, R187, R186 ;  /* 0x000000babb64723e */ /* 0x004fe200000000ff */
[----:B------:R-:W-:Y:S01]  /*8c50*/  FADD.FTZ R186, R186, R173 ;  /* 0x000000adbaba7221 */ /* 0x000fe20000010000 */
[----:B----4-:R-:W-:Y:S01]  /*8c60*/  F2FP.PACK_AB R107, R127, R126 ;  /* 0x0000007e7f6b723e */ /* 0x010fe200000000ff */
[----:B------:R-:W-:Y:S02]  /*8c70*/  FADD.FTZ R251, R252, R251 ;  /* 0x000000fbfcfb7221 */ /* 0x000fe40000010000 */
[----:B------:R-:W-:Y:S02]  /*8c80*/  FADD.FTZ R187, R187, R186 ;  /* 0x000000babbbb7221 */ /* 0x000fe40000010000 */
[-C--:B------:R-:W-:Y:S01]  /*8c90*/  HMMA.16816.F32 R4, R100, R108.reuse, R4 ;  /* 0x0000006c6404723c */ /* 0x080fe20000001804 */
[----:B------:R-:W2:Y:S01]  /*8ca0*/  MUFU.EX2 R193, R193 ;  /* 0x000000c100c17308 */ /* 0x000ea20000000800 */
[----:B------:R-:W-:Y:S04]  /*8cb0*/  FADD.FTZ R190, R190, R187 ;  /* 0x000000bbbebe7221 */ /* 0x000fe80000010000 */
[----:B------:R-:W-:Y:S02]  /*8cc0*/  FADD.FTZ R195, R195, R190 ;  /* 0x000000bec3c37221 */ /* 0x000fe40000010000 */
[C---:B------:R-:W-:Y:S03]  /*8cd0*/  HMMA.16816.F32 R8, R104.reuse, R108, R8 ;  /* 0x0000006c6808723c */ /* 0x040fe60000001808 */
[----:B------:R-:W3:Y:S01]  /*8ce0*/  MUFU.EX2 R191, R191 ;  /* 0x000000bf00bf7308 */ /* 0x000ee20000000800 */
[C---:B-1----:R-:W-:Y:S01]  /*8cf0*/  F2FP.PACK_AB R156, R197.reuse, R198 ;  /* 0x000000c6c59c723e */ /* 0x042fe200000000ff */
[----:B------:R-:W-:Y:S03]  /*8d00*/  FADD.FTZ R198, R198, R195 ;  /* 0x000000c3c6c67221 */ /* 0x000fe60000010000 */
[-C--:B------:R-:W-:Y:S01]  /*8d10*/  HMMA.16816.F32 R12, R104, R110.reuse, R12 ;  /* 0x0000006e680c723c */ /* 0x080fe2000000180c */
[----:B------:R-:W-:Y:S04]  /*8d20*/  FADD.FTZ R197, R197, R198 ;  /* 0x000000c6c5c57221 */ /* 0x000fe80000010000 */
[----:B------:R-:W1:Y:S03]  /*8d30*/  MUFU.EX2 R192, R192 ;  /* 0x000000c000c07308 */ /* 0x000e660000000800 */
[C---:B------:R-:W-:Y:S01]  /*8d40*/  HMMA.16816.F32 R16, R100.reuse, R110, R16 ;  /* 0x0000006e6410723c */ /* 0x040fe20000001810 */
[----:B------:R-:W4:Y:S03]  /*8d50*/  LDSM.16.MT88.4 R108, [R212+0x2880] ;  /* 0x00288000d46c783b */ /* 0x000f260000004200 */
[----:B--2---:R-:W-:Y:S03]  /*8d60*/  FADD.FTZ R196, R193, R196 ;  /* 0x000000c4c1c47221 */ /* 0x004fe60000010000 */
[----:B------:R-:W2:Y:S01]  /*8d70*/  MUFU.EX2 R248, R248 ;  /* 0x000000f800f87308 */ /* 0x000ea20000000800 */
[-C--:B------:R-:W-:Y:S01]  /*8d80*/  HMMA.16816.F32 R20, R100, R112.reuse, R20 ;  /* 0x000000706414723c */ /* 0x080fe20000001814 */
[C---:B---3--:R-:W-:Y:S03]  /*8d90*/  F2FP.PACK_AB R157, R191.reuse, R193 ;  /* 0x000000c1bf9d723e */ /* 0x048fe600000000ff */
[----:B------:R-:W-:Y:S04]  /*8da0*/  FADD.FTZ R196, R191, R196 ;  /* 0x000000c4bfc47221 */ /* 0x000fe80000010000 */
[C---:B------:R-:W-:Y:S01]  /*8db0*/  HMMA.16816.F32 R24, R104.reuse, R112, R24 ;  /* 0x000000706818723c */ /* 0x040fe20000001818 */
[----:B------:R-:W3:Y:S03]  /*8dc0*/  MUFU.EX2 R194, R194 ;  /* 0x000000c200c27308 */ /* 0x000ee60000000800 */
[----:B-1----:R-:W-:Y:S04]  /*8dd0*/  FADD.FTZ R197, R192, R197 ;  /* 0x000000c5c0c57221 */ /* 0x002fe80000010000 */
[-C--:B------:R-:W-:Y:S03]  /*8de0*/  HMMA.16816.F32 R28, R104, R114.reuse, R28 ;  /* 0x00000072681c723c */ /* 0x080fe6000000181c */
[----:B------:R-:W1:Y:S01]  /*8df0*/  MUFU.EX2 R137, R163 ;  /* 0x000000a300897308 */ /* 0x000e620000000800 */
[C---:B--2---:R-:W-:Y:S04]  /*8e00*/  F2FP.PACK_AB R158, R248.reuse, R192 ;  /* 0x000000c0f89e723e */ /* 0x044fe800000000ff */
[C---:B------:R-:W-:Y:S01]  /*8e10*/  HMMA.16816.F32 R32, R100.reuse, R114, R32 ;  /* 0x000000726420723c */ /* 0x040fe20000001820 */
[----:B------:R-:W2:Y:S03]  /*8e20*/  LDSM.16.MT88.4 R112, [R214+0x3480] ;  /* 0x00348000d670783b */ /* 0x000ea60000004200 */
[----:B------:R-:W-:Y:S01]  /*8e30*/  FADD.FTZ R245, R248, R197 ;  /* 0x000000c5f8f57221 */ /* 0x000fe20000010000 */
[----:B------:R5:W-:Y:S03]  /*8e40*/  MUFU.EX2 R138, R160 ;  /* 0x000000a0008a7308 */ /* 0x000be60000000800 */
[-C--:B------:R-:W-:Y:S01]  /*8e50*/  HMMA.16816.F32 R36, R100, R116.reuse, R36 ;  /* 0x000000746424723c */ /* 0x080fe20000001824 */
[----:B---3--:R-:W-:Y:S06]  /*8e60*/  F2FP.PACK_AB R159, R194, R136 ;  /* 0x00000088c29f723e */ /* 0x008fec00000000ff */
[----:B------:R1:W3:Y:S01]  /*8e70*/  MUFU.EX2 R153, R162 ;  /* 0x000000a200997308 */ /* 0x0002e20000000800 */
[C---:B------:R-:W-:Y:S08]  /*8e80*/  HMMA.16816.F32 R40, R104.reuse, R116, R40 ;  /* 0x000000746828723c */ /* 0x040ff00000001828 */
[-C--:B------:R-:W-:Y:S01]  /*8e90*/  HMMA.16816.F32 R44, R104, R118.reuse, R44 ;  /* 0x00000076682c723c */ /* 0x080fe2000000182c */
[----:B-----5:R-:W-:Y:S07]  /*8ea0*/  F2FP.PACK_AB R160, R134, R132 ;  /* 0x0000008486a0723e */ /* 0x020fee00000000ff */
[C---:B------:R-:W-:Y:S01]  /*8eb0*/  HMMA.16816.F32 R48, R100.reuse, R118, R48 ;  /* 0x000000766430723c */ /* 0x040fe20000001830 */
[----:B------:R-:W5:Y:S03]  /*8ec0*/  LDSM.16.MT88.4 R116, [R212+0x3480] ;  /* 0x00348000d474783b */ /* 0x000f660000004200 */
[----:B-1----:R-:W-:Y:S04]  /*8ed0*/  F2FP.PACK_AB R162, R139, R137 ;  /* 0x000000898ba2723e */ /* 0x002fe800000000ff */
[-C--:B----4-:R-:W-:Y:S01]  /*8ee0*/  HMMA.16816.F32 R52, R100, R108.reuse, R52 ;  /* 0x0000006c6434723c */ /* 0x090fe20000001834 */
[-C--:B---3--:R-:W-:Y:S07]  /*8ef0*/  F2FP.PACK_AB R163, R153, R138.reuse ;  /* 0x0000008a99a3723e */ /* 0x088fee00000000ff */
[C---:B------:R-:W-:Y:S08]  /*8f00*/  HMMA.16816.F32 R56, R104.reuse, R108, R56 ;  /* 0x0000006c6838723c */ /* 0x040ff00000001838 */
[-C--:B------:R-:W-:Y:S08]  /*8f10*/  HMMA.16816.F32 R60, R104, R110.reuse, R60 ;  /* 0x0000006e683c723c */ /* 0x080ff0000000183c */
[C---:B------:R-:W-:Y:S01]  /*8f20*/  HMMA.16816.F32 R64, R100.reuse, R110, R64 ;  /* 0x0000006e6440723c */ /* 0x040fe20000001840 */
[----:B------:R-:W1:Y:S07]  /*8f30*/  LDSM.16.MT88.4 R108, [R214+0x2080] ;  /* 0x00208000d66c783b */ /* 0x000e6e0000004200 */
[-C--:B--2---:R-:W-:Y:S08]  /*8f40*/  HMMA.16816.F32 R68, R100, R112.reuse, R68 ;  /* 0x000000706444723c */ /* 0x084ff00000001844 */
        /* <DEDUP_REMOVED lines=13> */
[----:B------:R-:W-:Y:S02]  /*9020*/  MOV R8, R136 ;  /* 0x0000008800087202 */ /* 0x000fe40000000f00 */
[-C--:B------:R-:W-:Y:S03]  /*9030*/  HMMA.16816.F32 R136, R160, R110.reuse, R12 ;  /* 0x0000006ea088723c */ /* 0x080fe6000000180c */
[----:B------:R-:W-:Y:S04]  /*9040*/  FADD.FTZ R243, R8, R196 ;  /* 0x000000c408f37221 */ /* 0x000fe80000010000 */
[----:B------:R-:W-:Y:S01]  /*9050*/  MOV R15, R135 ;  /* 0x00000087000f7202 */ /* 0x000fe20000000f00 */
[C---:B------:R-:W-:Y:S01]  /*9060*/  HMMA.16816.F32 R100, R156.reuse, R110, R16 ;  /* 0x0000006e9c64723c */ /* 0x040fe20000001810 */
[----:B------:R-:W-:Y:S03]  /*9070*/  MOV R14, R134 ;  /* 0x00000086000e7202 */ /* 0x000fe60000000f00 */
[----:B------:R-:W-:Y:S01]  /*9080*/  MOV R13, R133 ;  /* 0x00000085000d7202 */ /* 0x000fe20000000f00 */
[----:B------:R-:W-:Y:S01]  /*9090*/  FADD.FTZ R243, R194, R243 ;  /* 0x000000f3c2f37221 */ /* 0x000fe20000010000 */
[----:B------:R-:W-:Y:S02]  /*90a0*/  MOV R12, R132 ;  /* 0x00000084000c7202 */ /* 0x000fe40000000f00 */
[-C--:B------:R-:W-:Y:S01]  /*90b0*/  HMMA.16816.F32 R104, R156, R120.reuse, R20 ;  /* 0x000000789c68723c */ /* 0x080fe20000001814 */
[----:B------:R-:W-:Y:S03]  /*90c0*/  MOV R19, R127 ;  /* 0x0000007f00137202 */ /* 0x000fe60000000f00 */
[----:B------:R-:W-:Y:S01]  /*90d0*/  MOV R18, R126 ;  /* 0x0000007e00127202 */ /* 0x000fe20000000f00 */
[----:B------:R-:W-:Y:S01]  /*90e0*/  FADD.FTZ R251, R12, R251 ;  /* 0x000000fb0cfb7221 */ /* 0x000fe20000010000 */
[----:B------:R-:W-:Y:S02]  /*90f0*/  MOV R17, R125 ;  /* 0x0000007d00117202 */ /* 0x000fe40000000f00 */
[C---:B------:R-:W-:Y:S01]  /*9100*/  HMMA.16816.F32 R108, R160.reuse, R120, R24 ;  /* 0x00000078a06c723c */ /* 0x040fe20000001818 */
[----:B------:R-:W-:Y:S03]  /*9110*/  MOV R16, R124 ;  /* 0x0000007c00107202 */ /* 0x000fe60000000f00 */
[----:B------:R-:W-:Y:S02]  /*9120*/  FADD.FTZ R251, R14, R251 ;  /* 0x000000fb0efb7221 */ /* 0x000fe40000010000 */
[----:B------:R-:W-:Y:S02]  /*9130*/  FADD.FTZ R183, R16, R183 ;  /* 0x000000b710b77221 */ /* 0x000fe40000010000 */
[-C--:B------:R-:W-:Y:S01]  /*9140*/  HMMA.16816.F32 R112, R160, R122.reuse, R28 ;  /* 0x0000007aa070723c */ /* 0x080fe2000000181c */
[----:B------:R-:W-:Y:S03]  /*9150*/  FADD.FTZ R251, R9, R251 ;  /* 0x000000fb09fb7221 */ /* 0x000fe60000010000 */
[----:B------:R-:W-:Y:S02]  /*9160*/  FADD.FTZ R183, R17, R183 ;  /* 0x000000b711b77221 */ /* 0x000fe40000010000 */
[----:B------:R-:W-:Y:S02]  /*9170*/  FADD.FTZ R241, R11, R251 ;  /* 0x000000fb0bf17221 */ /* 0x000fe40000010000 */
[C---:B------:R-:W-:Y:S01]  /*9180*/  HMMA.16816.F32 R116, R156.reuse, R122, R32 ;  /* 0x0000007a9c74723c */ /* 0x040fe20000001820 */
[----:B------:R-:W-:Y:S04]  /*9190*/  FADD.FTZ R183, R18, R183 ;  /* 0x000000b712b77221 */ /* 0x000fe80000010000 */
[----:B------:R-:W-:Y:S03]  /*91a0*/  FADD.FTZ R183, R19, R183 ;  /* 0x000000b713b77221 */ /* 0x000fe60000010000 */
[-C--:B------:R-:W-:Y:S01]  /*91b0*/  HMMA.16816.F32 R120, R156, R128.reuse, R36 ;  /* 0x000000809c78723c */ /* 0x080fe20000001824 */
[----:B------:R-:W-:Y:S04]  /*91c0*/  FADD.FTZ R183, R13, R183 ;  /* 0x000000b70db77221 */ /* 0x000fe80000010000 */
[----:B------:R-:W-:Y:S03]  /*91d0*/  FADD.FTZ R183, R15, R183 ;  /* 0x000000b70fb77221 */ /* 0x000fe60000010000 */
[C---:B------:R-:W-:Y:S01]  /*91e0*/  HMMA.16816.F32 R124, R160.reuse, R128, R40 ;  /* 0x00000080a07c723c */ /* 0x040fe20000001828 */
[----:B------:R-:W-:Y:S04]  /*91f0*/  FADD.FTZ R0, R10, R183 ;  /* 0x000000b70a007221 */ /* 0x000fe80000010000 */
[----:B------:R-:W-:Y:S01]  /*9200*/  FADD.FTZ R239, R153, R0 ;  /* 0x0000000099ef7221 */ /* 0x000fe20000010000 */
[----:B------:R-:W-:Y:S02]  /*9210*/  MOV R0, R152 ;  /* 0x0000009800007202 */ /* 0x000fe40000000f00 */
        /* <DEDUP_REMOVED lines=15> */
.L_x_285:
[----:B------:R-:W1:Y:S01]  /*9310*/  S2R R5, SR_CTAID.X ;  /* 0x0000000000057919 */ /* 0x000e620000002500 */
[----:B------:R-:W-:-:S02]  /*9320*/  ISETP.NE.AND P1, PT, R222, 0x1, PT ;  /* 0x00000001de00780c */ /* 0x000fc40003f25270 */
[----:B------:R-:W-:Y:S02]  /*9330*/  ISETP.GE.AND P0, PT, R221, 0x1, PT ;  /* 0x00000001dd00780c */ /* 0x000fe40003f06270 */
[----:B------:R-:W-:Y:S02]  /*9340*/  IADD3 R0, R220, 0x1, -R225 ;  /* 0x00000001dc007810 */ /* 0x000fe40007ffe8e1 */
[----:B-1----:R-:W-:-:S07]  /*9350*/  LEA R5, R5, 0x7f, 0x7 ;  /* 0x0000007f05057811 */ /* 0x002fce00078e38ff */
[----:B------:R-:W-:-:S05]  /*9360*/  @P1 IMAD.HI.U32 R2, R5, c[0x0][0x2c8], RZ ;  /* 0x0000b20005021a27 */ /* 0x000fca00078e00ff */
[----:B------:R-:W-:-:S05]  /*9370*/  @P1 SHF.R.U32.HI R5, RZ, c[0x0][0x2cc], R2 ;  /* 0x0000b300ff051a19 */ /* 0x000fca0000011602 */
[----:B------:R-:W-:-:S05]  /*9380*/  IMAD.IADD R4, R0, 0x1, R5 ;  /* 0x0000000100047824 */ /* 0x000fca00078e0205 */
[----:B------:R-:W-:Y:S01]  /*9390*/  IADD3 R2, R4, -c[0x0][0x324], RZ ;  /* 0x8000c90004027a10 */ /* 0x000fe20007ffe0ff */
[----:B------:R-:W-:Y:S05]  /*93a0*/  @!P0 BRA `(.L_x_305) ;  /* 0x000000f000008947 */ /* 0x000fea0003800000 */
        /* <DEDUP_REMOVED lines=9> */
.L_x_306:
[----:B------:R-:W-:-:S04]  /*9440*/  MOV R0, c[0x0][0x32c] ;  /* 0x0000cb0000007a02 */ /* 0x000fc80000000f00 */
[----:B------:R-:W-:-:S13]  /*9450*/  ISETP.NE.AND P0, PT, R0, 0x1, PT ;  /* 0x000000010000780c */ /* 0x000fda0003f05270 */
[----:B------:R-:W-:-:S05]  /*9460*/  @P0 IMAD.HI.U32 R0, R4, c[0x0][0x330], RZ ;  /* 0x0000cc0004000a27 */ /* 0x000fca00078e00ff */
[----:B------:R-:W-:-:S05]  /*9470*/  @P0 SHF.R.U32.HI R4, RZ, c[0x0][0x334], R0 ;  /* 0x0000cd00ff040a19 */ /* 0x000fca0000011600 */
.L_x_307:
[----:B------:R-:W-:-:S05]  /*9480*/  IMAD R5, R4, c[0x0][0x32c], RZ ;  /* 0x0000cb0004057a24 */ /* 0x000fca00078e02ff */
[----:B------:R-:W-:-:S04]  /*9490*/  IMNMX R2, R2, R5, !PT ;  /* 0x0000000502027217 */ /* 0x000fc80007800200 */
.L_x_305:
[----:B------:R-:W-:-:S05]  /*94a0*/  IADD3 R5, R2, 0x2f, RZ ;  /* 0x0000002f02057810 */ /* 0x000fca0007ffe0ff */
[----:B------:R-:W-:-:S05]  /*94b0*/  IMAD.HI R5, R5, 0x2aaaaaab, RZ ;  /* 0x2aaaaaab05057827 */ /* 0x000fca00078e02ff */
[----:B------:R-:W-:-:S04]  /*94c0*/  SHF.R.U32.HI R0, RZ, 0x1f, R5 ;  /* 0x0000001fff007819 */ /* 0x000fc80000011605 */
[----:B------:R-:W-:-:S04]  /*94d0*/  LEA.HI.SX32 R0, R5, R0, 0x1d ;  /* 0x0000000005007211 */ /* 0x000fc800078feaff */
[----:B------:R-:W-:-:S04]  /*94e0*/  IMNMX R251, R219, R0, !PT ;  /* 0x00000000dbfb7217 */ /* 0x000fc80007800200 */
[----:B------:R-:W-:-:S13]  /*94f0*/  ISETP.GE.AND P0, PT, R232, R251, PT ;  /* 0x000000fbe800720c */ /* 0x000fda0003f06270 */
[----:B------:R-:W-:Y:S05]  /*9500*/  @!P0 BRA `(.L_x_308) ;  /* 0x000029c000008947 */ /* 0x000fea0003800000 */
[----:B------:R-:W-:-:S05]  /*9510*/  IADD3 R250, P0, R228, 0x20, RZ ;  /* 0x00000020e4fa7810 */ /* 0x000fca0007f1e0ff */
[----:B------:R-:W-:Y:S01]  /*9520*/  IMAD.X R249, RZ, RZ, R235, P0 ;  /* 0x000000fffff97224 */ /* 0x000fe200000e06eb */
[----:B------:R-:W-:-:S05]  /*9530*/  IADD3 R248, P0, R228, 0x40, RZ ;  /* 0x00000040e4f87810 */ /* 0x000fca0007f1e0ff */
[----:B------:R-:W-:Y:S01]  /*9540*/  IMAD.X R246, RZ, RZ, R235, P0 ;  /* 0x000000fffff67224 */ /* 0x000fe200000e06eb */
[----:B------:R-:W-:-:S05]  /*9550*/  IADD3 R244, P0, R230, 0x20, RZ ;  /* 0x00000020e6f47810 */ /* 0x000fca0007f1e0ff */
[----:B------:R-:W-:Y:S01]  /*9560*/  IMAD.X R242, RZ, RZ, R237, P0 ;  /* 0x000000fffff27224 */ /* 0x000fe200000e06ed */
[----:B------:R-:W-:-:S05]  /*9570*/  IADD3 R240, P0, R230, 0x40, RZ ;  /* 0x00000040e6f07810 */ /* 0x000fca0007f1e0ff */
[----:B------:R-:W-:Y:S02]  /*9580*/  IMAD.X R238, RZ, RZ, R237, P0 ;  /* 0x000000ffffee7224 */ /* 0x000fe400000e06ed */
.L_x_311:
[----:B------:R-:W-:Y:S04]  /*9590*/  DEPBAR.LE SB0, 0x0 ;  /* 0x000080000000791a */ /* 0x000fe80000000000 */
[----:B------:R-:W-:Y:S01]  /*95a0*/  BAR.SYNC.DEFER_BLOCKING 0x0 ;  /* 0x0000000000007b1d */ /* 0x000fe20000010000 */
[----:B------:R-:W-:Y:S01]  /*95b0*/  ISETP.GT.AND P0, PT, R219, R232, PT ;  /* 0x000000e8db00720c */ /* 0x000fe20003f04270 */
[----:B------:R-:W-:Y:S01]  /*95c0*/  IMAD.MOV.U32 R148, RZ, RZ, R151 ;  /* 0x000000ffff947224 */ /* 0x000fe200078e0097 */
[C---:B------:R-:W-:Y:S01]  /*95d0*/  LOP3.LUT P5, RZ, R226.reuse, 0x200, RZ, 0xc0, !PT ;  /* 0x00000200e2ff7812 */ /* 0x040fe200078ac0ff */
[----:B------:R-:W-:Y:S01]  /*95e0*/  IMAD.MOV.U32 R2, RZ, RZ, R149 ;  /* 0x000000ffff027224 */ /* 0x000fe200078e0095 */
[C---:B------:R-:W-:Y:S01]  /*95f0*/  LOP3.LUT P4, RZ, R226.reuse, 0x80, RZ, 0xc0, !PT ;  /* 0x00000080e2ff7812 */ /* 0x040fe2000788c0ff */
[----:B------:R-:W-:Y:S01]  /*9600*/  IMAD.MOV.U32 R0, RZ, RZ, R3 ;  /* 0x000000ffff007224 */ /* 0x000fe200078e0003 */
        /* <DEDUP_REMOVED lines=58> */
.L_x_309:
        /* <DEDUP_REMOVED lines=97> */
[----:B------:R-:W-:Y:S04]  /*9fc0*/  IADD3 R154, -R247, 0x30, RZ ;  /* 0x00000030f79a7810 */ /* 0x000fe80007ffe1ff */
        /* <DEDUP_REMOVED lines=15> */
[----:B------:R-:W-:Y:S02]  /*a0c0*/  @P1 IMAD.IADD R150, R157, 0x1, R150 ;  /* 0x000000019d961824 */ /* 0x000fe400078e0296 */
[----:B------:R-:W-:Y:S03]  /*a0d0*/  IMAD.U32 R157, RZ, RZ, UR6 ;  /* 0x00000006ff9d7e24 */ /* 0x000fe6000f8e00ff */
[----:B------:R-:W-:Y:S01]  /*a0e0*/  @P1 SHF.L.U64.HI R150, R156, 0x1, R150 ;  /* 0x000000019c961819 */ /* 0x000fe20000010296 */
[----:B------:R-:W-:Y:S03]  /*a0f0*/  IMAD.U32 R156, RZ, RZ, UR7 ;  /* 0x00000007ff9c7e24 */ /* 0x000fe6000f8e00ff */
        /* <DEDUP_REMOVED lines=12> */
[----:B------:R-:W-:Y:S04]  /*a1c0*/  @P0 IMAD.IADD R155, R159, 0x1, R155 ;  /* 0x000000019f9b0824 */ /* 0x000fe800078e029b */
[----:B------:R-:W-:Y:S04]  /*a1d0*/  @P0 IMAD R155, R155, 0x30, RZ ;  /* 0x000000309b9b0824 */ /* 0x000fe800078e02ff */
[----:B------:R-:W-:Y:S01]  /*a1e0*/  @P0 IMAD.IADD R155, R155, 0x1, R157 ;  /* 0x000000019b9b0824 */ /* 0x000fe200078e029d */
[-C--:B------:R-:W-:Y:S05]  /*a1f0*/  @P0 IADD3 R157, P2, R230, R156.reuse, RZ ;  /* 0x0000009ce69d0210 */ /* 0x080fea0007f5e0ff */
        /* <DEDUP_REMOVED lines=22> */
.L_x_310:
        /* <DEDUP_REMOVED lines=40> */
[C---:B------:R-:W-:Y:S02]  /*a5e0*/  ISETP.GT.AND P0, PT, R232.reuse, R251, PT ;  /* 0x000000fbe800720c */ /* 0x040fe40003f04270 */
        /* <DEDUP_REMOVED lines=398> */
.L_x_308:
[----:B------:R-:W-:-:S13]  /*bed0*/  ISETP.GE.AND P0, PT, R232, R219, PT ;  /* 0x000000dbe800720c */ /* 0x000fda0003f06270 */
[----:B------:R-:W-:Y:S05]  /*bee0*/  @!P0 BRA `(.L_x_312) ;  /* 0x00003d0000008947 */ /* 0x000fea0003800000 */
[C---:B------:R-:W-:Y:S01]  /*bef0*/  IADD3 R238, P0, R228.reuse, 0x20, RZ ;  /* 0x00000020e4ee7810 */ /* 0x040fe20007f1e0ff */
[----:B------:R-:W-:Y:S01]  /*bf00*/  ULDC.64 UR4, c[0x0][0x208] ;  /* 0x0000820000047ab9 */ /* 0x000fe20000000a00 */
[----:B------:R-:W-:Y:S01]  /*bf10*/  IADD3 R248, -R247, 0x30, RZ ;  /* 0x00000030f7f87810 */ /* 0x000fe20007ffe1ff */
[----:B------:R-:W-:Y:S01]  /*bf20*/  UIMAD.WIDE.U32 UR12, UR4, 0x30, URZ ;  /* 0x00000030040c78a5 */ /* 0x000fe2000f8e003f */
[----:B------:R-:W-:Y:S01]  /*bf30*/  IMAD.MOV.U32 R148, RZ, RZ, R149 ;  /* 0x000000ffff947224 */ /* 0x000fe200078e0095 */
[----:B------:R-:W-:Y:S01]  /*bf40*/  UIMAD UR5, UR5, 0x30, URZ ;  /* 0x00000030050578a4 */ /* 0x000fe2000f8e023f */
[----:B------:R-:W-:Y:S01]  /*bf50*/  IMAD.X R203, RZ, RZ, R235, P0 ;  /* 0x000000ffffcb7224 */ /* 0x000fe200000e06eb */
[----:B------:R-:W-:Y:S01]  /*bf60*/  IADD3 R202, P0, R228, 0x40, RZ ;  /* 0x00000040e4ca7810 */ /* 0x000fe20007f1e0ff */
[----:B------:R-:W-:Y:S01]  /*bf70*/  IMAD.MOV.U32 R150, RZ, RZ, R151 ;  /* 0x000000ffff967224 */ /* 0x000fe200078e0097 */
[----:B------:R-:W-:Y:S01]  /*bf80*/  MOV R0, R152 ;  /* 0x0000009800007202 */ /* 0x000fe20000000f00 */
[----:B------:R-:W-:Y:S01]  /*bf90*/  IMAD.MOV.U32 R2, RZ, RZ, R3 ;  /* 0x000000ffff027224 */ /* 0x000fe200078e0003 */
[----:B------:R-:W-:Y:S01]  /*bfa0*/  MOV R240, c[0x0][0x20c] ;  /* 0x0000830000f07a02 */ /* 0x000fe20000000f00 */
[----:B------:R-:W-:Y:S01]  /*bfb0*/  IMAD.X R201, RZ, RZ, R235, P0 ;  /* 0x000000ffffc97224 */ /* 0x000fe200000e06eb */
[----:B------:R-:W-:Y:S01]  /*bfc0*/  IADD3 R200, P0, R230, 0x20, RZ ;  /* 0x00000020e6c87810 */ /* 0x000fe20007f1e0ff */
[----:B------:R-:W-:Y:S01]  /*bfd0*/  IMAD.MOV.U32 R247, RZ, RZ, c[0x0][0x208] ;  /* 0x00008200fff77624 */ /* 0x000fe200078e00ff */
[----:B------:R-:W-:-:S02]  /*bfe0*/  UIADD3 UR5, UR13, UR5, URZ ;  /* 0x000000050d057290 */ /* 0x000fc4000fffe03f */
[----:B------:R-:W-:Y:S02]  /*bff0*/  IADD3.X R246, RZ, R237, RZ, P0, !PT ;  /* 0x000000edfff67210 */ /* 0x000fe400007fe4ff */
[----:B------:R-:W-:-:S04]  /*c000*/  IADD3 R244, P0, R230, 0x40, RZ ;  /* 0x00000040e6f47810 */ /* 0x000fc80007f1e0ff */
[----:B------:R-:W-:Y:S02]  /*c010*/  IADD3.X R242, RZ, R237, RZ, P0, !PT ;  /* 0x000000edfff27210 */ /* 0x000fe400007fe4ff */
.L_x_330:
[----:B------:R-:W-:Y:S04]  /*c020*/  DEPBAR.LE SB0, 0x0 ;  /* 0x000080000000791a */ /* 0x000fe80000000000 */
[----:B------:R-:W-:Y:S01]  /*c030*/  BAR.SYNC.DEFER_BLOCKING 0x0 ;  /* 0x0000000000007b1d */ /* 0x000fe20000010000 */
[----:B------:R-:W-:Y:S01]  /*c040*/  SHF.R.S32.HI R4, RZ, 0x1f, R232 ;  /* 0x0000001fff047819 */ /* 0x000fe200000114e8 */
[C---:B------:R-:W-:Y:S01]  /*c050*/  IMAD R3, R232.reuse, UR5, RZ ;  /* 0x00000005e8037c24 */ /* 0x040fe2000f8e02ff */
[----:B------:R-:W-:Y:S01]  /*c060*/  ISETP.GT.AND P1, PT, R223, 0x3f, PT ;  /* 0x0000003fdf00780c */ /* 0x000fe20003f24270 */
[----:B------:R-:W-:Y:S01]  /*c070*/  IMAD.WIDE.U32 R6, R232, UR12, RZ ;  /* 0x0000000ce8067c25 */ /* 0x000fe2000f8e00ff */
[C---:B------:R-:W-:Y:S02]  /*c080*/  LOP3.LUT P5, RZ, R226.reuse, 0x200, RZ, 0xc0, !PT ;  /* 0x00000200e2ff7812 */ /* 0x040fe400078ac0ff */
[----:B------:R-:W-:Y:S01]  /*c090*/  LOP3.LUT P4, RZ, R226, 0x80, RZ, 0xc0, !PT ;  /* 0x00000080e2ff7812 */ /* 0x000fe2000788c0ff */
[----:B------:R-:W-:Y:S01]  /*c0a0*/  IMAD R3, R4, UR12, R3 ;  /* 0x0000000c04037c24 */ /* 0x000fe2000f8e0203 */
[-C--:B------:R-:W-:Y:S02]  /*c0b0*/  IADD3 R4, P0, R228, R6.reuse, RZ ;  /* 0x00000006e4047210 */ /* 0x080fe40007f1e0ff */
[----:B------:R-:W-:Y:S01]  /*c0c0*/  LOP3.LUT P3, RZ, R226, 0x100, RZ, 0xc0, !PT ;  /* 0x00000100e2ff7812 */ /* 0x000fe2000786c0ff */
[----:B------:R-:W-:Y:S04]  /*c0d0*/  IMAD.IADD R24, R7, 0x1, R3 ;  /* 0x0000000107187824 */ /* 0x000fe800078e0203 */
[----:B------:R-:W-:Y:S01]  /*c0e0*/  IMAD.X R3, R24, 0x1, R235, P0 ;  /* 0x0000000118037824 */ /* 0x000fe200000e06eb */
[C---:B------:R-:W-:Y:S04]  /*c0f0*/  LEA R36, P0, R4.reuse, c[0x0][0x1f8], 0x1 ;  /* 0x00007e0004247a11 */ /* 0x040fe800078008ff */
[----:B------:R-:W-:Y:S02]  /*c100*/  LEA.HI.X R37, R4, c[0x0][0x1fc], R3, 0x1, P0 ;  /* 0x00007f0004257a11 */ /* 0x000fe400000f0c03 */
[-C--:B------:R-:W-:Y:S01]  /*c110*/  IADD3 R4, P0, R238, R6.reuse, RZ ;  /* 0x00000006ee047210 */ /* 0x080fe20007f1e0ff */
[----:B------:R-:W-:Y:S04]  /*c120*/  LDSM.16.M88.4 R48, [R217+0x6080] ;  /* 0x00608000d930783b */ /* 0x000fe80000000200 */
[----:B------:R-:W-:Y:S01]  /*c130*/  IMAD.X R3, R24, 0x1, R203, P0 ;  /* 0x0000000118037824 */ /* 0x000fe200000e06cb */
[C---:B------:R-:W-:Y:S02]  /*c140*/  LEA R40, P0, R4.reuse, c[0x0][0x1f8], 0x1 ;  /* 0x00007e0004287a11 */ /* 0x040fe400078008ff */
[----:B------:R-:W1:Y:S02]  /*c150*/  LDSM.16.M88.4 R16, [R216+0x3c80] ;  /* 0x003c8000d810783b */ /* 0x000e640000000200 */
[----:B------:R-:W-:Y:S02]  /*c160*/  LEA.HI.X R41, R4, c[0x0][0x1fc], R3, 0x1, P0 ;  /* 0x00007f0004297a11 */ /* 0x000fe400000f0c03 */
[-C--:B------:R-:W-:Y:S03]  /*c170*/  IADD3 R4, P0, R202, R6.reuse, RZ ;  /* 0x00000006ca047210 */ /* 0x080fe60007f1e0ff */
[----:B------:R-:W2:Y:S02]  /*c180*/  LDSM.16.M88.4 R44, [R217+0x7080] ;  /* 0x00708000d92c783b */ /* 0x000ea40000000200 */
[----:B------:R-:W-:Y:S01]  /*c190*/  IMAD.X R3, R24, 0x1, R201, P0 ;  /* 0x0000000118037824 */ /* 0x000fe200000e06c9 */
[C---:B------:R-:W-:Y:S04]  /*c1a0*/  LEA R192, P0, R4.reuse, c[0x0][0x1f8], 0x1 ;  /* 0x00007e0004c07a11 */ /* 0x040fe800078008ff */
[----:B------:R-:W3:Y:S01]  /*c1b0*/  LDSM.16.M88.4 R32, [R216+0x4080] ;  /* 0x00408000d820783b */ /* 0x000ee20000000200 */
[----:B------:R-:W-:Y:S02]  /*c1c0*/  LEA.HI.X R193, R4, c[0x0][0x1fc], R3, 0x1, P0 ;  /* 0x00007f0004c17a11 */ /* 0x000fe400000f0c03 */
[C---:B------:R-:W-:Y:S04]  /*c1d0*/  @!P1 LEA R3, P0, R247.reuse, R6, 0x5 ;  /* 0x00000006f7039211 */ /* 0x040fe800078028ff */
[----:B------:R-:W4:Y:S01]  /*c1e0*/  LDSM.16.M88.4 R152, [R216+0x4480] ;  /* 0x00448000d898783b */ /* 0x000f220000000200 */
[----:B------:R-:W-:Y:S02]  /*c1f0*/  @!P1 LEA.HI.X R24, R247, R24, R240, 0x5, P0 ;  /* 0x00000018f7189211 */ /* 0x000fe400000f2cf0 */
[----:B------:R-:W-:Y:S04]  /*c200*/  @!P1 IADD3 R13, P0, R3, R228, RZ ;  /* 0x000000e4030d9210 */ /* 0x000fe80007f1e0ff */
[----:B------:R-:W-:Y:S01]  /*c210*/  LDSM.16.M88.4 R156, [R213+0x6080] ;  /* 0x00608000d59c783b */ /* 0x000fe20000000200 */
[C---:B------:R-:W-:Y:S01]  /*c220*/  @!P1 IMAD.X R12, R24.reuse, 0x1, R235, P0 ;  /* 0x00000001180c9824 */ /* 0x040fe200000e06eb */
[C---:B------:R-:W-:Y:S04]  /*c230*/  @!P1 LEA R190, P0, R13.reuse, c[0x0][0x1f8], 0x1 ;  /* 0x00007e000dbe9a11 */ /* 0x040fe800078008ff */
[----:B------:R-:W-:Y:S01]  /*c240*/  @!P1 LEA.HI.X R191, R13, c[0x0][0x1fc], R12, 0x1, P0 ;  /* 0x00007f000dbf9a11 */ /* 0x000fe200000f0c0c */
[----:B------:R-:W5:Y:S01]  /*c250*/  LDSM.16.M88.4 R160, [R215] ;  /* 0x00000000d7a0783b */ /* 0x000f620000000200 */
[----:B------:R-:W-:Y:S01]  /*c260*/  @!P1 IADD3 R21, P0, R3, R238, RZ ;  /* 0x000000ee03159210 */ /* 0x000fe20007f1e0ff */
[-C--:B-1----:R-:W-:Y:S05]  /*c270*/  HMMA.16816.F32 R4, R48, R16.reuse, RZ ;  /* 0x000000103004723c */ /* 0x082fea00000018ff */
[----:B------:R-:W1:Y:S01]  /*c280*/  LDSM.16.M88.4 R164, [R213+0x7080] ;  /* 0x00708000d5a4783b */ /* 0x000e620000000200 */
[C---:B------:R-:W-:Y:S01]  /*c290*/  @!P1 IMAD.X R20, R24.reuse, 0x1, R203, P0 ;  /* 0x0000000118149824 */ /* 0x040fe200000e06cb */
[C---:B------:R-:W-:Y:S01]  /*c2a0*/  @!P1 LEA R194, P0, R21.reuse, c[0x0][0x1f8], 0x1 ;  /* 0x00007e0015c29a11 */ /* 0x040fe200078008ff */
[C---:B--2---:R-:W-:Y:S04]  /*c2b0*/  HMMA.16816.F32 R8, R44.reuse, R16, RZ ;  /* 0x000000102c08723c */ /* 0x044fe800000018ff */
[----:B------:R-:W2:Y:S01]  /*c2c0*/  LDSM.16.M88.4 R168, [R211] ;  /* 0x00000000d3a8783b */ /* 0x000ea20000000200 */
[----:B------:R-:W-:Y:S02]  /*c2d0*/  @!P1 LEA.HI.X R195, R21, c[0x0][0x1fc], R20, 0x1, P0 ;  /* 0x00007f0015c39a11 */ /* 0x000fe400000f0c14 */
[----:B------:R-:W-:Y:S01]  /*c2e0*/  @!P1 IADD3 R28, P0, R3, R202, RZ ;  /* 0x000000ca031c9210 */ /* 0x000fe20007f1e0ff */
[-C--:B------:R-:W-:Y:S03]  /*c2f0*/  HMMA.16816.F32 R12, R44, R18.reuse, RZ ;  /* 0x000000122c0c723c */ /* 0x080fe600000018ff */
[----:B------:R-:W1:Y:S01]  /*c300*/  LDSM.16.M88.4 R172, [R210] ;  /* 0x00000000d2ac783b */ /* 0x000e620000000200 */
[----:B------:R-:W-:Y:S01]  /*c310*/  @!P1 IMAD.X R3, R24, 0x1, R201, P0 ;  /* 0x0000000118039824 */ /* 0x000fe200000e06c9 */
[C---:B------:R-:W-:Y:S03]  /*c320*/  @!P1 LEA R188, P0, R28.reuse, c[0x0][0x1f8], 0x1 ;  /* 0x00007e001cbc9a11 */ /* 0x040fe600078008ff */
[C---:B------:R-:W-:Y:S02]  /*c330*/  HMMA.16816.F32 R16, R48.reuse, R18, RZ ;  /* 0x000000123010723c */ /* 0x040fe400000018ff */
[----:B------:R-:W-:Y:S01]  /*c340*/  @!PT LDS RZ, [RZ] ;  /* 0x00000000fffff984 */ /* 0x000fe20000000800 */
[----:B------:R-:W-:Y:S01]  /*c350*/  @!PT LDS RZ, [RZ] ;  /* 0x00000000fffff984 */ /* 0x000fe20000000800 */
[----:B------:R-:W-:Y:S01]  /*c360*/  @!PT LDS RZ, [RZ] ;  /* 0x00000000fffff984 */ /* 0x000fe20000000800 */
[----:B------:R4:W-:Y:S02]  /*c370*/  LDGSTS.E.BYPASS.LTC128B.128 [R218+0x1880], [R36.64], !P5 ;  /* 0x0188000024da7fae */ /* 0x0009e4000e901d48 */
[----:B------:R-:W-:Y:S02]  /*c380*/  @!P1 LEA.HI.X R189, R28, c[0x0][0x1fc], R3, 0x1, P0 ;  /* 0x00007f001cbd9a11 */ /* 0x000fe400000f0c03 */
[----:B------:R-:W-:Y:S02]  /*c390*/  ISETP.GT.AND P0, PT, R232, R219, PT ;  /* 0x000000dbe800720c */ /* 0x000fe40003f04270 */
[-C--:B---3--:R-:W-:Y:S01]  /*c3a0*/  HMMA.16816.F32 R20, R48, R32.reuse, RZ ;  /* 0x000000203014723c */ /* 0x088fe200000018ff */
[----:B------:R3:W-:Y:S07]  /*c3b0*/  LDGSTS.E.BYPASS.LTC128B.128 [R218+0x2480], [R40.64], !P4 ;  /* 0x0248000028da7fae */ /* 0x0007ee000e101d48 */
[C---:B------:R-:W-:Y:S01]  /*c3c0*/  HMMA.16816.F32 R24, R44.reuse, R32, RZ ;  /* 0x000000202c18723c */ /* 0x040fe200000018ff */
[----:B------:R1:W-:Y:S07]  /*c3d0*/  LDGSTS.E.BYPASS.LTC128B.128 [R218+0x3080], [R192.64], !P3 ;  /* 0x03080000c0da7fae */ /* 0x0003ee000d901d48 */
[-C--:B------:R-:W-:Y:S01]  /*c3e0*/  HMMA.16816.F32 R28, R44, R34.reuse, RZ ;  /* 0x000000222c1c723c */ /* 0x080fe200000018ff */
[----:B------:R1:W-:Y:S07]  /*c3f0*/  @!P1 LDGSTS.E.BYPASS.LTC128B.128 [R218+0x2080], [R190.64], !P5 ;  /* 0x02080000beda9fae */ /* 0x0003ee000e901d48 */
[C---:B------:R-:W-:Y:S01]  /*c400*/  HMMA.16816.F32 R32, R48.reuse, R34, RZ ;  /* 0x000000223020723c */ /* 0x040fe200000018ff */
[----:B------:R1:W-:Y:S07]  /*c410*/  @!P1 LDGSTS.E.BYPASS.LTC128B.128 [R218+0x2c80], [R194.64], !P4 ;  /* 0x02c80000c2da9fae */ /* 0x0003ee000e101d48 */
[-C--:B----4-:R-:W-:Y:S01]  /*c420*/  HMMA.16816.F32 R36, R48, R152.reuse, RZ ;  /* 0x000000983024723c */ /* 0x090fe200000018ff */
[----:B------:R4:W-:Y:S07]  /*c430*/  @!P1 LDGSTS.E.BYPASS.LTC128B.128 [R218+0x3880], [R188.64], !P3 ;  /* 0x03880000bcda9fae */ /* 0x0009ee000d901d48 */
[C---:B---3--:R-:W-:Y:S01]  /*c440*/  HMMA.16816.F32 R40, R44.reuse, R152, RZ ;  /* 0x000000982c28723c */ /* 0x048fe200000018ff */
[----:B------:R-:W-:Y:S07]  /*c450*/  LDSM.16.M88.4 R176, [R217+0x8080] ;  /* 0x00808000d9b0783b */ /* 0x000fee0000000200 */
[-C--:B------:R-:W-:Y:S01]  /*c460*/  HMMA.16816.F32 R44, R44, R154.reuse, RZ ;  /* 0x0000009a2c2c723c */ /* 0x080fe200000018ff */
[----:B------:R-:W0:Y:S07]  /*c470*/  LDGDEPBAR ;  /* 0x00000000000079af */ /* 0x000e2e0000000000 */
[----:B------:R-:W-:Y:S01]  /*c480*/  HMMA.16816.F32 R48, R48, R154, RZ ;  /* 0x0000009a3030723c */ /* 0x000fe200000018ff */
[----:B------:R-:W3:Y:S07]  /*c490*/  LDSM.16.M88.4 R180, [R216+0x4880] ;  /* 0x00488000d8b4783b */ /* 0x000eee0000000200 */
[-C--:B-----5:R-:W-:Y:S01]  /*c4a0*/  HMMA.16816.F32 R4, R156, R160.reuse, R4 ;  /* 0x000000a09c04723c */ /* 0x0a0fe20000001804 */
[----:B------:R-:W5:Y:S07]  /*c4b0*/  LDSM.16.M88.4 R184, [R217+0x9080] ;  /* 0x00908000d9b8783b */ /* 0x000f6e0000000200 */
[C---:B-1----:R-:W-:Y:S01]  /*c4c0*/  HMMA.16816.F32 R8, R164.reuse, R160, R8 ;  /* 0x000000a0a408723c */ /* 0x042fe20000001808 */
[----:B------:R-:W1:Y:S07]  /*c4d0*/  LDSM.16.M88.4 R152, [R216+0x4c80] ;  /* 0x004c8000d898783b */ /* 0x000e6e0000000200 */
[-C--:B------:R-:W-:Y:S01]  /*c4e0*/  HMMA.16816.F32 R12, R164, R162.reuse, R12 ;  /* 0x000000a2a40c723c */ /* 0x080fe2000000180c */
[----:B----4-:R-:W4:Y:S07]  /*c4f0*/  LDSM.16.M88.4 R188, [R216+0x5080] ;  /* 0x00508000d8bc783b */ /* 0x010f2e0000000200 */
[C---:B------:R-:W-:Y:S01]  /*c500*/  HMMA.16816.F32 R16, R156.reuse, R162, R16 ;  /* 0x000000a29c10723c */ /* 0x040fe20000001810 */
[----:B------:R-:W-:Y:S07]  /*c510*/  LDSM.16.M88.4 R160, [R213+0x8080] ;  /* 0x00808000d5a0783b */ /* 0x000fee0000000200 */
[-C--:B--2---:R-:W-:Y:S01]  /*c520*/  HMMA.16816.F32 R20, R156, R168.reuse, R20 ;  /* 0x000000a89c14723c */ /* 0x084fe20000001814 */
[----:B------:R-:W2:Y:S07]  /*c530*/  LDSM.16.M88.4 R192, [R209] ;  /* 0x00000000d1c0783b */ /* 0x000eae0000000200 */
[C---:B------:R-:W-:Y:S01]  /*c540*/  HMMA.16816.F32 R24, R164.reuse, R168, R24 ;  /* 0x000000a8a418723c */ /* 0x040fe20000001818 */
[----:B------:R-:W1:Y:S07]  /*c550*/  LDSM.16.M88.4 R196, [R213+0x9080] ;  /* 0x00908000d5c4783b */ /* 0x000e6e0000000200 */
        /* <DEDUP_REMOVED lines=9> */
[-C--:B---3--:R-:W-:Y:S01]  /*c5f0*/  HMMA.16816.F32 R4, R176, R180.reuse, R4 ;  /* 0x000000b4b004723c */ /* 0x088fe20000001804 */
[----:B------:R-:W-:Y:S07]  /*c600*/  LDSM.16.M88.4 R172, [R217+0xb080] ;  /* 0x00b08000d9ac783b */ /* 0x000fee0000000200 */
[C---:B-----5:R-:W-:Y:S08]  /*c610*/  HMMA.16816.F32 R8, R184.reuse, R180, R8 ;  /* 0x000000b4b808723c */ /* 0x060ff00000001808 */
        /* <DEDUP_REMOVED lines=8> */
[-C--:B----4-:R-:W-:Y:S08]  /*c6a0*/  HMMA.16816.F32 R36, R176, R188.reuse, R36 ;  /* 0x000000bcb024723c */ /* 0x090ff00000001824 */
        /* <DEDUP_REMOVED lines=57> */
[-C--:B------:R-:W-:Y:S03]  /*ca40*/  @P1 IADD3 R152, P0, R230, R162.reuse, RZ ;  /* 0x000000a2e6981210 */ /* 0x080fe60007f1e0ff */
[----:B------:R-:W-:Y:S04]  /*ca50*/  IMAD.IADD R3, R163, 0x1, R3 ;  /* 0x00000001a3037824 */ /* 0x000fe800078e0203 */
[C---:B------:R-:W-:Y:S01]  /*ca60*/  @P1 IMAD.X R149, R3.reuse, 0x1, R237, P0 ;  /* 0x0000000103951824 */ /* 0x040fe200000e06ed */
[-C--:B------:R-:W-:Y:S05]  /*ca70*/  @P1 IADD3 R154, P0, R200, R162.reuse, RZ ;  /* 0x000000a2c89a1210 */ /* 0x080fea0007f1e0ff */
[C---:B------:R-:W-:Y:S01]  /*ca80*/  @P1 IMAD.X R151, R3.reuse, 0x1, R246, P0 ;  /* 0x0000000103971824 */ /* 0x040fe200000e06f6 */
[----:B------:R-:W-:Y:S05]  /*ca90*/  @P1 IADD3 R156, P0, R244, R162, RZ ;  /* 0x000000a2f49c1210 */ /* 0x000fea0007f1e0ff */
[C---:B------:R-:W-:Y:S01]  /*caa0*/  @P1 IMAD.X R153, R3.reuse, 0x1, R242, P0 ;  /* 0x0000000103991824 */ /* 0x040fe200000e06f2 */
        /* <DEDUP_REMOVED lines=30> */
.L_x_313:
[----:B-1----:R-:W-:Y:S01]  /*cc90*/  IMAD.MOV.U32 R157, RZ, RZ, R227 ;  /* 0x000000ffff9d7224 */ /* 0x002fe200078e00e3 */
[----:B------:R-:W-:Y:S01]  /*cca0*/  ISETP.NE.AND P0, PT, R222, 0x1, PT ;  /* 0x00000001de00780c */ /* 0x000fe20003f05270 */
[----:B------:R-:W0:Y:S01]  /*ccb0*/  LDGDEPBAR ;  /* 0x00000000000079af */ /* 0x000e220000000000 */
[----:B------:R-:W-:Y:S01]  /*ccc0*/  ISETP.GE.AND P1, PT, R221, 0x1, PT ;  /* 0x00000001dd00780c */ /* 0x000fe20003f26270 */
[----:B------:R-:W-:Y:S04]  /*ccd0*/  IMAD R162, R232, -0x30, RZ ;  /* 0xffffffd0e8a27824 */ /* 0x000fe800078e02ff */
[----:B------:R-:W-:Y:S01]  /*cce0*/  IMAD.IADD R153, R162, 0x1, -R233 ;  /* 0x00000001a2997824 */ /* 0x000fe200078e0ae9 */
[----:B------:R-:W-:Y:S04]  /*ccf0*/  IADD3 R155, -R233, 0x1, R162 ;  /* 0x00000001e99b7810 */ /* 0x000fe80007ffe1a2 */
[----:B------:R-:W-:Y:S01]  /*cd00*/  IADD3 R155, -R225, R155, R220 ;  /* 0x0000009be19b7210 */ /* 0x000fe20007ffe1dc */
[----:B------:R-:W-:Y:S03]  /*cd10*/  @P0 IMAD.HI.U32 R3, R227, c[0x0][0x2c8], RZ ;  /* 0x0000b200e3030a27 */ /* 0x000fe600078e00ff */
[C---:B------:R-:W-:Y:S02]  /*cd20*/  IADD3 R156, R155.reuse, c[0x0][0x328], RZ ;  /* 0x0000ca009b9c7a10 */ /* 0x040fe40007ffe0ff */
[----:B------:R-:W-:Y:S02]  /*cd30*/  @P0 SHF.R.U32.HI R157, RZ, c[0x0][0x2cc], R3 ;  /* 0x0000b300ff9d0a19 */ /* 0x000fe40000011603 */
[----:B------:R-:W-:Y:S03]  /*cd40*/  IADD3 R155, R155, UR10, RZ ;  /* 0x0000000a9b9b7c10 */ /* 0x000fe6000fffe0ff */
[----:B------:R-:W1:Y:S02]  /*cd50*/  SHFL.IDX PT, R152, R157, RZ, 0x1c1f ;  /* 0x001c1fff9d987589 */ /* 0x000e6400000e0000 */
[--C-:B-1----:R-:W-:Y:S02]  /*cd60*/  IMAD.IADD R161, R156, 0x1, R152.reuse ;  /* 0x000000019ca17824 */ /* 0x102fe400078e0298 */
        /* <DEDUP_REMOVED lines=15> */
.L_x_316:
[----:B------:R-:W-:Y:S04]  /*ce60*/  MOV R3, c[0x0][0x32c] ;  /* 0x0000cb0000037a02 */ /* 0x000fe80000000f00 */
[----:B------:R-:W-:Y:S11]  /*ce70*/  ISETP.NE.AND P0, PT, R3, 0x1, PT ;  /* 0x000000010300780c */ /* 0x000ff60003f05270 */
[----:B------:R-:W-:Y:S02]  /*ce80*/  @!UPT UIADD3 URZ, URZ, URZ, URZ ;  /* 0x0000003f3f3ff290 */ /* 0x000fe4000fffe03f */
[----:B------:R-:W-:Y:S05]  /*ce90*/  @P0 IMAD.HI.U32 R3, R152, c[0x0][0x330], RZ ;  /* 0x0000cc0098030a27 */ /* 0x000fea00078e00ff */
[----:B------:R-:W-:Y:S02]  /*cea0*/  @P0 SHF.R.U32.HI R152, RZ, c[0x0][0x334], R3 ;  /* 0x0000cd00ff980a19 */ /* 0x000fe40000011603 */
.L_x_317:
[----:B------:R-:W-:Y:S05]  /*ceb0*/  BSYNC B0 ;  /* 0x0000000000007941 */ /* 0x000fea0003800000 */
.L_x_315:
[----:B------:R-:W-:Y:S05]  /*cec0*/  IMAD R3, R152, c[0x0][0x32c], R153 ;  /* 0x0000cb0098037a24 */ /* 0x000fea00078e0299 */
[----:B------:R-:W-:Y:S02]  /*ced0*/  IADD3 R152, R3, c[0x0][0x32c], RZ ;  /* 0x0000cb0003987a10 */ /* 0x000fe40007ffe0ff */
[----:B------:R-:W-:Y:S02]  /*cee0*/  IMNMX R160, R160, R3, !PT ;  /* 0x00000003a0a07217 */ /* 0x000fe40007800200 */
[----:B------:R-:W-:Y:S02]  /*cef0*/  IMNMX R161, R161, R152, PT ;  /* 0x00000098a1a17217 */ /* 0x000fe40003800200 */
.L_x_314:
        /* <DEDUP_REMOVED lines=17> */
.L_x_320:
[----:B------:R-:W-:Y:S04]  /*d010*/  MOV R3, c[0x0][0x32c] ;  /* 0x0000cb0000037a02 */ /* 0x000fe80000000f00 */
[----:B------:R-:W-:Y:S11]  /*d020*/  ISETP.NE.AND P0, PT, R3, 0x1, PT ;  /* 0x000000010300780c */ /* 0x000ff60003f05270 */
[----:B------:R-:W-:Y:S02]  /*d030*/  @!UPT UIADD3 URZ, URZ, URZ, URZ ;  /* 0x0000003f3f3ff290 */ /* 0x000fe4000fffe03f */
[----:B------:R-:W-:Y:S05]  /*d040*/  @P0 IMAD.HI.U32 R3, R152, c[0x0][0x330], RZ ;  /* 0x0000cc0098030a27 */ /* 0x000fea00078e00ff */
[----:B------:R-:W-:Y:S02]  /*d050*/  @P0 SHF.R.U32.HI R152, RZ, c[0x0][0x334], R3 ;  /* 0x0000cd00ff980a19 */ /* 0x000fe40000011603 */
.L_x_321:
[----:B------:R-:W-:Y:S05]  /*d060*/  BSYNC B0 ;  /* 0x0000000000007941 */ /* 0x000fea0003800000 */
.L_x_319:
[----:B------:R-:W-:Y:S05]  /*d070*/  IMAD R3, R152, c[0x0][0x32c], R153 ;  /* 0x0000cb0098037a24 */ /* 0x000fea00078e0299 */
[----:B------:R-:W-:Y:S02]  /*d080*/  IADD3 R152, R3, c[0x0][0x32c], RZ ;  /* 0x0000cb0003987a10 */ /* 0x000fe40007ffe0ff */
[----:B------:R-:W-:Y:S02]  /*d090*/  IMNMX R158, R158, R3, !PT ;  /* 0x000000039e9e7217 */ /* 0x000fe40007800200 */
[----:B------:R-:W-:Y:S02]  /*d0a0*/  IMNMX R159, R159, R152, PT ;  /* 0x000000989f9f7217 */ /* 0x000fe40003800200 */
.L_x_318:
[C---:B------:R-:W-:Y:S02]  /*d0b0*/  ISETP.GE.AND P0, PT, R162.reuse, 0x2, PT ;  /* 0x00000002a200780c */ /* 0x040fe40003f06270 */
[----:B------:R-:W-:Y:S02]  /*d0c0*/  ISETP.GE.AND P1, PT, R162, 0x9, PT ;  /* 0x00000009a200780c */ /* 0x000fe40003f26270 */
[----:B------:R-:W-:Y:S02]  /*d0d0*/  P2R R151, PR, RZ, 0x1 ;  /* 0x00000001ff977803 */ /* 0x000fe40000000000 */
[----:B------:R-:W-:Y:S02]  /*d0e0*/  ISETP.GT.AND P0, PT, R160, 0x1, !P0 ;  /* 0x00000001a000780c */ /* 0x000fe40004704270 */
[----:B------:R-:W-:Y:S02]  /*d0f0*/  P2R R149, PR, RZ, 0x2 ;  /* 0x00000002ff957803 */ /* 0x000fe40000000000 */
[----:B------:R-:W-:Y:S02]  /*d100*/  ISETP.LT.OR P0, PT, R161, 0x2, P0 ;  /* 0x00000002a100780c */ /* 0x000fe40000701670 */
[----:B------:R-:W-:Y:S02]  /*d110*/  ISETP.GE.AND P6, PT, R162, 0x19, PT ;  /* 0x00000019a200780c */ /* 0x000fe40003fc6270 */
        /* <DEDUP_REMOVED lines=13> */
[C---:B------:R-:W-:Y:S02]  /*d1f0*/  ISETP.LT.OR P0, PT, R161.reuse, 0x11, P0 ;  /* 0x00000011a100780c */ /* 0x040fe40000701670 */
[----:B------:R-:W-:Y:S02]  /*d200*/  ISETP.GE.AND P5, PT, R162, 0x1a, PT ;  /* 0x0000001aa200780c */ /* 0x000fe40003fa6270 */
[----:B------:R-:W-:Y:S02]  /*d210*/  FSEL R166, R20, -INF , !P0 ;  /* 0xff80000014a67808 */ /* 0x000fe40004000000 */
[----:B------:R-:W-:Y:S02]  /*d220*/  ISETP.GT.AND P0, PT, R160, 0x11, !P1 ;  /* 0x00000011a000780c */ /* 0x000fe40004f04270 */
[C---:B------:R-:W-:Y:S02]  /*d230*/  ISETP.GE.AND P4, PT, R162.reuse, 0x21, PT ;  /* 0x00000021a200780c */ /* 0x040fe40003f86270 */
        /* <DEDUP_REMOVED lines=8> */
[----:B------:R-:W-:Y:S01]  /*d2c0*/  ISETP.GT.AND P0, PT, R160, 0x19, !P5 ;  /* 0x00000019a000780c */ /* 0x000fe20006f04270 */
[----:B------:R-:W1:Y:S01]  /*d2d0*/  SHFL.IDX PT, R32, R157, 0x2, 0x1c1f ;  /* 0x005c1f009d207f89 */ /* 0x000e6200000e0000 */
[----:B------:R-:W-:Y:S02]  /*d2e0*/  ISETP.GE.AND P1, PT, R162, 0x1, PT ;  /* 0x00000001a200780c */ /* 0x000fe40003f26270 */
[----:B------:R-:W-:Y:S04]  /*d2f0*/  ISETP.LT.OR P0, PT, R161, 0x1a, P0 ;  /* 0x0000001aa100780c */ /* 0x000fe80000701670 */
[----:B------:R-:W-:Y:S02]  /*d300*/  FSEL R194, R33, -INF , !P0 ;  /* 0xff80000021c27808 */ /* 0x000fe40004000000 */
[----:B------:R-:W-:Y:S04]  /*d310*/  ISETP.GT.AND P0, PT, R160, 0x20, !P4 ;  /* 0x00000020a000780c */ /* 0x000fe80006704270 */
[C---:B------:R-:W-:Y:S04]  /*d320*/  ISETP.LT.OR P0, PT, R161.reuse, 0x21, P0 ;  /* 0x00000021a100780c */ /* 0x040fe80000701670 */
[----:B------:R-:W-:Y:S02]  /*d330*/  FSEL R180, R36, -INF , !P0 ;  /* 0xff80000024b47808 */ /* 0x000fe40004000000 */
[----:B------:R-:W-:Y:S04]  /*d340*/  ISETP.GT.AND P0, PT, R160, 0x21, !P3 ;  /* 0x00000021a000780c */ /* 0x000fe80005f04270 */
[----:B------:R-:W-:Y:S01]  /*d350*/  ISETP.LT.OR P0, PT, R161, 0x22, P0 ;  /* 0x00000022a100780c */ /* 0x000fe20000701670 */
[--C-:B-1----:R-:W-:Y:S02]  /*d360*/  IMAD.IADD R36, R156, 0x1, R32.reuse ;  /* 0x000000019c247824 */ /* 0x102fe400078e0220 */
[----:B------:R-:W-:Y:S01]  /*d370*/  IMAD.IADD R33, R155, 0x1, R32 ;  /* 0x000000019b217824 */ /* 0x000fe200078e0220 */
[----:B------:R-:W-:Y:S02]  /*d380*/  FSEL R177, R37, -INF , !P0 ;  /* 0xff80000025b17808 */ /* 0x000fe40004000000 */
[----:B------:R-:W-:Y:S04]  /*d390*/  ISETP.GT.AND P0, PT, R160, 0x28, !P2 ;  /* 0x00000028a000780c */ /* 0x000fe80005704270 */
[C---:B------:R-:W-:Y:S04]  /*d3a0*/  ISETP.LT.OR P0, PT, R161.reuse, 0x29, P0 ;  /* 0x00000029a100780c */ /* 0x040fe80000701670 */
[----:B------:R-:W-:Y:S02]  /*d3b0*/  FSEL R173, R48, -INF , !P0 ;  /* 0xff80000030ad7808 */ /* 0x000fe40004000000 */
[----:B------:R-:W-:Y:S04]  /*d3c0*/  ISETP.GT.AND P0, PT, R160, RZ, !P1 ;  /* 0x000000ffa000720c */ /* 0x000fe80004f04270 */
[C---:B------:R-:W-:Y:S04]  /*d3d0*/  ISETP.LT.OR P0, PT, R161.reuse, 0x1, P0 ;  /* 0x00000001a100780c */ /* 0x040fe80000701670 */
[----:B------:R-:W-:Y:S02]  /*d3e0*/  FSEL R4, R4, -INF , !P0 ;  /* 0xff80000004047808 */ /* 0x000fe40004000000 */
[----:B------:R-:W-:Y:S04]  /*d3f0*/  ISETP.GE.AND P0, PT, R162, 0x2a, PT ;  /* 0x0000002aa200780c */ /* 0x000fe80003f06270 */
[----:B------:R-:W-:Y:S02]  /*d400*/  P2R R21, PR, RZ, 0x1 ;  /* 0x00000001ff157803 */ /* 0x000fe40000000000 */
        /* <DEDUP_REMOVED lines=19> */
.L_x_324:
[----:B------:R-:W-:Y:S04]  /*d540*/  MOV R20, c[0x0][0x32c] ;  /* 0x0000cb0000147a02 */ /* 0x000fe80000000f00 */
[----:B------:R-:W-:Y:S11]  /*d550*/  ISETP.NE.AND P0, PT, R20, 0x1, PT ;  /* 0x000000011400780c */ /* 0x000ff60003f05270 */
[----:B------:R-:W-:Y:S02]  /*d560*/  @!UPT UIADD3 URZ, URZ, URZ, URZ ;  /* 0x0000003f3f3ff290 */ /* 0x000fe4000fffe03f */
[----:B------:R-:W-:Y:S05]  /*d570*/  @P0 IMAD.HI.U32 R20, R32, c[0x0][0x330], RZ ;  /* 0x0000cc0020140a27 */ /* 0x000fea00078e00ff */
[----:B------:R-:W-:Y:S02]  /*d580*/  @P0 SHF.R.U32.HI R32, RZ, c[0x0][0x334], R20 ;  /* 0x0000cd00ff200a19 */ /* 0x000fe40000011614 */
.L_x_325:
[----:B------:R-:W-:Y:S05]  /*d590*/  BSYNC B0 ;  /* 0x0000000000007941 */ /* 0x000fea0003800000 */
.L_x_323:
[----:B------:R-:W-:Y:S05]  /*d5a0*/  IMAD R32, R32, c[0x0][0x32c], R153 ;  /* 0x0000cb0020207a24 */ /* 0x000fea00078e0299 */
[----:B------:R-:W-:Y:S02]  /*d5b0*/  IADD3 R37, R32, c[0x0][0x32c], RZ ;  /* 0x0000cb0020257a10 */ /* 0x000fe40007ffe0ff */
[----:B------:R-:W-:Y:S02]  /*d5c0*/  IMNMX R33, R33, R32, !PT ;  /* 0x0000002021217217 */ /* 0x000fe40007800200 */
[----:B------:R-:W-:Y:S02]  /*d5d0*/  IMNMX R36, R36, R37, PT ;  /* 0x0000002524247217 */ /* 0x000fe40003800200 */
.L_x_322:
        /* <DEDUP_REMOVED lines=28> */
[----:B------:R-:W-:Y:S04]  /*d7a0*/  ISETP.NE.AND P0, PT, R151, RZ, PT ;  /* 0x000000ff9700720c */ /* 0x000fe80003f05270 */
[C---:B------:R-:W-:Y:S04]  /*d7b0*/  ISETP.GT.AND P0, PT, R158.reuse, 0x1, !P0 ;  /* 0x000000019e00780c */ /* 0x040fe80004704270 */
[----:B------:R-:W-:Y:S04]  /*d7c0*/  ISETP.LT.OR P0, PT, R159, 0x2, P0 ;  /* 0x000000029f00780c */ /* 0x000fe80000701670 */
[----:B------:R-:W-:Y:S02]  /*d7d0*/  FSEL R32, R7, -INF , !P0 ;  /* 0xff80000007207808 */ /* 0x000fe40004000000 */
[----:B------:R-:W-:Y:S01]  /*d7e0*/  ISETP.GT.AND P0, PT, R158, RZ, !P1 ;  /* 0x000000ff9e00720c */ /* 0x000fe20004f04270 */
[----:B------:R-:W1:Y:S03]  /*d7f0*/  SHFL.IDX PT, R7, R157, 0x3, 0x1c1f ;  /* 0x007c1f009d077f89 */ /* 0x000e6600000e0000 */
[C---:B------:R-:W-:Y:S04]  /*d800*/  ISETP.LT.OR P0, PT, R159.reuse, 0x1, P0 ;  /* 0x000000019f00780c */ /* 0x040fe80000701670 */
[----:B------:R-:W-:Y:S02]  /*d810*/  FSEL R6, R6, -INF , !P0 ;  /* 0xff80000006067808 */ /* 0x000fe40004000000 */
[----:B------:R-:W-:Y:S04]  /*d820*/  ISETP.GT.AND P0, PT, R158, 0x28, !P2 ;  /* 0x000000289e00780c */ /* 0x000fe80005704270 */
[----:B------:R-:W-:Y:S04]  /*d830*/  ISETP.LT.OR P0, PT, R159, 0x29, P0 ;  /* 0x000000299f00780c */ /* 0x000fe80000701670 */
[----:B------:R-:W-:Y:S02]  /*d840*/  FSEL R168, R50, -INF , !P0 ;  /* 0xff80000032a87808 */ /* 0x000fe40004000000 */
[----:B------:R-:W-:Y:S04]  /*d850*/  ISETP.NE.AND P0, PT, R21, RZ, PT ;  /* 0x000000ff1500720c */ /* 0x000fe80003f05270 */
[----:B------:R-:W-:Y:S01]  /*d860*/  ISETP.GT.AND P0, PT, R158, 0x29, !P0 ;  /* 0x000000299e00780c */ /* 0x000fe20004704270 */
[--C-:B-1----:R-:W-:Y:S03]  /*d870*/  IMAD.IADD R156, R156, 0x1, R7.reuse ;  /* 0x000000019c9c7824 */ /* 0x102fe600078e0207 */
[----:B------:R-:W-:Y:S04]  /*d880*/  ISETP.LT.OR P0, PT, R159, 0x2a, P0 ;  /* 0x0000002a9f00780c */ /* 0x000fe80000701670 */
[----:B------:R-:W-:Y:S02]  /*d890*/  FSEL R167, R51, -INF , !P0 ;  /* 0xff80000033a77808 */ /* 0x000fe40004000000 */
[----:B------:R-:W-:Y:S04]  /*d8a0*/  ISETP.GT.AND P0, PT, R33, RZ, !P1 ;  /* 0x000000ff2100720c */ /* 0x000fe80004f04270 */
        /* <DEDUP_REMOVED lines=17> */
[----:B------:R-:W-:Y:S01]  /*d9c0*/  FSEL R184, R24, -INF , !P0 ;  /* 0xff80000018b87808 */ /* 0x000fe20004000000 */
[----:B------:R-:W-:Y:S01]  /*d9d0*/  IMAD.IADD R24, R155, 0x1, R7 ;  /* 0x000000019b187824 */ /* 0x000fe200078e0207 */
        /* <DEDUP_REMOVED lines=39> */
.L_x_328:
[----:B------:R-:W-:Y:S04]  /*dc50*/  MOV R7, c[0x0][0x32c] ;  /* 0x0000cb0000077a02 */ /* 0x000fe80000000f00 */
[----:B------:R-:W-:Y:S11]  /*dc60*/  ISETP.NE.AND P0, PT, R7, 0x1, PT ;  /* 0x000000010700780c */ /* 0x000ff60003f05270 */
[----:B------:R-:W-:Y:S02]  /*dc70*/  @!UPT UIADD3 URZ, URZ, URZ, URZ ;  /* 0x0000003f3f3ff290 */ /* 0x000fe4000fffe03f */
[----:B------:R-:W-:Y:S05]  /*dc80*/  @P0 IMAD.HI.U32 R7, R28, c[0x0][0x330], RZ ;  /* 0x0000cc001c070a27 */ /* 0x000fea00078e00ff */
[----:B------:R-:W-:Y:S02]  /*dc90*/  @P0 SHF.R.U32.HI R28, RZ, c[0x0][0x334], R7 ;  /* 0x0000cd00ff1c0a19 */ /* 0x000fe40000011607 */
.L_x_329:
[----:B------:R-:W-:Y:S05]  /*dca0*/  BSYNC B0 ;  /* 0x0000000000007941 */ /* 0x000fea0003800000 */
.L_x_327:
[----:B------:R-:W-:Y:S05]  /*dcb0*/  IMAD R153, R28, c[0x0][0x32c], R153 ;  /* 0x0000cb001c997a24 */ /* 0x000fea00078e0299 */
[----:B------:R-:W-:Y:S02]  /*dcc0*/  IADD3 R7, R153, c[0x0][0x32c], RZ ;  /* 0x0000cb0099077a10 */ /* 0x000fe40007ffe0ff */
[----:B------:R-:W-:Y:S02]  /*dcd0*/  IMNMX R24, R24, R153, !PT ;  /* 0x0000009918187217 */ /* 0x000fe40007800200 */
[----:B------:R-:W-:Y:S02]  /*dce0*/  IMNMX R156, R156, R7, PT ;  /* 0x000000079c9c7217 */ /* 0x000fe40003800200 */
.L_x_326:
[----:B------:R-:W-:Y:S01]  /*dcf0*/  ISETP.GT.AND P0, PT, R24, RZ, !P1 ;  /* 0x000000ff1800720c */ /* 0x000fe20004f04270 */
[----:B------:R-:W-:Y:S01]  /*dd00*/  LDSM.16.MT88.4 R36, [R214+0x2480] ;  /* 0x00248000d624783b */ /* 0x000fe20000004200 */
[----:B------:R-:W-:Y:S02]  /*dd10*/  ISETP.NE.AND P1, PT, R17, RZ, PT ;  /* 0x000000ff1100720c */ /* 0x000fe40003f25270 */
        /* <DEDUP_REMOVED lines=46> */
[----:B------:R-:W-:Y:S02]  /*e000*/  FMNMX.FTZ R26, R168, R7, !PT ;  /* 0x00000007a81a7209 */ /* 0x000fe40007810000 */
[----:B------:R-:W-:Y:S02]  /*e010*/  FMNMX.FTZ R5, R170, R3, !PT ;  /* 0x00000003aa057209 */ /* 0x000fe40007810000 */
[----:B------:R-:W-:Y:S02]  /*e020*/  FMNMX.FTZ R3, R19, R2, !PT ;  /* 0x0000000213037209 */ /* 0x000fe40007810000 */
[----:B------:R-:W-:Y:S01]  /*e030*/  ISETP.LT.OR P0, PT, R156, 0x1a, P0 ;  /* 0x0000001a9c00780c */ /* 0x000fe20000701670 */
[----:B------:R-:W1:Y:S01]  /*e040*/  SHFL.BFLY PT, R14, R5, 0x2, 0x1f ;  /* 0x0c401f00050e7f89 */ /* 0x000e6200000e0000 */
[----:B------:R-:W-:Y:S02]  /*e050*/  FMNMX.FTZ R3, R22, R3, !PT ;  /* 0x0000000316037209 */ /* 0x000fe40007810000 */
[----:B------:R-:W-:Y:S02]  /*e060*/  FMNMX.FTZ R10, R167, R26, !PT ;  /* 0x0000001aa70a7209 */ /* 0x000fe40007810000 */
[----:B------:R-:W-:Y:S02]  /*e070*/  FMNMX.FTZ R3, R12, R3, !PT ;  /* 0x000000030c037209 */ /* 0x000fe40007810000 */
[----:B------:R-:W-:Y:S01]  /*e080*/  FSEL R41, R31, -INF , !P0 ;  /* 0xff8000001f297808 */ /* 0x000fe20004000000 */
[----:B------:R-:W2:Y:S01]  /*e090*/  SHFL.BFLY PT, R149, R10, 0x2, 0x1f ;  /* 0x0c401f000a957f89 */ /* 0x000ea200000e0000 */
[----:B------:R-:W-:Y:S02]  /*e0a0*/  FMNMX.FTZ R3, R8, R3, !PT ;  /* 0x0000000308037209 */ /* 0x000fe40007810000 */
[----:B------:R-:W-:Y:S02]  /*e0b0*/  ISETP.GT.AND P0, PT, R24, 0x20, !P4 ;  /* 0x000000201800780c */ /* 0x000fe40006704270 */
[----:B------:R-:W-:Y:S02]  /*e0c0*/  FMNMX.FTZ R3, R184, R3, !PT ;  /* 0x00000003b8037209 */ /* 0x000fe40007810000 */
        /* <DEDUP_REMOVED lines=8> */
[----:B------:R-:W-:Y:S02]  /*e150*/  FMNMX.FTZ R3, R171, R26, !PT ;  /* 0x0000001aab037209 */ /* 0x000fe40007810000 */
[----:B-1----:R-:W-:Y:S02]  /*e160*/  FMNMX.FTZ R14, R5, R14, !PT ;  /* 0x0000000e050e7209 */ /* 0x002fe40007810000 */
[----:B------:R-:W-:Y:S02]  /*e170*/  ISETP.GT.AND P0, PT, R24, 0x28, !P2 ;  /* 0x000000281800780c */ /* 0x000fe40005704270 */
[----:B------:R-:W-:Y:S01]  /*e180*/  FMNMX.FTZ R3, R50, R3, !PT ;  /* 0x0000000332037209 */ /* 0x000fe20007810000 */
[----:B------:R-:W1:Y:S01]  /*e190*/  SHFL.BFLY PT, R151, R14, 0x1, 0x1f ;  /* 0x0c201f000e977f89 */ /* 0x000e6200000e0000 */
[----:B------:R-:W-:Y:S02]  /*e1a0*/  ISETP.LT.OR P0, PT, R156, 0x29, P0 ;  /* 0x000000299c00780c */ /* 0x000fe40000701670 */
[----:B------:R-:W-:Y:S02]  /*e1b0*/  ISETP.NE.AND P1, PT, R21, RZ, PT ;  /* 0x000000ff1500720c */ /* 0x000fe40003f25270 */
[----:B------:R-:W-:Y:S02]  /*e1c0*/  FSEL R46, R46, -INF , !P0 ;  /* 0xff8000002e2e7808 */ /* 0x000fe40004000000 */
[----:B------:R-:W-:Y:S02]  /*e1d0*/  ISETP.GT.AND P0, PT, R24, 0x29, !P1 ;  /* 0x000000291800780c */ /* 0x000fe40004f04270 */
[----:B--2---:R-:W-:Y:S02]  /*e1e0*/  FMNMX.FTZ R149, R10, R149, !PT ;  /* 0x000000950a957209 */ /* 0x004fe40007810000 */
[----:B------:R-:W-:Y:S04]  /*e1f0*/  ISETP.LT.OR P0, PT, R156, 0x2a, P0 ;  /* 0x0000002a9c00780c */ /* 0x000fe80000701670 */
[----:B------:R-:W-:Y:S02]  /*e200*/  FSEL R23, R47, -INF , !P0 ;  /* 0xff8000002f177808 */ /* 0x000fe40004000000 */
[----:B-1----:R-:W-:Y:S02]  /*e210*/  FMNMX.FTZ R151, R14, R151, !PT ;  /* 0x000000970e977209 */ /* 0x002fe40007810000 */
[----:B------:R-:W-:Y:S02]  /*e220*/  FMNMX.FTZ R14, R48, R3, !PT ;  /* 0x00000003300e7209 */ /* 0x000fe40007810000 */
[C---:B------:R-:W-:Y:S01]  /*e230*/  FSETP.NEU.FTZ.AND P0, PT, R151.reuse, -INF , PT ;  /* 0xff8000009700780b */ /* 0x040fe20003f1d000 */
[----:B------:R-:W-:Y:S01]  /*e240*/  FMUL.FTZ R185, R151, c[0x0][0x2d0] ;  /* 0x0000b40097b97a20 */ /* 0x000fe20000410000 */
[----:B------:R-:W-:Y:S02]  /*e250*/  FMNMX.FTZ R10, R45, R14, !PT ;  /* 0x0000000e2d0a7209 */ /* 0x000fe40007810000 */
[----:B------:R-:W1:Y:S01]  /*e260*/  SHFL.BFLY PT, R14, R149, 0x1, 0x1f ;  /* 0x0c201f00950e7f89 */ /* 0x000e6200000e0000 */
[----:B------:R-:W-:Y:S02]  /*e270*/  FSEL R9, R151, RZ, P0 ;  /* 0x000000ff97097208 */ /* 0x000fe40000000000 */
[----:B------:R-:W-:Y:S03]  /*e280*/  FSEL R185, R185, RZ, P0 ;  /* 0x000000ffb9b97208 */ /* 0x000fe60000000000 */
[----:B------:R-:W-:Y:S02]  /*e290*/  FADD.FTZ R9, -R9, R150 ;  /* 0x0000009609097221 */ /* 0x000fe40000010100 */
[--C-:B------:R-:W-:Y:S01]  /*e2a0*/  FFMA.FTZ R158, R4, c[0x0][0x2d0], -R185.reuse ;  /* 0x0000b400049e7a23 */ /* 0x100fe200000108b9 */
[----:B------:R-:W-:Y:S01]  /*e2b0*/  FMNMX.FTZ R4, R17, R0, !PT ;  /* 0x0000000011047209 */ /* 0x000fe20007810000 */
[----:B------:R-:W2:Y:S01]  /*e2c0*/  SHFL.BFLY PT, R3, R10, 0x2, 0x1f ;  /* 0x0c401f000a037f89 */ /* 0x000ea200000e0000 */
[--C-:B------:R-:W-:Y:S02]  /*e2d0*/  FFMA.FTZ R156, R154, c[0x0][0x2d0], -R185.reuse ;  /* 0x0000b4009a9c7a23 */ /* 0x100fe400000108b9 */
[----:B------:R-:W-:Y:S01]  /*e2e0*/  FMNMX.FTZ R4, R13, R4, !PT ;  /* 0x000000040d047209 */ /* 0x000fe20007810000 */
[--C-:B------:R-:W-:Y:S01]  /*e2f0*/  FFMA.FTZ R154, R16, c[0x0][0x2d0], -R185.reuse ;  /* 0x0000b400109a7a23 */ /* 0x100fe200000108b9 */
[----:B------:R-:W-:Y:S01]  /*e300*/  MUFU.EX2 R158, R158 ;  /* 0x0000009e009e7308 */ /* 0x000fe20000000800 */
[--C-:B------:R-:W-:Y:S01]  /*e310*/  FFMA.FTZ R155, R152, c[0x0][0x2d0], -R185.reuse ;  /* 0x0000b400989b7a23 */ /* 0x100fe200000108b9 */
[----:B------:R-:W-:Y:S01]  /*e320*/  FMNMX.FTZ R4, R11, R4, !PT ;  /* 0x000000040b047209 */ /* 0x000fe20007810000 */
[----:B------:R-:W-:Y:S02]  /*e330*/  FMUL.FTZ R21, R9, c[0x0][0x2d0] ;  /* 0x0000b40009157a20 */ /* 0x000fe40000410000 */
[--C-:B------:R-:W-:Y:S01]  /*e340*/  FFMA.FTZ R179, R194, c[0x0][0x2d0], -R185.reuse ;  /* 0x0000b400c2b37a23 */ /* 0x100fe200000108b9 */
[----:B------:R-:W-:Y:S01]  /*e350*/  FMNMX.FTZ R4, R15, R4, !PT ;  /* 0x000000040f047209 */ /* 0x000fe20007810000 */
[--C-:B------:R-:W-:Y:S01]  /*e360*/  FFMA.FTZ R166, R166, c[0x0][0x2d0], -R185.reuse ;  /* 0x0000b400a6a67a23 */ /* 0x100fe200000108b9 */
[----:B-1----:R-:W-:Y:S02]  /*e370*/  FMNMX.FTZ R149, R149, R14, !PT ;  /* 0x0000000e95957209 */ /* 0x002fe40007810000 */
[----:B------:R-:W1:Y:S01]  /*e380*/  MUFU.EX2 R156, R156 ;  /* 0x0000009c009c7308 */ /* 0x000e620000000800 */
[----:B------:R-:W-:Y:S01]  /*e390*/  FMNMX.FTZ R4, R195, R4, !PT ;  /* 0x00000004c3047209 */ /* 0x000fe20007810000 */
[--C-:B------:R-:W-:Y:S01]  /*e3a0*/  FFMA.FTZ R169, R198, c[0x0][0x2d0], -R185.reuse ;  /* 0x0000b400c6a97a23 */ /* 0x100fe200000108b9 */
[C---:B------:R-:W-:Y:S01]  /*e3b0*/  FSETP.NEU.FTZ.AND P0, PT, R149.reuse, -INF , PT ;  /* 0xff8000009500780b */ /* 0x040fe20003f1d000 */
[----:B------:R-:W-:Y:S01]  /*e3c0*/  FMUL.FTZ R181, R149, c[0x0][0x2d0] ;  /* 0x0000b40095b57a20 */ /* 0x000fe20000410000 */
[----:B------:R-:W-:Y:S01]  /*e3d0*/  FMNMX.FTZ R4, R191, R4, !PT ;  /* 0x00000004bf047209 */ /* 0x000fe20007810000 */
[--C-:B------:R-:W-:Y:S01]  /*e3e0*/  FFMA.FTZ R174, R174, c[0x0][0x2d0], -R185.reuse ;  /* 0x0000b400aeae7a23 */ /* 0x100fe200000108b9 */
[----:B------:R-:W-:Y:S01]  /*e3f0*/  FSEL R7, R149, RZ, P0 ;  /* 0x000000ff95077208 */ /* 0x000fe20000000000 */
[--C-:B------:R-:W-:Y:S01]  /*e400*/  FFMA.FTZ R180, R180, c[0x0][0x2d0], -R185.reuse ;  /* 0x0000b400b4b47a23 */ /* 0x100fe200000108b9 */
[----:B------:R-:W-:Y:S01]  /*e410*/  FSEL R181, R181, RZ, P0 ;  /* 0x000000ffb5b57208 */ /* 0x000fe20000000000 */
[----:B------:R-:W-:Y:S01]  /*e420*/  MUFU.EX2 R155, R155 ;  /* 0x0000009b009b7308 */ /* 0x000fe20000000800 */
[----:B------:R-:W-:Y:S01]  /*e430*/  FMNMX.FTZ R4, R193, R4, !PT ;  /* 0x00000004c1047209 */ /* 0x000fe20007810000 */
[----:B------:R-:W-:Y:S01]  /*e440*/  FFMA.FTZ R177, R177, c[0x0][0x2d0], -R185 ;  /* 0x0000b400b1b17a23 */ /* 0x000fe200000108b9 */
[----:B--2---:R-:W-:Y:S01]  /*e450*/  FMNMX.FTZ R3, R10, R3, !PT ;  /* 0x000000030a037209 */ /* 0x004fe20007810000 */
[--C-:B------:R-:W-:Y:S01]  /*e460*/  FFMA.FTZ R153, R6, c[0x0][0x2d0], -R181.reuse ;  /* 0x0000b40006997a23 */ /* 0x100fe200000108b5 */
[----:B------:R-:W-:Y:S01]  /*e470*/  FMNMX.FTZ R6, R41, R4, !PT ;  /* 0x0000000429067209 */ /* 0x000fe20007810000 */
[--C-:B------:R-:W-:Y:S02]  /*e480*/  FFMA.FTZ R159, R18, c[0x0][0x2d0], -R181.reuse ;  /* 0x0000b400129f7a23 */ /* 0x100fe400000108b5 */
[----:B------:R-:W2:Y:S01]  /*e490*/  SHFL.BFLY PT, R10, R3, 0x1, 0x1f ;  /* 0x0c201f00030a7f89 */ /* 0x000ea200000e0000 */
[----:B------:R-:W-:Y:S01]  /*e4a0*/  FMNMX.FTZ R6, R51, R6, !PT ;  /* 0x0000000633067209 */ /* 0x000fe20007810000 */
[--C-:B------:R-:W-:Y:S01]  /*e4b0*/  FFMA.FTZ R152, R32, c[0x0][0x2d0], -R181.reuse ;  /* 0x0000b40020987a23 */ /* 0x100fe200000108b5 */
[----:B------:R-:W3:Y:S01]  /*e4c0*/  MUFU.EX2 R154, R154 ;  /* 0x0000009a009a7308 */ /* 0x000ee20000000800 */
[--C-:B------:R-:W-:Y:S01]  /*e4d0*/  FFMA.FTZ R162, R20, c[0x0][0x2d0], -R181.reuse ;  /* 0x0000b40014a27a23 */ /* 0x100fe200000108b5 */
[----:B------:R-:W-:Y:S01]  /*e4e0*/  FMNMX.FTZ R5, R49, R6, !PT ;  /* 0x0000000631057209 */ /* 0x000fe20007810000 */
[--C-:B------:R-:W-:Y:S01]  /*e4f0*/  FFMA.FTZ R175, R196, c[0x0][0x2d0], -R181.reuse ;  /* 0x0000b400c4af7a23 */ /* 0x100fe200000108b5 */
[----:B-1----:R-:W-:Y:S01]  /*e500*/  F2FP.PACK_AB R24, R156, R158 ;  /* 0x0000009e9c18723e */ /* 0x002fe200000000ff */
[----:B------:R-:W-:Y:S01]  /*e510*/  LDSM.16.MT88.4 R32, [R212+0x1880] ;  /* 0x00188000d420783b */ /* 0x000fe20000004200 */
[----:B------:R-:W-:Y:S01]  /*e520*/  FMNMX.FTZ R6, R46, R5, !PT ;  /* 0x000000052e067209 */ /* 0x000fe20007810000 */
[----:B------:R-:W-:Y:S02]  /*e530*/  FFMA.FTZ R183, R192, c[0x0][0x2d0], -R181 ;  /* 0x0000b400c0b77a23 */ /* 0x000fe400000108b5 */
[--C-:B------:R-:W-:Y:S01]  /*e540*/  FFMA.FTZ R173, R173, c[0x0][0x2d0], -R185.reuse ;  /* 0x0000b400adad7a23 */ /* 0x100fe200000108b9 */
[----:B------:R-:W-:Y:S01]  /*e550*/  FMNMX.FTZ R4, R23, R6, !PT ;  /* 0x0000000617047209 */ /* 0x000fe20007810000 */
[----:B------:R-:W-:Y:S01]  /*e560*/  MUFU.EX2 R153, R153 ;  /* 0x0000009900997308 */ /* 0x000fe20000000800 */
[----:B------:R-:W-:Y:S02]  /*e570*/  FFMA.FTZ R185, R170, c[0x0][0x2d0], -R185 ;  /* 0x0000b400aab97a23 */ /* 0x000fe400000108b9 */
[--C-:B------:R-:W-:Y:S01]  /*e580*/  FFMA.FTZ R172, R172, c[0x0][0x2d0], -R181.reuse ;  /* 0x0000b400acac7a23 */ /* 0x100fe200000108b5 */
[----:B------:R-:W1:Y:S01]  /*e590*/  SHFL.BFLY PT, R5, R4, 0x2, 0x1f ;  /* 0x0c401f0004057f89 */ /* 0x000e6200000e0000 */
[--C-:B------:R-:W-:Y:S02]  /*e5a0*/  FFMA.FTZ R182, R182, c[0x0][0x2d0], -R181.reuse ;  /* 0x0000b400b6b67a23 */ /* 0x100fe400000108b5 */
[--C-:B------:R-:W-:Y:S02]  /*e5b0*/  FFMA.FTZ R178, R178, c[0x0][0x2d0], -R181.reuse ;  /* 0x0000b400b2b27a23 */ /* 0x100fe400000108b5 */
[----:B------:R-:W-:Y:S01]  /*e5c0*/  FFMA.FTZ R168, R168, c[0x0][0x2d0], -R181 ;  /* 0x0000b400a8a87a23 */ /* 0x000fe200000108b5 */
[----:B--2---:R-:W-:Y:S01]  /*e5d0*/  FMNMX.FTZ R3, R3, R10, !PT ;  /* 0x0000000a03037209 */ /* 0x004fe20007810000 */
[----:B------:R-:W2:Y:S01]  /*e5e0*/  MUFU.EX2 R152, R152 ;  /* 0x0000009800987308 */ /* 0x000ea20000000800 */
[----:B---3--:R-:W-:Y:S03]  /*e5f0*/  F2FP.PACK_AB R26, R154, R155 ;  /* 0x0000009b9a1a723e */ /* 0x008fe600000000ff */
[C---:B------:R-:W-:Y:S01]  /*e600*/  FMUL.FTZ R47, R3.reuse, c[0x0][0x2d0] ;  /* 0x0000b400032f7a20 */ /* 0x040fe20000410000 */
[----:B------:R-:W-:Y:S04]  /*e610*/  FSETP.NEU.FTZ.AND P0, PT, R3, -INF , PT ;  /* 0xff8000000300780b */ /* 0x000fe80003f1d000 */
[----:B------:R-:W-:Y:S01]  /*e620*/  FSEL R47, R47, RZ, P0 ;  /* 0x000000ff2f2f7208 */ /* 0x000fe20000000000 */
[----:B------:R-:W-:Y:S04]  /*e630*/  MUFU.EX2 R162, R162 ;  /* 0x000000a200a27308 */ /* 0x000fe80000000800 */
[--C-:B------:R-:W-:Y:S02]  /*e640*/  FFMA.FTZ R157, R22, c[0x0][0x2d0], -R47.reuse ;  /* 0x0000b400169d7a23 */ /* 0x100fe4000001082f */
[--C-:B------:R-:W-:Y:S01]  /*e650*/  FFMA.FTZ R160, R19, c[0x0][0x2d0], -R47.reuse ;  /* 0x0000b40013a07a23 */ /* 0x100fe2000001082f */
[----:B-1----:R-:W-:Y:S01]  /*e660*/  FMNMX.FTZ R5, R4, R5, !PT ;  /* 0x0000000504057209 */ /* 0x002fe20007810000 */
[----:B------:R-:W-:Y:S01]  /*e670*/  FADD.FTZ R4, -R7, R148 ;  /* 0x0000009407047221 */ /* 0x000fe20000010100 */
[----:B------:R-:W-:Y:S01]  /*e680*/  FSEL R7, R3, RZ, P0 ;  /* 0x000000ff03077208 */ /* 0x000fe20000000000 */
[----:B------:R-:W1:Y:S01]  /*e690*/  MUFU.EX2 R159, R159 ;  /* 0x0000009f009f7308 */ /* 0x000e620000000800 */
[--C-:B------:R-:W-:Y:S01]  /*e6a0*/  FFMA.FTZ R164, R12, c[0x0][0x2d0], -R47.reuse ;  /* 0x0000b4000ca47a23 */ /* 0x100fe2000001082f */
[----:B------:R-:W3:Y:S01]  /*e6b0*/  SHFL.BFLY PT, R22, R5, 0x1, 0x1f ;  /* 0x0c201f0005167f89 */ /* 0x000ee200000e0000 */
[----:B------:R-:W-:Y:S01]  /*e6c0*/  FMUL.FTZ R20, R4, c[0x0][0x2d0] ;  /* 0x0000b40004147a20 */ /* 0x000fe20000410000 */
[----:B--2---:R-:W-:Y:S01]  /*e6d0*/  F2FP.PACK_AB R25, R152, R153 ;  /* 0x000000999819723e */ /* 0x004fe200000000ff */
[----:B------:R-:W-:Y:S02]  /*e6e0*/  FADD.FTZ R2, -R7, R2 ;  /* 0x0000000207027221 */ /* 0x000fe40000010100 */
[--C-:B------:R-:W-:Y:S02]  /*e6f0*/  FFMA.FTZ R161, R8, c[0x0][0x2d0], -R47.reuse ;  /* 0x0000b40008a17a23 */ /* 0x100fe4000001082f */
[----:B------:R-:W-:Y:S01]  /*e700*/  FMUL.FTZ R6, R2, c[0x0][0x2d0] ;  /* 0x0000b40002067a20 */ /* 0x000fe20000410000 */
[----:B------:R-:W2:Y:S01]  /*e710*/  MUFU.EX2 R21, R21 ;  /* 0x0000001500157308 */ /* 0x000ea20000000800 */
[--C-:B------:R-:W-:Y:S02]  /*e720*/  FFMA.FTZ R184, R184, c[0x0][0x2d0], -R47.reuse ;  /* 0x0000b400b8b87a23 */ /* 0x100fe4000001082f */
[--C-:B------:R-:W-:Y:S02]  /*e730*/  FFMA.FTZ R187, R190, c[0x0][0x2d0], -R47.reuse ;  /* 0x0000b400bebb7a23 */ /* 0x100fe4000001082f */
[--C-:B------:R-:W-:Y:S02]  /*e740*/  FFMA.FTZ R186, R186, c[0x0][0x2d0], -R47.reuse ;  /* 0x0000b400baba7a23 */ /* 0x100fe4000001082f */
[----:B------:R-:W-:Y:S03]  /*e750*/  FFMA.FTZ R189, R188, c[0x0][0x2d0], -R47 ;  /* 0x0000b400bcbd7a23 */ /* 0x000fe6000001082f */
[----:B------:R-:W4:Y:S01]  /*e760*/  MUFU.EX2 R20, R20 ;  /* 0x0000001400147308 */ /* 0x000f220000000800 */
[----:B-1----:R-:W-:Y:S02]  /*e770*/  F2FP.PACK_AB R27, R159, R162 ;  /* 0x000000a29f1b723e */ /* 0x002fe400000000ff */
[----:B---3--:R-:W-:Y:S04]  /*e780*/  FMNMX.FTZ R22, R5, R22, !PT ;  /* 0x0000001605167209 */ /* 0x008fe80007810000 */
[C---:B------:R-:W-:Y:S01]  /*e790*/  FSETP.NEU.FTZ.AND P0, PT, R22.reuse, -INF , PT ;  /* 0xff8000001600780b */ /* 0x040fe20003f1d000 */
[C---:B------:R-:W-:Y:S02]  /*e7a0*/  FMUL.FTZ R44, R22.reuse, c[0x0][0x2d0] ;  /* 0x0000b400162c7a20 */ /* 0x040fe40000410000 */
[----:B------:R1:W3:Y:S01]  /*e7b0*/  MUFU.EX2 R2, R6 ;  /* 0x0000000600027308 */ /* 0x0002e20000000800 */
[----:B------:R-:W-:Y:S01]  /*e7c0*/  FSEL R5, R22, RZ, P0 ;  /* 0x000000ff16057208 */ /* 0x000fe20000000000 */
[C---:B--2---:R-:W-:Y:S01]  /*e7d0*/  FMUL.FTZ R4, R21.reuse, R144 ;  /* 0x0000009015047220 */ /* 0x044fe20000410000 */
[----:B------:R-:W-:Y:S01]  /*e7e0*/  FSEL R44, R44, RZ, P0 ;  /* 0x000000ff2c2c7208 */ /* 0x000fe20000000000 */
[----:B------:R-:W-:Y:S01]  /*e7f0*/  FMUL.FTZ R100, R21, R100 ;  /* 0x0000006415647220 */ /* 0x000fe20000410000 */
[C---:B------:R-:W-:Y:S01]  /*e800*/  ISETP.GT.AND P0, PT, R232.reuse, R219, PT ;  /* 0x000000dbe800720c */ /* 0x040fe20003f04270 */
[----:B------:R-:W-:Y:S01]  /*e810*/  FADD.FTZ R5, -R5, R0 ;  /* 0x0000000005057221 */ /* 0x000fe20000010100 */
[----:B------:R-:W-:Y:S01]  /*e820*/  IADD3 R232, R232, -0x1, RZ ;  /* 0xffffffffe8e87810 */ /* 0x000fe20007ffe0ff */
[--C-:B------:R-:W-:Y:S02]  /*e830*/  FFMA.FTZ R165, R17, c[0x0][0x2d0], -R44.reuse ;  /* 0x0000b40011a57a23 */ /* 0x100fe4000001082c */
[----:B------:R-:W-:Y:S01]  /*e840*/  MUFU.EX2 R160, R160 ;  /* 0x000000a000a07308 */ /* 0x000fe20000000800 */
[----:B------:R-:W2:Y:S01]  /*e850*/  LDSM.16.MT88.4 R16, [R214+0x1880] ;  /* 0x00188000d610783b */ /* 0x000ea20000004200 */
[--C-:B------:R-:W-:Y:S02]  /*e860*/  FFMA.FTZ R150, R13, c[0x0][0x2d0], -R44.reuse ;  /* 0x0000b4000d967a23 */ /* 0x100fe4000001082c */
[--C-:B------:R-:W-:Y:S02]  /*e870*/  FFMA.FTZ R163, R11, c[0x0][0x2d0], -R44.reuse ;  /* 0x0000b4000ba37a23 */ /* 0x100fe4000001082c */
[--C-:B------:R-:W-:Y:S02]  /*e880*/  FFMA.FTZ R148, R15, c[0x0][0x2d0], -R44.reuse ;  /* 0x0000b4000f947a23 */ /* 0x100fe4000001082c */
[----:B------:R-:W-:Y:S02]  /*e890*/  FMUL.FTZ R0, R5, c[0x0][0x2d0] ;  /* 0x0000b40005007a20 */ /* 0x000fe40000410000 */
[----:B------:R-:W5:Y:S01]  /*e8a0*/  MUFU.EX2 R157, R157 ;  /* 0x0000009d009d7308 */ /* 0x000f620000000800 */
[----:B------:R-:W-:Y:S02]  /*e8b0*/  FMUL.FTZ R5, R21, R145 ;  /* 0x0000009115057220 */ /* 0x000fe40000410000 */
[C---:B----4-:R-:W-:Y:S02]  /*e8c0*/  FMUL.FTZ R7, R20.reuse, R147 ;  /* 0x0000009314077220 */ /* 0x050fe40000410000 */
[----:B-1----:R-:W-:Y:S02]  /*e8d0*/  FMUL.FTZ R6, R20, R146 ;  /* 0x0000009214067220 */ /* 0x002fe40000410000 */
[--C-:B------:R-:W-:Y:S02]  /*e8e0*/  FFMA.FTZ R190, R41, c[0x0][0x2d0], -R44.reuse ;  /* 0x0000b40029be7a23 */ /* 0x100fe4000001082c */
[----:B------:R-:W-:Y:S01]  /*e8f0*/  LDSM.16.MT88.4 R40, [R212+0x1c80] ;  /* 0x001c8000d428783b */ /* 0x000fe20000004200 */
[----:B------:R-:W-:Y:S01]  /*e900*/  MUFU.EX2 R164, R164 ;  /* 0x000000a400a47308 */ /* 0x000fe20000000800 */
[--C-:B------:R-:W-:Y:S02]  /*e910*/  FFMA.FTZ R194, R49, c[0x0][0x2d0], -R44.reuse ;  /* 0x0000b40031c27a23 */ /* 0x100fe4000001082c */
[--C-:B------:R-:W-:Y:S02]  /*e920*/  FFMA.FTZ R196, R46, c[0x0][0x2d0], -R44.reuse ;  /* 0x0000b4002ec47a23 */ /* 0x100fe4000001082c */
[C---:B------:R-:W-:Y:S02]  /*e930*/  FMUL.FTZ R104, R21.reuse, R104 ;  /* 0x0000006815687220 */ /* 0x040fe40000410000 */
[----:B------:R-:W-:Y:S02]  /*e940*/  FMUL.FTZ R105, R21, R105 ;  /* 0x0000006915697220 */ /* 0x000fe40000410000 */
[C---:B------:R-:W-:Y:S01]  /*e950*/  FMUL.FTZ R106, R20.reuse, R106 ;  /* 0x0000006a146a7220 */ /* 0x040fe20000410000 */
[----:B------:R-:W1:Y:S01]  /*e960*/  MUFU.EX2 R161, R161 ;  /* 0x000000a100a17308 */ /* 0x000e620000000800 */
[----:B------:R-:W-:Y:S02]  /*e970*/  FMUL.FTZ R107, R20, R107 ;  /* 0x0000006b146b7220 */ /* 0x000fe40000410000 */
[C---:B---3--:R-:W-:Y:S01]  /*e980*/  FMUL.FTZ R108, R2.reuse, R108 ;  /* 0x0000006c026c7220 */ /* 0x048fe20000410000 */
[----:B-----5:R-:W-:Y:S01]  /*e990*/  F2FP.PACK_AB R28, R157, R160 ;  /* 0x000000a09d1c723e */ /* 0x020fe200000000ff */
[C---:B------:R-:W-:Y:S02]  /*e9a0*/  FMUL.FTZ R109, R2.reuse, R109 ;  /* 0x0000006d026d7220 */ /* 0x040fe40000410000 */
[C---:B------:R-:W-:Y:S02]  /*e9b0*/  FMUL.FTZ R112, R2.reuse, R112 ;  /* 0x0000007002707220 */ /* 0x040fe40000410000 */
[C---:B------:R-:W-:Y:S01]  /*e9c0*/  FMUL.FTZ R113, R2.reuse, R113 ;  /* 0x0000007102717220 */ /* 0x040fe20000410000 */
[----:B------:R-:W-:Y:S01]  /*e9d0*/  MUFU.EX2 R165, R165 ;  /* 0x000000a500a57308 */ /* 0x000fe20000000800 */
[-C--:B--2---:R-:W-:Y:S01]  /*e9e0*/  HMMA.16816.F32 R4, R24, R16.reuse, R4 ;  /* 0x000000101804723c */ /* 0x084fe20000001804 */
[C---:B------:R-:W-:Y:S02]  /*e9f0*/  FMUL.FTZ R8, R2.reuse, R140 ;  /* 0x0000008c02087220 */ /* 0x040fe40000410000 */
[C---:B------:R-:W-:Y:S02]  /*ea00*/  FMUL.FTZ R9, R2.reuse, R141 ;  /* 0x0000008d02097220 */ /* 0x040fe40000410000 */
[C---:B------:R-:W-:Y:S02]  /*ea10*/  FMUL.FTZ R12, R2.reuse, R136 ;  /* 0x00000088020c7220 */ /* 0x040fe40000410000 */
[----:B------:R-:W-:Y:S02]  /*ea20*/  FMUL.FTZ R13, R2, R137 ;  /* 0x00000089020d7220 */ /* 0x000fe40000410000 */
[----:B------:R-:W2:Y:S03]  /*ea30*/  MUFU.EX2 R150, R150 ;  /* 0x0000009600967308 */ /* 0x000ea60000000800 */
[----:B------:R-:W-:Y:S01]  /*ea40*/  FMUL.FTZ R101, R21, R101 ;  /* 0x0000006515657220 */ /* 0x000fe20000410000 */
[----:B-1----:R-:W-:Y:S01]  /*ea50*/  F2FP.PACK_AB R30, R161, R164 ;  /* 0x000000a4a11e723e */ /* 0x002fe200000000ff */
[C---:B------:R-:W-:Y:S02]  /*ea60*/  FMUL.FTZ R102, R20.reuse, R102 ;  /* 0x0000006614667220 */ /* 0x040fe40000410000 */
        /* <DEDUP_REMOVED lines=9> */
[C---:B------:R-:W-:Y:S02]  /*eb00*/  FMUL.FTZ R122, R20.reuse, R122 ;  /* 0x0000007a147a7220 */ /* 0x040fe40000410000 */
[----:B------:R-:W-:Y:S01]  /*eb10*/  FMUL.FTZ R123, R20, R123 ;  /* 0x0000007b147b7220 */ /* 0x000fe20000410000 */
[----:B--2---:R-:W-:Y:S01]  /*eb20*/  F2FP.PACK_AB R29, R150, R165 ;  /* 0x000000a5961d723e */ /* 0x004fe200000000ff */
[C---:B------:R-:W-:Y:S02]  /*eb30*/  FMUL.FTZ R124, R2.reuse, R124 ;  /* 0x0000007c027c7220 */ /* 0x040fe40000410000 */
[----:B------:R-:W-:Y:S02]  /*eb40*/  FMUL.FTZ R125, R2, R125 ;  /* 0x0000007d027d7220 */ /* 0x000fe40000410000 */
[C---:B------:R-:W-:Y:S01]  /*eb50*/  FMUL.FTZ R128, R21.reuse, R128 ;  /* 0x0000008015807220 */ /* 0x040fe20000410000 */
[----:B------:R-:W2:Y:S01]  /*eb60*/  MUFU.EX2 R0, R0 ;  /* 0x0000000000007308 */ /* 0x000ea20000000800 */
[C---:B------:R-:W-:Y:S02]  /*eb70*/  FMUL.FTZ R129, R21.reuse, R129 ;  /* 0x0000008115817220 */ /* 0x040fe40000410000 */
[C---:B------:R-:W-:Y:S02]  /*eb80*/  FMUL.FTZ R130, R20.reuse, R130 ;  /* 0x0000008214827220 */ /* 0x040fe40000410000 */
[C---:B------:R-:W-:Y:S02]  /*eb90*/  FMUL.FTZ R131, R20.reuse, R131 ;  /* 0x0000008314837220 */ /* 0x040fe40000410000 */
[C---:B------:R-:W-:Y:S02]  /*eba0*/  FMUL.FTZ R52, R21.reuse, R52 ;  /* 0x0000003415347220 */ /* 0x040fe40000410000 */
[C---:B------:R-:W-:Y:S01]  /*ebb0*/  FMUL.FTZ R53, R21.reuse, R53 ;  /* 0x0000003515357220 */ /* 0x040fe20000410000 */
[----:B------:R3:W-:Y:S01]  /*ebc0*/  MUFU.EX2 R170, R185 ;  /* 0x000000b900aa7308 */ /* 0x0007e20000000800 */
[C---:B------:R-:W-:Y:S02]  /*ebd0*/  FMUL.FTZ R54, R20.reuse, R54 ;  /* 0x0000003614367220 */ /* 0x040fe40000410000 */
[----:B------:R-:W-:Y:S01]  /*ebe0*/  FMUL.FTZ R55, R20, R55 ;  /* 0x0000003714377220 */ /* 0x000fe20000410000 */
[----:B-1----:R-:W-:Y:S01]  /*ebf0*/  F2FP.PACK_AB R31, R148, R163 ;  /* 0x000000a3941f723e */ /* 0x002fe200000000ff */
[C---:B------:R-:W-:Y:S02]  /*ec00*/  FMUL.FTZ R56, R2.reuse, R56 ;  /* 0x0000003802387220 */ /* 0x040fe40000410000 */
[C---:B------:R-:W-:Y:S02]  /*ec10*/  FMUL.FTZ R57, R2.reuse, R57 ;  /* 0x0000003902397220 */ /* 0x040fe40000410000 */
[C---:B------:R-:W-:Y:S01]  /*ec20*/  FMUL.FTZ R60, R2.reuse, R60 ;  /* 0x0000003c023c7220 */ /* 0x040fe20000410000 */
[----:B------:R-:W-:Y:S01]  /*ec30*/  MUFU.EX2 R166, R166 ;  /* 0x000000a600a67308 */ /* 0x000fe20000000800 */
[----:B------:R-:W-:Y:S02]  /*ec40*/  FMUL.FTZ R61, R2, R61 ;  /* 0x0000003d023d7220 */ /* 0x000fe40000410000 */
[----:B------:R-:W-:Y:S02]  /*ec50*/  FMUL.FTZ R64, R21, R64 ;  /* 0x0000004015407220 */ /* 0x000fe40000410000 */
        /* <DEDUP_REMOVED lines=9> */
[--C-:B---3--:R-:W-:Y:S01]  /*ecf0*/  FFMA.FTZ R185, R51, c[0x0][0x2d0], -R44.reuse ;  /* 0x0000b40033b97a23 */ /* 0x108fe2000001082c */
[----:B------:R-:W-:Y:S01]  /*ed00*/  MUFU.EX2 R172, R172 ;  /* 0x000000ac00ac7308 */ /* 0x000fe20000000800 */
[C---:B------:R-:W-:Y:S02]  /*ed10*/  FMUL.FTZ R115, R0.reuse, R115 ;  /* 0x0000007300737220 */ /* 0x040fe40000410000 */
[C---:B------:R-:W-:Y:S01]  /*ed20*/  FMUL.FTZ R126, R0.reuse, R126 ;  /* 0x0000007e007e7220 */ /* 0x040fe20000410000 */
[-C--:B------:R-:W-:Y:S02]  /*ed30*/  HMMA.16816.F32 R12, R28, R18.reuse, R12 ;  /* 0x000000121c0c723c */ /* 0x080fe4000000180c */
[----:B------:R-:W-:Y:S02]  /*ed40*/  FMUL.FTZ R127, R0, R127 ;  /* 0x0000007f007f7220 */ /* 0x000fe40000410000 */
[C---:B------:R-:W-:Y:S02]  /*ed50*/  FMUL.FTZ R16, R2.reuse, R132 ;  /* 0x0000008402107220 */ /* 0x040fe40000410000 */
[----:B------:R-:W-:Y:S01]  /*ed60*/  FMUL.FTZ R17, R2, R133 ;  /* 0x0000008502117220 */ /* 0x000fe20000410000 */
        /* <DEDUP_REMOVED lines=8> */
[C---:B------:R-:W-:Y:S02]  /*edf0*/  FMUL.FTZ R19, R0.reuse, R135 ;  /* 0x0000008700137220 */ /* 0x040fe40000410000 */
[----:B------:R-:W-:Y:S02]  /*ee00*/  FMUL.FTZ R63, R0, R63 ;  /* 0x0000003f003f7220 */ /* 0x000fe40000410000 */
[C---:B------:R-:W-:Y:S01]  /*ee10*/  HMMA.16816.F32 R108, R28.reuse, R32, R108 ;  /* 0x000000201c6c723c */ /* 0x040fe2000000186c */
[C---:B------:R-:W-:Y:S03]  /*ee20*/  FMUL.FTZ R65, R21.reuse, R65 ;  /* 0x0000004115417220 */ /* 0x040fe60000410000 */
[C---:B------:R-:W-:Y:S01]  /*ee30*/  FMUL.FTZ R66, R20.reuse, R66 ;  /* 0x0000004214427220 */ /* 0x040fe20000410000 */
[----:B------:R-:W-:Y:S01]  /*ee40*/  MUFU.EX2 R179, R179 ;  /* 0x000000b300b37308 */ /* 0x000fe20000000800 */
[C---:B------:R-:W-:Y:S02]  /*ee50*/  FMUL.FTZ R67, R20.reuse, R67 ;  /* 0x0000004314437220 */ /* 0x040fe40000410000 */
[-C--:B------:R-:W-:Y:S01]  /*ee60*/  HMMA.16816.F32 R112, R28, R34.reuse, R112 ;  /* 0x000000221c70723c */ /* 0x080fe20000001870 */
[C---:B------:R-:W-:Y:S03]  /*ee70*/  FMUL.FTZ R68, R21.reuse, R68 ;  /* 0x0000004415447220 */ /* 0x040fe60000410000 */
[C---:B------:R-:W-:Y:S02]  /*ee80*/  FMUL.FTZ R69, R21.reuse, R69 ;  /* 0x0000004515457220 */ /* 0x040fe40000410000 */
        /* <DEDUP_REMOVED lines=17> */
[----:B------:R-:W-:Y:S03]  /*efa0*/  FMUL.FTZ R79, R0, R79 ;  /* 0x0000004f004f7220 */ /* 0x000fe60000410000 */
[C---:B------:R-:W-:Y:S02]  /*efb0*/  FMUL.FTZ R80, R21.reuse, R80 ;  /* 0x0000005015507220 */ /* 0x040fe40000410000 */
[C---:B------:R-:W-:Y:S01]  /*efc0*/  FMUL.FTZ R81, R21.reuse, R81 ;  /* 0x0000005115517220 */ /* 0x040fe20000410000 */
[----:B------:R-:W2:Y:S01]  /*efd0*/  MUFU.EX2 R187, R187 ;  /* 0x000000bb00bb7308 */ /* 0x000ea20000000800 */
[C---:B------:R-:W-:Y:S01]  /*efe0*/  HMMA.16816.F32 R128, R24.reuse, R38, R128 ;  /* 0x000000261880723c */ /* 0x040fe20000001880 */
[----:B------:R-:W3:Y:S03]  /*eff0*/  LDSM.16.MT88.4 R36, [R214+0x3080] ;  /* 0x00308000d624783b */ /* 0x000ee60000004200 */
[C---:B------:R-:W-:Y:S02]  /*f000*/  FMUL.FTZ R82, R20.reuse, R82 ;  /* 0x0000005214527220 */ /* 0x040fe40000410000 */
[C---:B------:R-:W-:Y:S02]  /*f010*/  FMUL.FTZ R83, R20.reuse, R83 ;  /* 0x0000005314537220 */ /* 0x040fe40000410000 */
        /* <DEDUP_REMOVED lines=10> */
[C---:B------:R-:W-:Y:S02]  /*f0c0*/  FMUL.FTZ R90, R0.reuse, R90 ;  /* 0x0000005a005a7220 */ /* 0x040fe40000410000 */
[-C--:B------:R-:W-:Y:S01]  /*f0d0*/  HMMA.16816.F32 R60, R28, R34.reuse, R60 ;  /* 0x000000221c3c723c */ /* 0x080fe2000000183c */
[----:B------:R-:W-:Y:S03]  /*f0e0*/  FMUL.FTZ R91, R0, R91 ;  /* 0x0000005b005b7220 */ /* 0x000fe60000410000 */
[--C-:B------:R-:W-:Y:S01]  /*f0f0*/  FFMA.FTZ R188, R195, c[0x0][0x2d0], -R44.reuse ;  /* 0x0000b400c3bc7a23 */ /* 0x100fe2000001082c */
[----:B------:R-:W-:Y:S01]  /*f100*/  MUFU.EX2 R190, R190 ;  /* 0x000000be00be7308 */ /* 0x000fe20000000800 */
[--C-:B------:R-:W-:Y:S02]  /*f110*/  FFMA.FTZ R191, R191, c[0x0][0x2d0], -R44.reuse ;  /* 0x0000b400bfbf7a23 */ /* 0x100fe4000001082c */
[C---:B------:R-:W-:Y:S01]  /*f120*/  HMMA.16816.F32 R64, R24.reuse, R34, R64 ;  /* 0x000000221840723c */ /* 0x040fe20000001840 */
[----:B------:R-:W4:Y:S03]  /*f130*/  LDSM.16.MT88.4 R32, [R212+0x3080] ;  /* 0x00308000d420783b */ /* 0x000f260000004200 */
[--C-:B------:R-:W-:Y:S02]  /*f140*/  FFMA.FTZ R193, R193, c[0x0][0x2d0], -R44.reuse ;  /* 0x0000b400c1c17a23 */ /* 0x100fe4000001082c */
[----:B------:R-:W-:Y:S01]  /*f150*/  FFMA.FTZ R44, R23, c[0x0][0x2d0], -R44 ;  /* 0x0000b400172c7a23 */ /* 0x000fe2000001082c */
[----:B------:R-:W-:Y:S01]  /*f160*/  MUFU.EX2 R188, R188 ;  /* 0x000000bc00bc7308 */ /* 0x000fe20000000800 */
[-C--:B---3--:R-:W-:Y:S01]  /*f170*/  HMMA.16816.F32 R68, R24, R36.reuse, R68 ;  /* 0x000000241844723c */ /* 0x088fe20000001844 */
[C---:B------:R-:W-:Y:S03]  /*f180*/  FMUL.FTZ R92, R2.reuse, R92 ;  /* 0x0000005c025c7220 */ /* 0x040fe60000410000 */
[----:B------:R-:W-:Y:S02]  /*f190*/  FMUL.FTZ R93, R2, R93 ;  /* 0x0000005d025d7220 */ /* 0x000fe40000410000 */
[C---:B------:R-:W-:Y:S02]  /*f1a0*/  FMUL.FTZ R94, R0.reuse, R94 ;  /* 0x0000005e005e7220 */ /* 0x040fe40000410000 */
[C---:B------:R-:W-:Y:S01]  /*f1b0*/  HMMA.16816.F32 R72, R28.reuse, R36, R72 ;  /* 0x000000241c48723c */ /* 0x040fe20000001848 */
[----:B------:R-:W-:Y:S03]  /*f1c0*/  MUFU.EX2 R23, R44 ;  /* 0x0000002c00177308 */ /* 0x000fe60000000800 */
[----:B------:R-:W-:Y:S02]  /*f1d0*/  FMUL.FTZ R95, R0, R95 ;  /* 0x0000005f005f7220 */ /* 0x000fe40000410000 */
[C---:B------:R-:W-:Y:S02]  /*f1e0*/  FMUL.FTZ R96, R21.reuse, R96 ;  /* 0x0000006015607220 */ /* 0x040fe40000410000 */
[-C--:B------:R-:W-:Y:S01]  /*f1f0*/  HMMA.16816.F32 R76, R28, R38.reuse, R76 ;  /* 0x000000261c4c723c */ /* 0x080fe2000000184c */
[----:B------:R-:W-:Y:S02]  /*f200*/  FMUL.FTZ R97, R21, R97 ;  /* 0x0000006115617220 */ /* 0x000fe40000410000 */
[----:B------:R-:W3:Y:S01]  /*f210*/  MUFU.EX2 R191, R191 ;  /* 0x000000bf00bf7308 */ /* 0x000ee20000000800 */
[C---:B------:R-:W-:Y:S02]  /*f220*/  FMUL.FTZ R98, R20.reuse, R98 ;  /* 0x0000006214627220 */ /* 0x040fe40000410000 */
[----:B------:R-:W-:Y:S02]  /*f230*/  FMUL.FTZ R99, R20, R99 ;  /* 0x0000006314637220 */ /* 0x000fe40000410000 */
[C---:B------:R-:W-:Y:S01]  /*f240*/  HMMA.16816.F32 R80, R24.reuse, R38, R80 ;  /* 0x000000261850723c */ /* 0x040fe20000001850 */
[----:B------:R-:W5:Y:S03]  /*f250*/  LDSM.16.MT88.4 R36, [R214+0x1c80] ;  /* 0x001c8000d624783b */ /* 0x000f660000004200 */
[----:B------:R-:W-:Y:S01]  /*f260*/  FFMA.FTZ R195, R176, c[0x0][0x2d0], -R181 ;  /* 0x0000b400b0c37a23 */ /* 0x000fe200000108b5 */
[----:B------:R-:W1:Y:S01]  /*f270*/  MUFU.EX2 R193, R193 ;  /* 0x000000c100c17308 */ /* 0x000e620000000800 */
[----:B------:R-:W-:Y:S02]  /*f280*/  FFMA.FTZ R176, R50, c[0x0][0x2d0], -R47 ;  /* 0x0000b40032b07a23 */ /* 0x000fe4000001082f */
[----:B------:R-:W-:Y:S01]  /*f290*/  FFMA.FTZ R181, R167, c[0x0][0x2d0], -R181 ;  /* 0x0000b400a7b57a23 */ /* 0x000fe200000108b5 */
[-C--:B----4-:R-:W-:Y:S03]  /*f2a0*/  HMMA.16816.F32 R84, R24, R32.reuse, R84 ;  /* 0x000000201854723c */ /* 0x090fe60000001854 */
[--C-:B------:R-:W-:Y:S02]  /*f2b0*/  FFMA.FTZ R167, R171, c[0x0][0x2d0], -R47.reuse ;  /* 0x0000b400aba77a23 */ /* 0x100fe4000001082f */
[--C-:B------:R-:W-:Y:S01]  /*f2c0*/  FFMA.FTZ R171, R48, c[0x0][0x2d0], -R47.reuse ;  /* 0x0000b40030ab7a23 */ /* 0x100fe2000001082f */
[----:B------:R-:W-:Y:S01]  /*f2d0*/  MUFU.EX2 R180, R180 ;  /* 0x000000b400b47308 */ /* 0x000fe20000000800 */
[----:B------:R-:W-:Y:S01]  /*f2e0*/  LDSM.16.MT88.4 R48, [R212+0x2c80] ;  /* 0x002c8000d430783b */ /* 0x000fe20000004200 */
[C---:B------:R-:W-:Y:S01]  /*f2f0*/  HMMA.16816.F32 R88, R28.reuse, R32, R88 ;  /* 0x000000201c58723c */ /* 0x040fe20000001858 */
[----:B------:R-:W-:Y:S03]  /*f300*/  FFMA.FTZ R47, R45, c[0x0][0x2d0], -R47 ;  /* 0x0000b4002d2f7a23 */ /* 0x000fe6000001082f */
[----:B------:R-:W-:Y:S02]  /*f310*/  FFMA.FTZ R158, R21, R245, R158 ;  /* 0x000000f5159e7223 */ /* 0x000fe4000001009e */
[----:B------:R-:W-:Y:S02]  /*f320*/  FFMA.FTZ R153, R20, R243, R153 ;  /* 0x000000f314997223 */ /* 0x000fe40000010099 */
[-C--:B------:R-:W-:Y:S01]  /*f330*/  HMMA.16816.F32 R92, R28, R34.reuse, R92 ;  /* 0x000000221c5c723c */ /* 0x080fe2000000185c */
[----:B------:R4:W-:Y:S03]  /*f340*/  MUFU.EX2 R192, R47 ;  /* 0x0000002f00c07308 */ /* 0x0009e60000000800 */
[----:B------:R-:W-:Y:S01]  /*f350*/  FFMA.FTZ R160, R2, R241, R160 ;  /* 0x000000f102a07223 */ /* 0x000fe200000100a0 */
[----:B------:R-:W-:Y:S01]  /*f360*/  MOV R2, R3 ;  /* 0x0000000300027202 */ /* 0x000fe20000000f00 */
[----:B------:R-:W-:Y:S01]  /*f370*/  FFMA.FTZ R165, R0, R239, R165 ;  /* 0x000000ef00a57223 */ /* 0x000fe200000100a5 */
[----:B--2---:R-:W-:Y:S01]  /*f380*/  F2FP.PACK_AB R28, R187, R184 ;  /* 0x000000b8bb1c723e */ /* 0x004fe200000000ff */
[----:B------:R-:W-:Y:S01]  /*f390*/  HMMA.16816.F32 R96, R24, R34, R96 ;  /* 0x000000221860723c */ /* 0x000fe20000001860 */
[----:B-1----:R-:W-:Y:S01]  /*f3a0*/  F2FP.PACK_AB R30, R189, R186 ;  /* 0x000000babd1e723e */ /* 0x002fe200000000ff */
[----:B------:R-:W1:Y:S01]  /*f3b0*/  LDSM.16.MT88.4 R32, [R214+0x2880] ;  /* 0x00288000d620783b */ /* 0x000e620000004200 */
[----:B------:R-:W-:Y:S01]  /*f3c0*/  MUFU.EX2 R177, R177 ;  /* 0x000000b100b17308 */ /* 0x000fe20000000800 */
[----:B---3--:R-:W-:Y:S01]  /*f3d0*/  F2FP.PACK_AB R29, R191, R188 ;  /* 0x000000bcbf1d723e */ /* 0x008fe200000000ff */
[----:B------:R-:W-:Y:S01]  /*f3e0*/  FADD.FTZ R158, R156, R158 ;  /* 0x0000009e9c9e7221 */ /* 0x000fe20000010000 */
[----:B------:R-:W-:Y:S01]  /*f3f0*/  F2FP.PACK_AB R31, R190, R193 ;  /* 0x000000c1be1f723e */ /* 0x000fe200000000ff */
[----:B------:R-:W-:Y:S01]  /*f400*/  FADD.FTZ R153, R152, R153 ;  /* 0x0000009998997221 */ /* 0x000fe20000010000 */
[----:B------:R-:W-:Y:S01]  /*f410*/  F2FP.PACK_AB R24, R169, R166 ;  /* 0x000000a6a918723e */ /* 0x000fe200000000ff */
[----:B------:R-:W-:Y:S03]  /*f420*/  FADD.FTZ R157, R157, R160 ;  /* 0x000000a09d9d7221 */ /* 0x000fe60000010000 */
[----:B------:R-:W-:Y:S01]  /*f430*/  F2FP.PACK_AB R25, R175, R172 ;  /* 0x000000acaf19723e */ /* 0x000fe200000000ff */
[----:B------:R-:W-:Y:S01]  /*f440*/  MUFU.EX2 R178, R178 ;  /* 0x000000b200b27308 */ /* 0x000fe20000000800 */
[----:B------:R-:W-:Y:S01]  /*f450*/  F2FP.PACK_AB R26, R179, R174 ;  /* 0x000000aeb31a723e */ /* 0x000fe200000000ff */
[----:B------:R-:W-:Y:S01]  /*f460*/  FADD.FTZ R150, R150, R165 ;  /* 0x000000a596967221 */ /* 0x000fe20000010000 */
[----:B------:R-:W-:Y:S01]  /*f470*/  F2FP.PACK_AB R27, R183, R182 ;  /* 0x000000b6b71b723e */ /* 0x000fe200000000ff */
[----:B----4-:R-:W-:Y:S01]  /*f480*/  LDSM.16.MT88.4 R44, [R214+0x2c80] ;  /* 0x002c8000d62c783b */ /* 0x010fe20000004200 */
[-C--:B------:R-:W-:Y:S01]  /*f490*/  MOV R152, R22.reuse ;  /* 0x0000001600987202 */ /* 0x080fe20000000f00 */
[----:B------:R-:W-:Y:S01]  /*f4a0*/  FADD.FTZ R155, R155, R158 ;  /* 0x0000009e9b9b7221 */ /* 0x000fe20000010000 */
[----:B------:R-:W-:Y:S01]  /*f4b0*/  MOV R0, R22 ;  /* 0x0000001600007202 */ /* 0x000fe20000000f00 */
[----:B------:R-:W-:Y:S02]  /*f4c0*/  FADD.FTZ R162, R162, R153 ;  /* 0x00000099a2a27221 */ /* 0x000fe40000010000 */
[-C--:B-----5:R-:W-:Y:S01]  /*f4d0*/  HMMA.16816.F32 R4, R24, R36.reuse, R4 ;  /* 0x000000241804723c */ /* 0x0a0fe20000001804 */
[----:B------:R-:W-:Y:S01]  /*f4e0*/  MUFU.EX2 R195, R195 ;  /* 0x000000c300c37308 */ /* 0x000fe20000000800 */
[----:B------:R-:W-:Y:S02]  /*f4f0*/  FADD.FTZ R164, R164, R157 ;  /* 0x0000009da4a47221 */ /* 0x000fe40000010000 */
[----:B------:R-:W-:Y:S01]  /*f500*/  FADD.FTZ R163, R163, R150 ;  /* 0x00000096a3a37221 */ /* 0x000fe20000010000 */
[----:B------:R-:W-:Y:S01]  /*f510*/  MOV R150, R151 ;  /* 0x0000009700967202 */ /* 0x000fe20000000f00 */
[----:B------:R-:W-:Y:S02]  /*f520*/  FADD.FTZ R155, R154, R155 ;  /* 0x0000009b9a9b7221 */ /* 0x000fe40000010000 */
[C---:B------:R-:W-:Y:S01]  /*f530*/  HMMA.16816.F32 R8, R28.reuse, R36, R8 ;  /* 0x000000241c08723c */ /* 0x040fe20000001808 */
[----:B------:R-:W-:Y:S02]  /*f540*/  FADD.FTZ R159, R159, R162 ;  /* 0x000000a29f9f7221 */ /* 0x000fe40000010000 */
[----:B------:R-:W-:Y:S01]  /*f550*/  MUFU.EX2 R173, R173 ;  /* 0x000000ad00ad7308 */ /* 0x000fe20000000800 */
[----:B------:R-:W-:Y:S02]  /*f560*/  FADD.FTZ R161, R161, R164 ;  /* 0x000000a4a1a17221 */ /* 0x000fe40000010000 */
[----:B------:R-:W-:Y:S01]  /*f570*/  FADD.FTZ R163, R148, R163 ;  /* 0x000000a394a37221 */ /* 0x000fe20000010000 */
[----:B------:R-:W-:Y:S01]  /*f580*/  MOV R148, R149 ;  /* 0x0000009500947202 */ /* 0x000fe20000000f00 */
[-C--:B------:R-:W-:Y:S01]  /*f590*/  HMMA.16816.F32 R12, R28, R38.reuse, R12 ;  /* 0x000000261c0c723c */ /* 0x080fe2000000180c */
[----:B------:R-:W-:Y:S03]  /*f5a0*/  FADD.FTZ R166, R166, R155 ;  /* 0x0000009ba6a67221 */ /* 0x000fe60000010000 */
[----:B------:R-:W-:Y:S01]  /*f5b0*/  FADD.FTZ R172, R172, R159 ;  /* 0x0000009facac7221 */ /* 0x000fe20000010000 */
[----:B------:R-:W-:Y:S01]  /*f5c0*/  MUFU.EX2 R168, R168 ;  /* 0x000000a800a87308 */ /* 0x000fe20000000800 */
[----:B------:R-:W-:Y:S02]  /*f5d0*/  FADD.FTZ R184, R184, R161 ;  /* 0x000000a1b8b87221 */ /* 0x000fe40000010000 */
[C---:B------:R-:W-:Y:S01]  /*f5e0*/  HMMA.16816.F32 R100, R24.reuse, R38, R100 ;  /* 0x000000261864723c */ /* 0x040fe20000001864 */
[----:B------:R-:W2:Y:S03]  /*f5f0*/  LDSM.16.MT88.4 R36, [R212+0x2880] ;  /* 0x00288000d424783b */ /* 0x000ea60000004200 */
[----:B------:R-:W-:Y:S02]  /*f600*/  FADD.FTZ R188, R188, R163 ;  /* 0x000000a3bcbc7221 */ /* 0x000fe40000010000 */
[----:B------:R-:W-:Y:S01]  /*f610*/  FADD.FTZ R169, R169, R166 ;  /* 0x000000a6a9a97221 */ /* 0x000fe20000010000 */
[----:B------:R-:W-:Y:S01]  /*f620*/  MUFU.EX2 R181, R181 ;  /* 0x000000b500b57308 */ /* 0x000fe20000000800 */
[-C--:B------:R-:W-:Y:S01]  /*f630*/  HMMA.16816.F32 R104, R24, R40.reuse, R104 ;  /* 0x000000281868723c */ /* 0x080fe20000001868 */
[----:B------:R-:W-:Y:S03]  /*f640*/  FADD.FTZ R175, R175, R172 ;  /* 0x000000acafaf7221 */ /* 0x000fe60000010000 */
[----:B------:R-:W-:Y:S02]  /*f650*/  FADD.FTZ R187, R187, R184 ;  /* 0x000000b8bbbb7221 */ /* 0x000fe40000010000 */
[----:B------:R-:W-:Y:S02]  /*f660*/  FADD.FTZ R188, R191, R188 ;  /* 0x000000bcbfbc7221 */ /* 0x000fe40000010000 */
[C---:B------:R-:W-:Y:S01]  /*f670*/  HMMA.16816.F32 R108, R28.reuse, R40, R108 ;  /* 0x000000281c6c723c */ /* 0x040fe2000000186c */
[----:B------:R-:W-:Y:S03]  /*f680*/  MUFU.EX2 R167, R167 ;  /* 0x000000a700a77308 */ /* 0x000fe60000000800 */
[----:B------:R-:W-:Y:S02]  /*f690*/  FADD.FTZ R174, R174, R169 ;  /* 0x000000a9aeae7221 */ /* 0x000fe40000010000 */
[----:B------:R-:W-:Y:S02]  /*f6a0*/  FADD.FTZ R182, R182, R175 ;  /* 0x000000afb6b67221 */ /* 0x000fe40000010000 */
[-C--:B------:R-:W-:Y:S01]  /*f6b0*/  HMMA.16816.F32 R112, R28, R42.reuse, R112 ;  /* 0x0000002a1c70723c */ /* 0x080fe20000001870 */
[----:B------:R-:W-:Y:S02]  /*f6c0*/  FADD.FTZ R186, R186, R187 ;  /* 0x000000bbbaba7221 */ /* 0x000fe40000010000 */
[----:B------:R-:W3:Y:S01]  /*f6d0*/  MUFU.EX2 R176, R176 ;  /* 0x000000b000b07308 */ /* 0x000ee20000000800 */
[----:B------:R-:W-:Y:S02]  /*f6e0*/  FADD.FTZ R193, R193, R188 ;  /* 0x000000bcc1c17221 */ /* 0x000fe40000010000 */
[----:B------:R-:W-:Y:S02]  /*f6f0*/  FADD.FTZ R179, R179, R174 ;  /* 0x000000aeb3b37221 */ /* 0x000fe40000010000 */
[C---:B------:R-:W-:Y:S01]  /*f700*/  HMMA.16816.F32 R116, R24.reuse, R42, R116 ;  /* 0x0000002a1874723c */ /* 0x040fe20000001874 */
[----:B------:R-:W4:Y:S03]  /*f710*/  LDSM.16.MT88.4 R40, [R214+0x3480] ;  /* 0x00348000d628783b */ /* 0x000f260000004200 */
[----:B------:R-:W-:Y:S01]  /*f720*/  FADD.FTZ R183, R183, R182 ;  /* 0x000000b6b7b77221 */ /* 0x000fe20000010000 */
[----:B------:R-:W5:Y:S01]  /*f730*/  MUFU.EX2 R171, R171 ;  /* 0x000000ab00ab7308 */ /* 0x000f620000000800 */
[----:B------:R-:W-:Y:S02]  /*f740*/  FADD.FTZ R186, R189, R186 ;  /* 0x000000babdba7221 */ /* 0x000fe40000010000 */
[-C--:B-1----:R-:W-:Y:S01]  /*f750*/  HMMA.16816.F32 R120, R24, R32.reuse, R120 ;  /* 0x000000201878723c */ /* 0x082fe20000001878 */
[----:B------:R-:W-:Y:S06]  /*f760*/  FADD.FTZ R190, R190, R193 ;  /* 0x000000c1bebe7221 */ /* 0x000fec0000010000 */
[----:B------:R-:W-:Y:S01]  /*f770*/  MUFU.EX2 R185, R185 ;  /* 0x000000b900b97308 */ /* 0x000fe20000000800 */
[C---:B------:R-:W-:Y:S08]  /*f780*/  HMMA.16816.F32 R124, R28.reuse, R32, R124 ;  /* 0x000000201c7c723c */ /* 0x040ff0000000187c */
[-C--:B------:R-:W-:Y:S01]  /*f790*/  HMMA.16816.F32 R16, R28, R34.reuse, R16 ;  /* 0x000000221c10723c */ /* 0x080fe20000001810 */
[----:B------:R-:W1:Y:S07]  /*f7a0*/  MUFU.EX2 R194, R194 ;  /* 0x000000c200c27308 */ /* 0x000e6e0000000800 */
[C---:B------:R-:W-:Y:S01]  /*f7b0*/  HMMA.16816.F32 R128, R24.reuse, R34, R128 ;  /* 0x000000221880723c */ /* 0x040fe20000001880 */
[----:B------:R-:W1:Y:S02]  /*f7c0*/  LDSM.16.MT88.4 R32, [R212+0x3480] ;  /* 0x00348000d420783b */ /* 0x000e640000004200 */
[----:B------:R-:W1:Y:S05]  /*f7d0*/  MUFU.EX2 R196, R196 ;  /* 0x000000c400c47308 */ /* 0x000e6a0000000800 */
        /* <DEDUP_REMOVED lines=65> */
.L_x_312:
[----:B------:R-:W1:Y:S01]  /*fbf0*/  SHFL.BFLY PT, R4, R243, 0x2, 0x1f ;  /* 0x0c401f00f3047f89 */ /* 0x000e6200000e0000 */
[----:B------:R-:W-:-:S02]  /*fc00*/  MOV R10, 0xff800000 ;  /* 0xff800000000a7802 */ /* 0x000fc40000000f00 */
[----:B------:R-:W-:Y:S01]  /*fc10*/  PLOP3.LUT P4, PT, PT, PT, PT, 0x8, 0x0 ;  /* 0x000000000000781c */ /* 0x000fe20003f8e170 */
[----:B------:R-:W2:Y:S04]  /*fc20*/  SHFL.BFLY PT, R0, R245, 0x2, 0x1f ;  /* 0x0c401f00f5007f89 */ /* 0x000ea800000e0000 */
[----:B------:R-:W3:Y:S04]  /*fc30*/  SHFL.BFLY PT, R8, R241, 0x2, 0x1f ;  /* 0x0c401f00f1087f89 */ /* 0x000ee800000e0000 */
[----:B------:R-:W4:Y:S01]  /*fc40*/  SHFL.BFLY PT, R2, R239, 0x2, 0x1f ;  /* 0x0c401f00ef027f89 */ /* 0x000f2200000e0000 */
[----:B-1----:R-:W-:-:S02]  /*fc50*/  FADD.FTZ R4, R4, R243 ;  /* 0x000000f304047221 */ /* 0x002fc40000010000 */
        /* <DEDUP_REMOVED lines=14> */
[----:B------:R-:W-:Y:S01]  /*fd40*/  MOV R11, 0xff800000 ;  /* 0xff800000000b7802 */ /* 0x000fe20000000f00 */
[----:B----4-:R-:W-:Y:S01]  /*fd50*/  FADD.FTZ R2, R2, R9 ;  /* 0x0000000902027221 */ /* 0x010fe20000010000 */
[----:B------:R-:W-:Y:S01]  /*fd60*/  FSETP.NE.FTZ.AND P1, PT, R6, RZ, PT ;  /* 0x000000ff0600720b */ /* 0x000fe20003f35000 */
[----:B------:R-:W-:-:S03]  /*fd70*/  CS2R R8, SRZ ;  /* 0x0000000000087805 */ /* 0x000fc6000001ff00 */
[----:B------:R-:W-:Y:S01]  /*fd80*/  FSETP.NE.FTZ.AND P0, PT, R2, RZ, PT ;  /* 0x000000ff0200720b */ /* 0x000fe20003f15000 */
[----:B------:R-:W1:Y:S01]  /*fd90*/  @P2 MUFU.RCP R4, R7 ;  /* 0x0000000700042308 */ /* 0x000e620000001000 */
[----:B------:R-:W-:-:S03]  /*fda0*/  @P2 MOV R14, 0x3f317218 ;  /* 0x3f317218000e2802 */ /* 0x000fc60000000f00 */
[----:B------:R-:W-:Y:S02]  /*fdb0*/  @P3 MOV R15, 0x3f317218 ;  /* 0x3f317218000f3802 */ /* 0x000fe40000000f00 */
[----:B------:R-:W-:Y:S02]  /*fdc0*/  @P2 FMUL.FTZ R14, R14, c[0x0][0x2d0] ;  /* 0x0000b4000e0e2a20 */ /* 0x000fe40000410000 */
[----:B------:R-:W-:Y:S01]  /*fdd0*/  @P3 MUFU.RCP R5, R0 ;  /* 0x0000000000053308 */ /* 0x000fe20000001000 */
[----:B------:R-:W-:Y:S01]  /*fde0*/  @P1 MOV R13, 0x3f317218 ;  /* 0x3f317218000d1802 */ /* 0x000fe20000000f00 */
[----:B------:R-:W-:Y:S02]  /*fdf0*/  @P3 FMUL.FTZ R15, R15, c[0x0][0x2d0] ;  /* 0x0000b4000f0f3a20 */ /* 0x000fe40000410000 */
[----:B------:R-:W-:Y:S02]  /*fe00*/  @P0 MOV R12, 0x3f317218 ;  /* 0x3f317218000c0802 */ /* 0x000fe40000000f00 */
[----:B------:R-:W-:-:S02]  /*fe10*/  @P1 FMUL.FTZ R13, R13, c[0x0][0x2d0] ;  /* 0x0000b4000d0d1a20 */ /* 0x000fc40000410000 */
[----:B------:R-:W-:Y:S01]  /*fe20*/  @P1 MUFU.RCP R8, R6 ;  /* 0x0000000600081308 */ /* 0x000fe20000001000 */
[----:B------:R-:W-:Y:S02]  /*fe30*/  @P0 FMUL.FTZ R12, R12, c[0x0][0x2d0] ;  /* 0x0000b4000c0c0a20 */ /* 0x000fe40000410000 */
[C---:B-1----:R-:W-:Y:S02]  /*fe40*/  FMUL.FTZ R146, R4.reuse, R146 ;  /* 0x0000009204927220 */ /* 0x042fe40000410000 */
[C---:B------:R-:W-:Y:S02]  /*fe50*/  FMUL.FTZ R147, R4.reuse, R147 ;  /* 0x0000009304937220 */ /* 0x040fe40000410000 */
[C---:B------:R-:W-:Y:S01]  /*fe60*/  FMUL.FTZ R102, R4.reuse, R102 ;  /* 0x0000006604667220 */ /* 0x040fe20000410000 */
[----:B------:R-:W-:Y:S01]  /*fe70*/  @P0 MUFU.RCP R9, R2 ;  /* 0x0000000200090308 */ /* 0x000fe20000001000 */
[C---:B------:R-:W-:Y:S02]  /*fe80*/  FMUL.FTZ R103, R4.reuse, R103 ;  /* 0x0000006704677220 */ /* 0x040fe40000410000 */
[----:B------:R-:W-:-:S02]  /*fe90*/  FMUL.FTZ R106, R4, R106 ;  /* 0x0000006a046a7220 */ /* 0x000fc40000410000 */
[C---:B------:R-:W-:Y:S02]  /*fea0*/  FMUL.FTZ R107, R4.reuse, R107 ;  /* 0x0000006b046b7220 */ /* 0x040fe40000410000 */
[C---:B------:R-:W-:Y:S01]  /*feb0*/  FMUL.FTZ R118, R4.reuse, R118 ;  /* 0x0000007604767220 */ /* 0x040fe20000410000 */
[----:B------:R-:W1:Y:S01]  /*fec0*/  @P2 MUFU.LG2 R7, R7 ;  /* 0x0000000700072308 */ /* 0x000e620000000c00 */
[C---:B------:R-:W-:Y:S02]  /*fed0*/  FMUL.FTZ R119, R4.reuse, R119 ;  /* 0x0000007704777220 */ /* 0x040fe40000410000 */
[C---:B------:R-:W-:Y:S02]  /*fee0*/  FMUL.FTZ R122, R4.reuse, R122 ;  /* 0x0000007a047a7220 */ /* 0x040fe40000410000 */
[C---:B------:R-:W-:Y:S02]  /*fef0*/  FMUL.FTZ R123, R4.reuse, R123 ;  /* 0x0000007b047b7220 */ /* 0x040fe40000410000 */
[C---:B------:R-:W-:Y:S01]  /*ff00*/  FMUL.FTZ R130, R4.reuse, R130 ;  /* 0x0000008204827220 */ /* 0x040fe20000410000 */
[----:B------:R-:W2:Y:S01]  /*ff10*/  @P3 MUFU.LG2 R0, R0 ;  /* 0x0000000000003308 */ /* 0x000ea20000000c00 */
[----:B------:R-:W-:-:S02]  /*ff20*/  FMUL.FTZ R131, R4, R131 ;  /* 0x0000008304837220 */ /* 0x000fc40000410000 */
[C---:B------:R-:W-:Y:S02]  /*ff30*/  FMUL.FTZ R54, R4.reuse, R54 ;  /* 0x0000003604367220 */ /* 0x040fe40000410000 */
[C---:B------:R-:W-:Y:S02]  /*ff40*/  FMUL.FTZ R55, R4.reuse, R55 ;  /* 0x0000003704377220 */ /* 0x040fe40000410000 */
[C---:B------:R-:W-:Y:S01]  /*ff50*/  FMUL.FTZ R66, R4.reuse, R66 ;  /* 0x0000004204427220 */ /* 0x040fe20000410000 */
[----:B------:R-:W3:Y:S01]  /*ff60*/  @P1 MUFU.LG2 R6, R6 ;  /* 0x0000000600061308 */ /* 0x000ee20000000c00 */
[----:B-1----:R-:W-:Y:S02]  /*ff70*/  @P2 FMUL.FTZ R16, R7, 0.69314718246459960938 ;  /* 0x3f31721807102820 */ /* 0x002fe40000410000 */
[C---:B------:R-:W-:Y:S02]  /*ff80*/  FMUL.FTZ R67, R4.reuse, R67 ;  /* 0x0000004304437220 */ /* 0x040fe40000410000 */
[----:B------:R-:W-:-:S02]  /*ff90*/  FMUL.FTZ R70, R4, R70 ;  /* 0x0000004604467220 */ /* 0x000fc40000410000 */
[----:B------:R-:W-:Y:S01]  /*ffa0*/  FMUL.FTZ R71, R4, R71 ;  /* 0x0000004704477220 */ /* 0x000fe20000410000 */
[----:B------:R-:W1:Y:S01]  /*ffb0*/  @P0 MUFU.LG2 R2, R2 ;  /* 0x0000000200020308 */ /* 0x000e620000000c00 */
[----:B--2---:R-:W-:Y:S02]  /*ffc0*/  @P3 FMUL.FTZ R0, R0, 0.69314718246459960938 ;  /* 0x3f31721800003820 */ /* 0x004fe40000410000 */
[C---:B------:R-:W-:Y:S02]  /*ffd0*/  FMUL.FTZ R82, R4.reuse, R82 ;  /* 0x0000005204527220 */ /* 0x040fe40000410000 */
[C---:B------:R-:W-:Y:S02]  /*ffe0*/  FMUL.FTZ R83, R4.reuse, R83 ;  /* 0x0000005304537220 */ /* 0x040fe40000410000 */
[----:B------:R-:W-:Y:S02]  /*fff0*/  FMUL.FTZ R86, R4, R86 ;  /* 0x0000005604567220 */ /* 0x000fe40000410000 */
[----:B---3--:R-:W-:-:S02]  /*10000*/  @P1 FMUL.FTZ R6, R6, 0.69314718246459960938 ;  /* 0x3f31721806061820 */ /* 0x008fc40000410000 */
[C---:B------:R-:W-:Y:S02]  /*10010*/  FMUL.FTZ R87, R4.reuse, R87 ;  /* 0x0000005704577220 */ /* 0x040fe40000410000 */
[C---:B------:R-:W-:Y:S02]  /*10020*/  FMUL.FTZ R98, R4.reuse, R98 ;  /* 0x0000006204627220 */ /* 0x040fe40000410000 */
[----:B------:R-:W-:Y:S01]  /*10030*/  FMUL.FTZ R99, R4, R99 ;  /* 0x0000006304637220 */ /* 0x000fe20000410000 */
[----:B------:R-:W-:Y:S01]  /*10040*/  MOV R4, 0xff800000 ;  /* 0xff80000000047802 */ /* 0x000fe20000000f00 */
[----:B-1----:R-:W-:Y:S02]  /*10050*/  @P0 FMUL.FTZ R7, R2, 0.69314718246459960938 ;  /* 0x3f31721802070820 */ /* 0x002fe40000410000 */
        /* <DEDUP_REMOVED lines=24> */
[----:B------:R-:W-:Y:S01]  /*101e0*/  MOV R8, 0xff800000 ;  /* 0xff80000000087802 */ /* 0x000fe20000000f00 */
        /* <DEDUP_REMOVED lines=45> */
[----:B------:R-:W-:Y:S02]  /*104c0*/  FMUL.FTZ R94, R9, R94 ;  /* 0x0000005e095e7220 */ /* 0x000fe40000410000 */
[----:B------:R-:W-:Y:S02]  /*104d0*/  FMUL.FTZ R5, R5, R97 ;  /* 0x0000006105057220 */ /* 0x000fe40000410000 */
[----:B------:R-:W-:Y:S02]  /*104e0*/  FMUL.FTZ R9, R9, R95 ;  /* 0x0000005f09097220 */ /* 0x000fe40000410000 */
[----:B------:R-:W-:Y:S02]  /*104f0*/  @P3 FFMA.FTZ R4, R15, R151, R0 ;  /* 0x000000970f043223 */ /* 0x000fe40000010000 */
[----:B------:R-:W-:-:S02]  /*10500*/  @P2 FFMA.FTZ R8, R14, R149, R16 ;  /* 0x000000950e082223 */ /* 0x000fc40000010010 */
[----:B------:R-:W-:Y:S02]  /*10510*/  @P1 FFMA.FTZ R10, R13, R3, R6 ;  /* 0x000000030d0a1223 */ /* 0x000fe40000010006 */
[----:B------:R-:W-:Y:S02]  /*10520*/  @P0 FFMA.FTZ R11, R12, R152, R7 ;  /* 0x000000980c0b0223 */ /* 0x000fe40000010007 */
.L_x_258:
[----:B------:R-:W-:Y:S05]  /*10530*/  @P4 BRA `(.L_x_331) ;  /* 0x0000175000004947 */ /* 0x000fea0003800000 */
[----:B------:R-:W1:Y:S01]  /*10540*/  S2R R0, SR_TID.X ;  /* 0x0000000000007919 */ /* 0x000e620000002100 */
[----:B------:R-:W-:Y:S01]  /*10550*/  F2FP.PACK_AB R144, R145, R144 ;  /* 0x000000909190723e */ /* 0x000fe200000000ff */
[----:B------:R-:W-:Y:S01]  /*10560*/  IMAD.MOV.U32 R21, RZ, RZ, 0x4 ;  /* 0x00000004ff157424 */ /* 0x000fe200078e00ff */
[----:B------:R-:W-:Y:S01]  /*10570*/  F2FP.PACK_AB R146, R147, R146 ;  /* 0x000000929392723e */ /* 0x000fe200000000ff */
[----:B------:R-:W-:Y:S01]  /*10580*/  BAR.SYNC.DEFER_BLOCKING 0x1, 0x80 ;  /* 0x0042000000007b1d */ /* 0x000fe20000010000 */
[----:B------:R-:W-:Y:S01]  /*10590*/  F2FP.PACK_AB R100, R101, R100 ;  /* 0x000000646564723e */ /* 0x000fe200000000ff */
[----:B------:R-:W-:Y:S01]  /*105a0*/  IMAD.WIDE R22, R224, R21, c[0x0][0x500] ;  /* 0x00014000e0167625 */ /* 0x000fe200078e0215 */
        /* <DEDUP_REMOVED lines=29> */
[C---:B------:R-:W-:Y:S01]  /*10780*/  LOP3.LUT P0, RZ, R14.reuse, 0x2, RZ, 0xc0, !PT ;  /* 0x000000020eff7812 */ /* 0x040fe2000780c0ff */
[----:B------:R-:W-:Y:S01]  /*10790*/  IMAD.SHL.U32 R13, R14, 0x40, RZ ;  /* 0x000000400e0d7824 */ /* 0x000fe200078e00ff */
[----:B------:R-:W-:Y:S01]  /*107a0*/  F2FP.PACK_AB R128, R129, R128 ;  /* 0x000000808180723e */ /* 0x000fe200000000ff */
[----:B------:R-:W-:Y:S01]  /*107b0*/  IMAD.IADD R16, R7, 0x1, -R16 ;  /* 0x0000000107107824 */ /* 0x000fe200078e0a10 */
[----:B------:R-:W-:Y:S01]  /*107c0*/  F2FP.PACK_AB R130, R131, R130 ;  /* 0x000000828382723e */ /* 0x000fe200000000ff */
[----:B------:R-:W-:Y:S01]  /*107d0*/  IMAD R7, R2, 0x100, R15 ;  /* 0x0000010002077824 */ /* 0x000fe200078e020f */
[----:B------:R-:W-:Y:S02]  /*107e0*/  LOP3.LUT R13, R13, 0xc0, RZ, 0xc0, !PT ;  /* 0x000000c00d0d7812 */ /* 0x000fe400078ec0ff */
[----:B------:R-:W-:Y:S01]  /*107f0*/  F2FP.PACK_AB R124, R125, R124 ;  /* 0x0000007c7d7c723e */ /* 0x000fe200000000ff */
[----:B------:R-:W-:Y:S01]  /*10800*/  IMAD R7, R16, 0x10, R7 ;  /* 0x0000001010077824 */ /* 0x000fe200078e0207 */
[----:B------:R-:W-:-:S02]  /*10810*/  LEA.HI R18, R13, R13, RZ, 0x1d ;  /* 0x0000000d0d127211 */ /* 0x000fc400078fe8ff */
[----:B------:R-:W-:Y:S01]  /*10820*/  LOP3.LUT R16, R14, 0x1, RZ, 0xc0, !PT ;  /* 0x000000010e107812 */ /* 0x000fe200078ec0ff */
[----:B------:R-:W-:Y:S01]  /*10830*/  IMAD.MOV.U32 R14, RZ, RZ, 0x20 ;  /* 0x00000020ff0e7424 */ /* 0x000fe200078e00ff */
[----:B------:R-:W-:Y:S01]  /*10840*/  F2FP.PACK_AB R126, R127, R126 ;  /* 0x0000007e7f7e723e */ /* 0x000fe200000000ff */
[----:B------:R-:W-:Y:S01]  /*10850*/  IMAD.U32 R7, R7, 0x2, R18 ;  /* 0x0000000207077824 */ /* 0x000fe200078e0012 */
[----:B------:R-:W-:Y:S02]  /*10860*/  ISETP.NE.U32.AND P1, PT, R16, 0x1, PT ;  /* 0x000000011000780c */ /* 0x000fe40003f25070 */
[----:B------:R-:W-:Y:S01]  /*10870*/  SEL R14, R14, 0xffffffe0, !P0 ;  /* 0xffffffe00e0e7807 */ /* 0x000fe20004000000 */
[----:B------:R-:W-:Y:S01]  /*10880*/  IMAD.SHL.U32 R7, R7, 0x2, RZ ;  /* 0x0000000207077824 */ /* 0x000fe200078e00ff */
[----:B------:R-:W-:Y:S02]  /*10890*/  F2FP.PACK_AB R132, R133, R132 ;  /* 0x000000848584723e */ /* 0x000fe400000000ff */
[----:B------:R-:W-:Y:S01]  /*108a0*/  F2FP.PACK_AB R134, R135, R134 ;  /* 0x000000868786723e */ /* 0x000fe200000000ff */
[C---:B------:R-:W-:Y:S01]  /*108b0*/  IMAD.IADD R17, R7.reuse, 0x1, R14 ;  /* 0x0000000107117824 */ /* 0x040fe200078e020e */
[C---:B------:R-:W-:Y:S01]  /*108c0*/  IADD3 R16, R7.reuse, 0x80, RZ ;  /* 0x0000008007107810 */ /* 0x040fe20007ffe0ff */
[----:B------:R-:W-:Y:S01]  /*108d0*/  STS [R7+0x80], R144 ;  /* 0x0000809007007388 */ /* 0x000fe20000000800 */
[----:B------:R-:W-:-:S02]  /*108e0*/  IADD3 R13, R7, 0x70, RZ ;  /* 0x00000070070d7810 */ /* 0x000fc40007ffe0ff */
[----:B------:R-:W-:Y:S01]  /*108f0*/  F2FP.PACK_AB R52, R53, R52 ;  /* 0x000000343534723e */ /* 0x000fe200000000ff */
[----:B------:R-:W-:Y:S01]  /*10900*/  STS [R7+0x280], R146 ;  /* 0x0002809207007388 */ /* 0x000fe20000000800 */
[----:B------:R-:W-:Y:S02]  /*10910*/  @P1 IADD3 R13, R16, 0x10, RZ ;  /* 0x00000010100d1810 */ /* 0x000fe40007ffe0ff */
[----:B------:R-:W-:Y:S02]  /*10920*/  F2FP.PACK_AB R54, R55, R54 ;  /* 0x000000363736723e */ /* 0x000fe400000000ff */
[----:B------:R-:W-:Y:S01]  /*10930*/  F2FP.PACK_AB R64, R65, R64 ;  /* 0x000000404140723e */ /* 0x000fe200000000ff */
[----:B------:R-:W-:Y:S01]  /*10940*/  IMAD.IADD R19, R14, 0x1, R13 ;  /* 0x000000010e137824 */ /* 0x000fe200078e020d */
        /* <DEDUP_REMOVED lines=37> */
[----:B------:R-:W-:Y:S01]  /*10ba0*/  STS [R19+0x1200], R114 ;  /* 0x0012007213007388 */ /* 0x000fe20000000800 */
        /* <DEDUP_REMOVED lines=24> */
[----:B------:R2:W-:Y:S04]  /*10d30*/  STS [R13+0x5200], R78 ;  /* 0x0052004e0d007388 */ /* 0x0005e80000000800 */
        /* <DEDUP_REMOVED lines=8> */
[----:B------:R-:W-:Y:S01]  /*10dc0*/  BAR.SYNC.DEFER_BLOCKING 0x1, 0x80 ;  /* 0x0042000000007b1d */ /* 0x000fe20000010000 */
[----:B-1----:R-:W-:-:S02]  /*10dd0*/  IMAD.MOV.U32 R7, RZ, RZ, c[0x0][0x388] ;  /* 0x0000e200ff077624 */ /* 0x002fc400078e00ff */
[----:B------:R-:W-:-:S03]  /*10de0*/  @P0 IMAD.WIDE R24, R224, R21, c[0x0][0x508] ;  /* 0x00014200e0180625 */ /* 0x000fc600078e0215 */
[----:B--2---:R-:W2:Y:S04]  /*10df0*/  @P1 LDG.E R13, [R22.64] ;  /* 0x00000008160d1981 */ /* 0x004ea8000c1e1900 */
[----:B------:R3:W5:Y:S01]  /*10e00*/  @P0 LDG.E R7, [R24.64] ;  /* 0x0000000818070981 */ /* 0x000762000c1e1900 */
[----:B------:R-:W-:Y:S02]  /*10e10*/  CS2R R20, SRZ ;  /* 0x0000000000147805 */ /* 0x000fe4000001ff00 */
[--C-:B--2---:R-:W-:Y:S01]  /*10e20*/  @P1 SHF.R.S32.HI R21, RZ, 0x1f, R13.reuse ;  /* 0x0000001fff151819 */ /* 0x104fe2000001140d */
[----:B------:R-:W-:Y:S01]  /*10e30*/  @P1 IMAD.MOV.U32 R20, RZ, RZ, R13 ;  /* 0x000000ffff141224 */ /* 0x000fe200078e000d */
[----:B------:R-:W-:Y:S05]  /*10e40*/  @P0 BRA `(.L_x_332) ;  /* 0x0000004000000947 */ /* 0x000fea0003800000 */
[----:B---3--:R-:W-:Y:S05]  /*10e50*/  @!P1 BRA `(.L_x_332) ;  /* 0x0000003000009947 */ /* 0x008fea0003800000 */
[----:B-----5:R-:W2:Y:S04]  /*10e60*/  LDG.E R7, [R22.64] ;  /* 0x0000000816077981 */ /* 0x020ea8000c1e1900 */
[----:B------:R-:W2:Y:S02]  /*10e70*/  LDG.E R14, [R22.64+0x4] ;  /* 0x00000408160e7981 */ /* 0x000ea4000c1e1900 */
[----:B--2---:R-:W-:-:S02]  /*10e80*/  IADD3 R7, -R7, R14, RZ ;  /* 0x0000000e07077210 */ /* 0x004fc40007ffe1ff */
.L_x_332:
[----:B---3--:R-:W-:Y:S01]  /*10e90*/  LOP3.LUT R19, R12, 0xffffffe0, RZ, 0xc0, !PT ;  /* 0xffffffe00c137812 */ /* 0x008fe200078ec0ff */
        /* <DEDUP_REMOVED lines=11> */
[C---:B------:R-:W-:Y:S01]  /*10f50*/  IMAD.WIDE.U32 R22, R20.reuse, c[0x0][0x3a0], RZ ;  /* 0x0000e80014167a25 */ /* 0x040fe200078e00ff */
[----:B------:R-:W-:Y:S01]  /*10f60*/  LOP3.LUT R13, R13, 0xffffffc, RZ, 0xc0, !PT ;  /* 0x0ffffffc0d0d7812 */ /* 0x000fe200078ec0ff */
[----:B------:R-:W-:Y:S01]  /*10f70*/  BSSY B0, `(.L_x_333) ;  /* 0x0000089000007945 */ /* 0x000fe20003800000 */
[----:B------:R-:W-:Y:S01]  /*10f80*/  LEA.HI R14, R25, R16, RZ, 0x2 ;  /* 0x00000010190e7211 */ /* 0x000fe200078f10ff */
[----:B------:R-:W-:Y:S01]  /*10f90*/  IMAD R25, R20, c[0x0][0x3a4], R18 ;  /* 0x0000e90014197a24 */ /* 0x000fe200078e0212 */
[----:B------:R-:W-:Y:S01]  /*10fa0*/  IADD3 R12, R15, -R12, RZ ;  /* 0x8000000c0f0c7210 */ /* 0x000fe20007ffe0ff */
[----:B------:R-:W-:Y:S01]  /*10fb0*/  IMAD.IADD R13, R2, 0x1, -R13 ;  /* 0x00000001020d7824 */ /* 0x000fe200078e0a0d */
[----:B------:R-:W-:Y:S01]  /*10fc0*/  LOP3.LUT R9, R9, 0xffffffc0, RZ, 0xc0, !PT ;  /* 0xffffffc009097812 */ /* 0x000fe200078ec0ff */
[----:B------:R-:W-:Y:S01]  /*10fd0*/  IMAD.IADD R23, R23, 0x1, R25 ;  /* 0x0000000117177824 */ /* 0x000fe200078e0219 */
[----:B------:R-:W-:-:S02]  /*10fe0*/  SHF.R.S32.HI R14, RZ, 0x2, R14 ;  /* 0x00000002ff0e7819 */ /* 0x000fc4000001140e */
[----:B------:R-:W-:Y:S01]  /*10ff0*/  LEA.HI R19, R6, R6, RZ, 0x1 ;  /* 0x0000000606137211 */ /* 0x000fe200078f08ff */
[----:B------:R-:W-:Y:S01]  /*11000*/  IMAD R9, R12, 0x8, R9 ;  /* 0x000000080c097824 */ /* 0x000fe200078e0209 */
[----:B------:R-:W-:Y:S02]  /*11010*/  ISETP.NE.AND P2, PT, R17, 0x1, PT ;  /* 0x000000011100780c */ /* 0x000fe40003f45270 */
[----:B------:R-:W-:Y:S02]  /*11020*/  LEA R14, R13, R14, 0x4 ;  /* 0x0000000e0d0e7211 */ /* 0x000fe400078e20ff */
[----:B------:R-:W-:Y:S01]  /*11030*/  LOP3.LUT R19, R19, 0x3fffffe, RZ, 0xc0, !PT ;  /* 0x03fffffe13137812 */ /* 0x000fe200078ec0ff */
[----:B--2---:R-:W-:Y:S01]  /*11040*/  IMAD.WIDE.U32 R22, R5, c[0x0][0x3e8], R22 ;  /* 0x0000fa0005167a25 */ /* 0x004fe200078e0016 */
[----:B------:R-:W-:Y:S02]  /*11050*/  LOP3.LUT P0, RZ, R16, 0x3, RZ, 0xc0, !PT ;  /* 0x0000000310ff7812 */ /* 0x000fe4000780c0ff */
[----:B------:R-:W-:-:S02]  /*11060*/  IADD3 R16, R14, R9, RZ ;  /* 0x000000090e107210 */ /* 0x000fc40007ffe0ff */
[----:B------:R-:W-:Y:S01]  /*11070*/  LEA.HI R0, R3, R0, RZ, 0x3 ;  /* 0x0000000003007211 */ /* 0x000fe200078f18ff */
[----:B------:R-:W-:Y:S01]  /*11080*/  IMAD.IADD R3, R6, 0x1, -R19 ;  /* 0x0000000106037824 */ /* 0x000fe200078e0a13 */
[----:B------:R-:W-:Y:S01]  /*11090*/  SHF.R.S32.HI R12, RZ, 0x1f, R5 ;  /* 0x0000001fff0c7819 */ /* 0x000fe20000011405 */
[----:B-1----:R-:W-:Y:S01]  /*110a0*/  IMAD R9, R57, 0x80, R16 ;  /* 0x0000008039097824 */ /* 0x002fe200078e0210 */
[----:B------:R-:W-:Y:S01]  /*110b0*/  MOV R18, R20 ;  /* 0x0000001400127202 */ /* 0x000fe20000000f00 */
[----:B------:R-:W-:Y:S02]  /*110c0*/  IMAD R3, R2, 0x8, R3 ;  /* 0x0000000802037824 */ /* 0x000fe400078e0203 */
[----:B------:R-:W-:-:S04]  /*110d0*/  @P2 IMAD.HI.U32 R2, R9, c[0x0][0x4ec], RZ ;  /* 0x00013b0009022a27 */ /* 0x000fc800078e00ff */
[----:B------:R-:W-:Y:S02]  /*110e0*/  IMAD R16, R12, c[0x0][0x490], RZ ;  /* 0x000124000c107a24 */ /* 0x000fe400078e02ff */
[----:B------:R-:W-:Y:S02]  /*110f0*/  IMAD.MOV.U32 R19, RZ, RZ, R21 ;  /* 0x000000ffff137224 */ /* 0x000fe400078e0015 */
[----:B------:R-:W-:Y:S01]  /*11100*/  IMAD.MOV.U32 R13, RZ, RZ, R9 ;  /* 0x000000ffff0d7224 */ /* 0x000fe200078e0009 */
[----:B------:R-:W-:Y:S01]  /*11110*/  @P2 SHF.R.U32.HI R13, RZ, c[0x0][0x4f0], R2 ;  /* 0x00013c00ff0d2a19 */ /* 0x000fe20000011602 */
[C---:B------:R-:W-:Y:S01]  /*11120*/  IMAD R17, R5.reuse, c[0x0][0x494], R16 ;  /* 0x0001250005117a24 */ /* 0x040fe200078e0210 */
[----:B------:R-:W-:Y:S01]  /*11130*/  SHF.R.S32.HI R16, RZ, 0x1f, R224 ;  /* 0x0000001fff107819 */ /* 0x000fe200000114e0 */
[----:B------:R-:W-:Y:S01]  /*11140*/  IMAD.WIDE.U32 R18, R5, c[0x0][0x490], R18 ;  /* 0x0001240005127a25 */ /* 0x000fe200078e0012 */
[----:B------:R-:W-:Y:S02]  /*11150*/  SEL R224, R224, RZ, !P1 ;  /* 0x000000ffe0e07207 */ /* 0x000fe40004800000 */
[----:B------:R-:W-:Y:S01]  /*11160*/  SEL R16, R16, RZ, !P1 ;  /* 0x000000ff10107207 */ /* 0x000fe20004800000 */
[----:B------:R-:W-:Y:S01]  /*11170*/  IMAD.MOV R20, RZ, RZ, -R13 ;  /* 0x000000ffff147224 */ /* 0x000fe200078e0a0d */
[----:B------:R-:W-:Y:S01]  /*11180*/  LEA R2, R15, R6, 0x5 ;  /* 0x000000060f027211 */ /* 0x000fe200078e28ff */
[----:B------:R-:W-:-:S02]  /*11190*/  IMAD R12, R12, c[0x0][0x3e8], RZ ;  /* 0x0000fa000c0c7a24 */ /* 0x000fc400078e02ff */
[----:B------:R-:W-:Y:S01]  /*111a0*/  IMAD.IADD R19, R19, 0x1, R17 ;  /* 0x0000000113137824 */ /* 0x000fe200078e0211 */
[----:B------:R-:W-:Y:S01]  /*111b0*/  LEA R2, R57, R2, 0x7 ;  /* 0x0000000239027211 */ /* 0x000fe200078e38ff */
[----:B------:R-:W-:Y:S02]  /*111c0*/  IMAD R20, R20, c[0x0][0x4e8], R9 ;  /* 0x00013a0014147a24 */ /* 0x000fe400078e0209 */
        /* <DEDUP_REMOVED lines=9> */
[----:B------:R-:W-:Y:S01]  /*11260*/  IMAD R13, R16, c[0x0][0x3f0], RZ ;  /* 0x0000fc00100d7a24 */ /* 0x000fe200078e02ff */
[----:B------:R-:W-:Y:S01]  /*11270*/  SHF.R.S32.HI R9, RZ, 0x1f, R20 ;  /* 0x0000001fff097819 */ /* 0x000fe20000011414 */
[----:B------:R-:W-:Y:S01]  /*11280*/  IMAD.MOV.U32 R5, RZ, RZ, R2 ;  /* 0x000000ffff057224 */ /* 0x000fe200078e0002 */
[----:B------:R-:W-:Y:S01]  /*11290*/  @P2 SHF.R.U32.HI R5, RZ, c[0x0][0x4f0], R17 ;  /* 0x00013c00ff052a19 */ /* 0x000fe20000011611 */
[----:B------:R-:W-:Y:S01]  /*112a0*/  IMAD R13, R224, c[0x0][0x3f4], R13 ;  /* 0x0000fd00e00d7a24 */ /* 0x000fe200078e020d */
[----:B------:R-:W-:Y:S01]  /*112b0*/  SHF.L.U32 R12, R0, 0x3, RZ ;  /* 0x00000003000c7819 */ /* 0x000fe200000006ff */
[----:B------:R-:W-:Y:S02]  /*112c0*/  IMAD R9, R9, c[0x0][0x488], RZ ;  /* 0x0001220009097a24 */ /* 0x000fe400078e02ff */
[----:B------:R-:W-:-:S04]  /*112d0*/  IMAD.WIDE.U32 R24, R224, c[0x0][0x3f0], R22 ;  /* 0x0000fc00e0187a25 */ /* 0x000fc800078e0016 */
[----:B------:R-:W-:Y:S01]  /*112e0*/  IMAD.WIDE.U32 R18, R20, c[0x0][0x488], R18 ;  /* 0x0001220014127a25 */ /* 0x000fe200078e0012 */
[----:B------:R-:W-:-:S03]  /*112f0*/  IADD3 R25, R25, R13, RZ ;  /* 0x0000000d19197210 */ /* 0x000fc60007ffe0ff */
[----:B------:R-:W-:Y:S01]  /*11300*/  IMAD R17, R20, c[0x0][0x48c], R9 ;  /* 0x0001230014117a24 */ /* 0x000fe200078e0209 */
[--C-:B------:R-:W-:Y:S01]  /*11310*/  SHF.R.S32.HI R20, RZ, 0x1f, R5.reuse ;  /* 0x0000001fff147819 */ /* 0x100fe20000011405 */
[----:B------:R-:W-:Y:S01]  /*11320*/  IMAD.SHL.U32 R0, R15, 0x8, RZ ;  /* 0x000000080f007824 */ /* 0x000fe200078e00ff */
[----:B------:R-:W-:Y:S01]  /*11330*/  LOP3.LUT R15, R12, 0xc0, RZ, 0xc0, !PT ;  /* 0x000000c00c0f7812 */ /* 0x000fe200078ec0ff */
[----:B------:R-:W-:Y:S01]  /*11340*/  IMAD.MOV R9, RZ, RZ, -R5 ;  /* 0x000000ffff097224 */ /* 0x000fe200078e0a05 */
[C---:B------:R-:W-:Y:S01]  /*11350*/  LEA R12, P1, R18.reuse, c[0x0][0x450], 0x2 ;  /* 0x00011400120c7a11 */ /* 0x040fe200078210ff */
[----:B------:R-:W-:Y:S01]  /*11360*/  IMAD.IADD R13, R19, 0x1, R17 ;  /* 0x00000001130d7824 */ /* 0x000fe200078e0211 */
[----:B------:R-:W-:Y:S01]  /*11370*/  SHF.R.U32.HI R16, RZ, 0x3, R15 ;  /* 0x00000003ff107819 */ /* 0x000fe2000001160f */
[----:B------:R-:W-:Y:S01]  /*11380*/  IMAD R48, R9, c[0x0][0x4e8], R2 ;  /* 0x00013a0009307a24 */ /* 0x000fe200078e0202 */
[----:B------:R-:W-:Y:S01]  /*11390*/  LOP3.LUT R15, R15, 0x18, R0, 0xf8, !PT ;  /* 0x000000180f0f7812 */ /* 0x000fe200078ef800 */
[----:B------:R-:W-:Y:S01]  /*113a0*/  SHFL.IDX PT, R22, R12, RZ, 0x1c1f ;  /* 0x001c1fff0c167589 */ /* 0x000fe200000e0000 */
[----:B------:R-:W-:Y:S01]  /*113b0*/  LEA.HI.X R9, R18, c[0x0][0x454], R13, 0x2, P1 ;  /* 0x0001150012097a11 */ /* 0x000fe200008f140d */
[----:B-----5:R-:W-:Y:S01]  /*113c0*/  IMAD R2, R7, c[0x0][0x4e8], RZ ;  /* 0x00013a0007027a24 */ /* 0x020fe200078e02ff */
[----:B------:R-:W-:Y:S01]  /*113d0*/  LOP3.LUT R16, R15, R16, RZ, 0x3c, !PT ;  /* 0x000000100f107212 */ /* 0x000fe200078e3cff */
[----:B------:R-:W-:Y:S01]  /*113e0*/  SHFL.IDX PT, R18, R12, 0x1, 0x1c1f ;  /* 0x003c1f000c127f89 */ /* 0x000fe200000e0000 */
[----:B------:R-:W-:-:S02]  /*113f0*/  IMAD R7, R57, 0x80, R14 ;  /* 0x0000008039077824 */ /* 0x000fc400078e020e */
[----:B------:R-:W-:Y:S01]  /*11400*/  IMAD R20, R20, c[0x0][0x3e0], RZ ;  /* 0x0000f80014147a24 */ /* 0x000fe200078e02ff */
[----:B------:R-:W1:Y:S01]  /*11410*/  SHFL.IDX PT, R23, R9, RZ, 0x1c1f ;  /* 0x001c1fff09177589 */ /* 0x000e6200000e0000 */
[----:B------:R-:W-:Y:S01]  /*11420*/  IMAD.WIDE.U32 R24, R5, c[0x0][0x3e0], R24 ;  /* 0x0000f80005187a25 */ /* 0x000fe200078e0018 */
[C---:B------:R-:W-:Y:S02]  /*11430*/  IADD3 R15, R7.reuse, 0x8, RZ ;  /* 0x00000008070f7810 */ /* 0x040fe40007ffe0ff */
[----:B------:R-:W2:Y:S01]  /*11440*/  SHFL.IDX PT, R19, R9, 0x1, 0x1c1f ;  /* 0x003c1f0009137f89 */ /* 0x000ea200000e0000 */
[-C--:B------:R-:W-:Y:S01]  /*11450*/  ISETP.GE.OR P3, PT, R7, R2.reuse, P0 ;  /* 0x000000020700720c */ /* 0x080fe20000766670 */
[----:B------:R-:W-:Y:S01]  /*11460*/  IMAD R20, R5, c[0x0][0x3e4], R20 ;  /* 0x0000f90005147a24 */ /* 0x000fe200078e0214 */
[C---:B------:R-:W-:Y:S01]  /*11470*/  IADD3 R13, R7.reuse, 0x40, RZ ;  /* 0x00000040070d7810 */ /* 0x040fe20007ffe0ff */
[----:B------:R-:W-:Y:S01]  /*11480*/  SHFL.IDX PT, R50, R12, 0x2, 0x1c1f ;  /* 0x005c1f000c327f89 */ /* 0x000fe200000e0000 */
[----:B------:R-:W-:Y:S01]  /*11490*/  IADD3 R7, R7, 0x48, RZ ;  /* 0x0000004807077810 */ /* 0x000fe20007ffe0ff */
[----:B------:R-:W-:Y:S01]  /*114a0*/  IMAD.U32 R16, R3, 0x20, R16 ;  /* 0x0000002003107824 */ /* 0x000fe200078e0010 */
[-C--:B------:R-:W-:Y:S01]  /*114b0*/  ISETP.GE.OR P2, PT, R15, R2.reuse, P0 ;  /* 0x000000020f00720c */ /* 0x080fe20000746670 */
[----:B------:R-:W3:Y:S01]  /*114c0*/  SHFL.IDX PT, R51, R9, 0x2, 0x1c1f ;  /* 0x005c1f0009337f89 */ /* 0x000ee200000e0000 */
[-C--:B------:R-:W-:Y:S01]  /*114d0*/  ISETP.GE.OR P1, PT, R13, R2.reuse, P0 ;  /* 0x000000020d00720c */ /* 0x080fe20000726670 */
[----:B------:R-:W-:Y:S01]  /*114e0*/  IMAD.SHL.U32 R58, R16, 0x2, RZ ;  /* 0x00000002103a7824 */ /* 0x000fe200078e00ff */
[----:B------:R-:W-:Y:S01]  /*114f0*/  ISETP.GE.OR P0, PT, R7, R2, P0 ;  /* 0x000000020700720c */ /* 0x000fe20000706670 */
[----:B------:R-:W-:Y:S01]  /*11500*/  SHFL.IDX PT, R52, R12, 0x3, 0x1c1f ;  /* 0x007c1f000c347f89 */ /* 0x000fe200000e0000 */
[----:B------:R-:W-:Y:S01]  /*11510*/  SHF.R.S32.HI R5, RZ, 0x1f, R48 ;  /* 0x0000001fff057819 */ /* 0x000fe20000011430 */
[----:B------:R-:W-:Y:S01]  /*11520*/  IMAD R57, R57, 0x80, R6 ;  /* 0x0000008039397824 */ /* 0x000fe200078e0206 */
[----:B------:R-:W-:Y:S01]  /*11530*/  IADD3 R25, R25, R20, RZ ;  /* 0x0000001419197210 */ /* 0x000fe20007ffe0ff */
[----:B------:R-:W4:Y:S02]  /*11540*/  SHFL.IDX PT, R53, R9, 0x3, 0x1c1f ;  /* 0x007c1f0009357f89 */ /* 0x000f2400000e0000 */
[----:B------:R-:W-:-:S02]  /*11550*/  IMAD R5, R5, c[0x0][0x3d8], RZ ;  /* 0x0000f60005057a24 */ /* 0x000fc400078e02ff */
[----:B-1----:R-:W-:Y:S02]  /*11560*/  @!P3 ST.E [R22.64], R4 ;  /* 0x000000041600b985 */ /* 0x002fe4000c101908 */
[C---:B------:R-:W-:Y:S02]  /*11570*/  IMAD R3, R48.reuse, c[0x0][0x3dc], R5 ;  /* 0x0000f70030037a24 */ /* 0x040fe400078e0205 */
[----:B--2---:R-:W-:Y:S01]  /*11580*/  @!P2 ST.E [R18.64], R8 ;  /* 0x000000081200a985 */ /* 0x004fe2000c101908 */
[----:B------:R-:W-:-:S05]  /*11590*/  IMAD.WIDE.U32 R48, R48, c[0x0][0x3d8], R24 ;  /* 0x0000f60030307a25 */ /* 0x000fca00078e0018 */
[----:B------:R-:W-:Y:S01]  /*115a0*/  IADD3 R3, R49, R3, RZ ;  /* 0x0000000331037210 */ /* 0x000fe20007ffe0ff */
[----:B---3--:R-:W-:Y:S04]  /*115b0*/  @!P1 ST.E [R50.64], R10 ;  /* 0x0000000a32009985 */ /* 0x008fe8000c101908 */
[----:B----4-:R1:W-:Y:S04]  /*115c0*/  @!P0 ST.E [R52.64], R11 ;  /* 0x0000000b34008985 */ /* 0x0103e8000c101908 */
[----:B------:R2:W3:Y:S04]  /*115d0*/  LDS.128 R44, [R58+0x880] ;  /* 0x000880003a2c7984 */ /* 0x0004e80000000c00 */
[----:B------:R2:W4:Y:S04]  /*115e0*/  LDS.128 R40, [R58+0x1080] ;  /* 0x001080003a287984 */ /* 0x0005280000000c00 */
[----:B------:R2:W2:Y:S04]  /*115f0*/  LDS.128 R36, [R58+0x1880] ;  /* 0x001880003a247984 */ /* 0x0004a80000000c00 */
[----:B------:R2:W2:Y:S04]  /*11600*/  LDS.128 R32, [R58+0x2880] ;  /* 0x002880003a207984 */ /* 0x0004a80000000c00 */
[----:B------:R2:W2:Y:S04]  /*11610*/  LDS.128 R28, [R58+0x3080] ;  /* 0x003080003a1c7984 */ /* 0x0004a80000000c00 */
[----:B------:R2:W2:Y:S01]  /*11620*/  LDS.128 R24, [R58+0x3880] ;  /* 0x003880003a187984 */ /* 0x0004a20000000c00 */
[----:B-1----:R-:W-:-:S03]  /*11630*/  LEA R52, P0, R48, c[0x0][0x380], 0x1 ;  /* 0x0000e00030347a11 */ /* 0x002fc600078008ff */
[----:B------:R1:W1:Y:S01]  /*11640*/  LDS.128 R20, [R58+0x4880] ;  /* 0x004880003a147984 */ /* 0x0002620000000c00 */
[----:B------:R-:W-:-:S03]  /*11650*/  LEA.HI.X R3, R48, c[0x0][0x384], R3, 0x1, P0 ;  /* 0x0000e10030037a11 */ /* 0x000fc600000f0c03 */
[----:B------:R1:W1:Y:S01]  /*11660*/  LDS.128 R16, [R58+0x5080] ;  /* 0x005080003a107984 */ /* 0x0002620000000c00 */
[----:B------:R-:W-:-:S03]  /*11670*/  ISETP.GE.AND P0, PT, R57, R2, PT ;  /* 0x000000023900720c */ /* 0x000fc60003f06270 */
[----:B------:R1:W1:Y:S04]  /*11680*/  LDS.128 R12, [R58+0x5880] ;  /* 0x005880003a0c7984 */ /* 0x0002680000000c00 */
[----:B------:R1:W1:Y:S04]  /*11690*/  SHFL.IDX PT, R60, R52, RZ, 0x1c1f ;  /* 0x001c1fff343c7589 */ /* 0x00026800000e0000 */
[----:B------:R1:W1:Y:S02]  /*116a0*/  SHFL.IDX PT, R61, R3, RZ, 0x1c1f ;  /* 0x001c1fff033d7589 */ /* 0x00026400000e0000 */
[----:B------:R-:W-:Y:S05]  /*116b0*/  @P0 BRA `(.L_x_334) ;  /* 0x0000014000000947 */ /* 0x000fea0003800000 */
[----:B---3--:R-:W3:Y:S01]  /*116c0*/  LDS.128 R48, [R58+0x80] ;  /* 0x000080003a307984 */ /* 0x008ee20000000c00 */
[----:B------:R-:W-:-:S02]  /*116d0*/  IADD3 R56, R0, 0x20, RZ ;  /* 0x0000002000387810 */ /* 0x000fc40007ffe0ff */
[----:B------:R-:W-:Y:S01]  /*116e0*/  IADD3 R54, R0, 0x40, RZ ;  /* 0x0000004000367810 */ /* 0x000fe20007ffe0ff */
[----:B------:R-:W5:Y:S01]  /*116f0*/  LDS.128 R8, [R58+0x2080] ;  /* 0x002080003a087984 */ /* 0x000f620000000c00 */
[----:B------:R-:W-:Y:S02]  /*11700*/  ISETP.GE.AND P1, PT, R56, c[0x0][0x3c8], PT ;  /* 0x0000f20038007a0c */ /* 0x000fe40003f26270 */
[----:B------:R-:W-:Y:S01]  /*11710*/  ISETP.GE.AND P0, PT, R54, c[0x0][0x3c8], PT ;  /* 0x0000f20036007a0c */ /* 0x000fe20003f06270 */
[----:B------:R4:W2:Y:S01]  /*11720*/  LDS.128 R4, [R58+0x4080] ;  /* 0x004080003a047984 */ /* 0x0008a20000000c00 */
[----:B------:R-:W-:-:S09]  /*11730*/  ISETP.GE.AND P2, PT, R0, c[0x0][0x3c8], PT ;  /* 0x0000f20000007a0c */ /* 0x000fd20003f46270 */
[----:B------:R-:W-:Y:S02]  /*11740*/  @!P1 SHF.R.S32.HI R55, RZ, 0x1f, R56 ;  /* 0x0000001fff379819 */ /* 0x000fe40000011438 */
[----:B------:R-:W-:Y:S02]  /*11750*/  @!P0 SHF.R.S32.HI R53, RZ, 0x1f, R54 ;  /* 0x0000001fff358819 */ /* 0x000fe40000011436 */
[----:B------:R-:W-:Y:S02]  /*11760*/  @!P1 LEA.HI R55, R55, R56, RZ, 0x3 ;  /* 0x0000003837379211 */ /* 0x000fe400078f18ff */
[----:B------:R-:W-:Y:S02]  /*11770*/  @!P0 LEA.HI R53, R53, R54, RZ, 0x3 ;  /* 0x0000003635358211 */ /* 0x000fe400078f18ff */
[----:B------:R-:W-:Y:S02]  /*11780*/  @!P1 LOP3.LUT R55, R55, 0xfffffff8, RZ, 0xc0, !PT ;  /* 0xfffffff837379812 */ /* 0x000fe400078ec0ff */
[----:B------:R-:W-:Y:S01]  /*11790*/  @!P0 LOP3.LUT R53, R53, 0xfffffff8, RZ, 0xc0, !PT ;  /* 0xfffffff835358812 */ /* 0x000fe200078ec0ff */
[----:B-12-4-:R-:W-:-:S04]  /*117a0*/  @!P2 IMAD.WIDE R58, R0, 0x2, R60 ;  /* 0x00000002003aa825 */ /* 0x016fc800078e023c */
[----:B------:R-:W-:-:S04]  /*117b0*/  @!P1 IMAD.WIDE R54, R55, 0x2, R60 ;  /* 0x0000000237369825 */ /* 0x000fc800078e023c */
[----:B------:R-:W-:Y:S01]  /*117c0*/  @!P0 IMAD.WIDE R60, R53, 0x2, R60 ;  /* 0x00000002353c8825 */ /* 0x000fe200078e023c */
[----:B---3--:R1:W-:Y:S04]  /*117d0*/  @!P2 ST.E.128 [R58.64], R48 ;  /* 0x000000303a00a985 */ /* 0x0083e8000c101d08 */
[----:B-----5:R1:W-:Y:S04]  /*117e0*/  @!P1 ST.E.128 [R54.64], R8 ;  /* 0x0000000836009985 */ /* 0x0203e8000c101d08 */
[----:B------:R1:W-:Y:S02]  /*117f0*/  @!P0 ST.E.128 [R60.64], R4 ;  /* 0x000000043c008985 */ /* 0x0003e4000c101d08 */
.L_x_334:
[----:B---3--:R-:W-:Y:S05]  /*11800*/  BSYNC B0 ;  /* 0x0000000000007941 */ /* 0x008fea0003800000 */
.L_x_333:
[----:B-1----:R-:W-:Y:S01]  /*11810*/  IADD3 R5, R57, 0x20, RZ ;  /* 0x0000002039057810 */ /* 0x002fe20007ffe0ff */
[----:B------:R1:W3:Y:S01]  /*11820*/  SHFL.IDX PT, R9, R3, 0x1, 0x1c1f ;  /* 0x003c1f0003097f89 */ /* 0x0002e200000e0000 */
[----:B------:R-:W-:Y:S02]  /*11830*/  BSSY B0, `(.L_x_335) ;  /* 0x0000015000007945 */ /* 0x000fe40003800000 */
[----:B------:R-:W-:Y:S01]  /*11840*/  ISETP.GE.AND P0, PT, R5, R2, PT ;  /* 0x000000020500720c */ /* 0x000fe20003f06270 */
[----:B------:R1:W4:-:S12]  /*11850*/  SHFL.IDX PT, R8, R52, 0x1, 0x1c1f ;  /* 0x003c1f0034087f89 */ /* 0x00031800000e0000 */
        /* <DEDUP_REMOVED lines=16> */
[----:B--2---:R3:W-:Y:S04]  /*11960*/  @!P1 ST.E.128 [R6.64], R32 ;  /* 0x0000002006009985 */ /* 0x0047e8000c101d08 */
[----:B------:R3:W-:Y:S02]  /*11970*/  @!P0 ST.E.128 [R4.64], R20 ;  /* 0x0000001404008985 */ /* 0x0007e4000c101d08 */
.L_x_336:
[----:B------:R-:W-:Y:S05]  /*11980*/  BSYNC B0 ;  /* 0x0000000000007941 */ /* 0x000fea0003800000 */
.L_x_335:
[----:B---3--:R-:W-:Y:S01]  /*11990*/  IADD3 R5, R57, 0x40, RZ ;  /* 0x0000004039057810 */ /* 0x008fe20007ffe0ff */
[----:B------:R3:W1:Y:S01]  /*119a0*/  SHFL.IDX PT, R9, R3, 0x2, 0x1c1f ;  /* 0x005c1f0003097f89 */ /* 0x00066200000e0000 */
[----:B------:R-:W-:Y:S02]  /*119b0*/  BSSY B0, `(.L_x_337) ;  /* 0x0000015000007945 */ /* 0x000fe40003800000 */
[----:B------:R-:W-:Y:S01]  /*119c0*/  ISETP.GE.AND P0, PT, R5, R2, PT ;  /* 0x000000020500720c */ /* 0x000fe20003f06270 */
[----:B----4-:R3:W4:-:S12]  /*119d0*/  SHFL.IDX PT, R8, R52, 0x2, 0x1c1f ;  /* 0x005c1f0034087f89 */ /* 0x01071800000e0000 */
        /* <DEDUP_REMOVED lines=18> */
.L_x_338:
[----:B------:R-:W-:Y:S05]  /*11b00*/  BSYNC B0 ;  /* 0x0000000000007941 */ /* 0x000fea0003800000 */
.L_x_337:
[----:B------:R-:W-:Y:S01]  /*11b10*/  IADD3 R57, R57, 0x60, RZ ;  /* 0x0000006039397810 */ /* 0x000fe20007ffe0ff */
[----:B-1----:R1:W3:Y:S03]  /*11b20*/  SHFL.IDX PT, R5, R3, 0x3, 0x1c1f ;  /* 0x007c1f0003057f89 */ /* 0x0022e600000e0000 */
[----:B------:R-:W-:Y:S01]  /*11b30*/  ISETP.GE.AND P0, PT, R57, R2, PT ;  /* 0x000000023900720c */ /* 0x000fe20003f06270 */
[----:B------:R1:W4:-:S12]  /*11b40*/  SHFL.IDX PT, R4, R52, 0x3, 0x1c1f ;  /* 0x007c1f0034047f89 */ /* 0x00031800000e0000 */
[----:B------:R-:W-:Y:S05]  /*11b50*/  @P0 EXIT ;  /* 0x000000000000094d */ /* 0x000fea0003800000 */
[C---:B-1-3--:R-:W-:Y:S02]  /*11b60*/  IADD3 R3, R0.reuse, 0x20, RZ ;  /* 0x0000002000037810 */ /* 0x04afe40007ffe0ff */
[C---:B------:R-:W-:Y:S02]  /*11b70*/  ISETP.GE.AND P1, PT, R0.reuse, c[0x0][0x3c8], PT ;  /* 0x0000f20000007a0c */ /* 0x040fe40003f26270 */
[----:B------:R-:W-:Y:S02]  /*11b80*/  ISETP.GE.AND P0, PT, R3, c[0x0][0x3c8], PT ;  /* 0x0000f20003007a0c */ /* 0x000fe40003f06270 */
[----:B------:R-:W-:-:S09]  /*11b90*/  IADD3 R9, R0, 0x40, RZ ;  /* 0x0000004000097810 */ /* 0x000fd20007ffe0ff */
[----:B----4-:R-:W-:Y:S02]  /*11ba0*/  @!P1 IMAD.WIDE R6, R0, 0x2, R4 ;  /* 0x0000000200069825 */ /* 0x010fe400078e0204 */
[----:B------:R-:W-:-:S03]  /*11bb0*/  @!P0 SHF.R.S32.HI R2, RZ, 0x1f, R3 ;  /* 0x0000001fff028819 */ /* 0x000fc60000011403 */
[----:B--2---:R1:W-:Y:S01]  /*11bc0*/  @!P1 ST.E.128 [R6.64], R36 ;  /* 0x0000002406009985 */ /* 0x0043e2000c101d08 */
        /* <DEDUP_REMOVED lines=12> */
.L_x_331:
[----:B------:R-:W-:Y:S01]  /*11c90*/  ISETP.NE.U32.AND P1, PT, RZ, c[0x0][0x508], PT ;  /* 0x00014200ff007a0c */ /* 0x000fe20003f25070 */
[----:B------:R-:W-:Y:S01]  /*11ca0*/  IMAD.MOV.U32 R7, RZ, RZ, 0x4 ;  /* 0x00000004ff077424 */ /* 0x000fe200078e00ff */
[----:B------:R-:W-:Y:S02]  /*11cb0*/  ISETP.NE.U32.AND P0, PT, RZ, c[0x0][0x500], PT ;  /* 0x00014000ff007a0c */ /* 0x000fe40003f05070 */
[----:B------:R-:W-:Y:S01]  /*11cc0*/  ISETP.NE.AND.EX P1, PT, RZ, c[0x0][0x50c], PT, P1 ;  /* 0x00014300ff007a0c */ /* 0x000fe20003f25310 */
[----:B------:R-:W-:Y:S01]  /*11cd0*/  IMAD.WIDE R4, R224, R7, c[0x0][0x500] ;  /* 0x00014000e0047625 */ /* 0x000fe200078e0207 */
[----:B------:R-:W-:-:S03]  /*11ce0*/  ISETP.NE.AND.EX P0, PT, RZ, c[0x0][0x504], PT, P0 ;  /* 0x00014100ff007a0c */ /* 0x000fc60003f05300 */
[----:B------:R-:W-:-:S08]  /*11cf0*/  IMAD.MOV.U32 R2, RZ, RZ, c[0x0][0x388] ;  /* 0x0000e200ff027624 */ /* 0x000fd000078e00ff */
        /* <DEDUP_REMOVED lines=8> */
[----:B-----5:R-:W2:Y:S04]  /*11d80*/  LDG.E R2, [R4.64] ;  /* 0x0000000804027981 */ /* 0x020ea8000c1e1900 */
[----:B------:R-:W2:Y:S02]  /*11d90*/  LDG.E R3, [R4.64+0x4] ;  /* 0x0000040804037981 */ /* 0x000ea4000c1e1900 */
[----:B--2---:R-:W-:-:S02]  /*11da0*/  IADD3 R2, -R2, R3, RZ ;  /* 0x0000000302027210 */ /* 0x004fc40007ffe1ff */
.L_x_339:
[----:B-1----:R-:W1:Y:S01]  /*11db0*/  S2R R0, SR_TID.X ;  /* 0x0000000000007919 */ /* 0x002e620000002100 */
[----:B------:R-:W-:Y:S01]  /*11dc0*/  SHF.R.S32.HI R9, RZ, 0x1f, R224 ;  /* 0x0000001fff097819 */ /* 0x000fe200000114e0 */
[----:B------:R-:W-:Y:S01]  /*11dd0*/  BSSY B0, `(.L_x_340) ;  /* 0x0000028000007945 */ /* 0x000fe20003800000 */
[----:B------:R-:W-:-:S02]  /*11de0*/  SEL R224, R224, RZ, !P0 ;  /* 0x000000ffe0e07207 */ /* 0x000fc40004000000 */
[----:B------:R-:W-:Y:S02]  /*11df0*/  SEL R9, R9, RZ, !P0 ;  /* 0x000000ff09097207 */ /* 0x000fe40004000000 */
[----:B-1----:R-:W-:-:S13]  /*11e00*/  ISETP.GT.AND P1, PT, R0, 0x7f, PT ;  /* 0x0000007f0000780c */ /* 0x002fda0003f24270 */
        /* <DEDUP_REMOVED lines=9> */
[----:B------:R-:W-:Y:S01]  /*11ea0*/  MOV R10, R12 ;  /* 0x0000000c000a7202 */ /* 0x000fe20000000f00 */
[----:B------:R-:W-:Y:S01]  /*11eb0*/  IMAD.MOV.U32 R6, RZ, RZ, R7 ;  /* 0x000000ffff067224 */ /* 0x000fe200078e0007 */
[----:B------:R-:W-:-:S13]  /*11ec0*/  ISETP.NE.AND P0, PT, R3, 0x1, PT ;  /* 0x000000010300780c */ /* 0x000fda0003f05270 */
[----:B------:R-:W-:-:S05]  /*11ed0*/  @P0 IMAD.HI.U32 R5, R7, c[0x0][0x4ec], RZ ;  /* 0x00013b0007050a27 */ /* 0x000fca00078e00ff */
[----:B------:R-:W-:Y:S01]  /*11ee0*/  @P0 SHF.R.U32.HI R6, RZ, c[0x0][0x4f0], R5 ;  /* 0x00013c00ff060a19 */ /* 0x000fe20000011605 */
[----:B-1----:R-:W-:Y:S01]  /*11ef0*/  IMAD.WIDE.U32 R10, R4, c[0x0][0x490], R10 ;  /* 0x00012400040a7a25 */ /* 0x002fe200078e000a */
[----:B------:R-:W-:Y:S02]  /*11f00*/  SHF.R.S32.HI R3, RZ, 0x1f, R4 ;  /* 0x0000001fff037819 */ /* 0x000fe40000011404 */
[----:B------:R-:W-:-:S03]  /*11f10*/  SHF.R.S32.HI R8, RZ, 0x1f, R6 ;  /* 0x0000001fff087819 */ /* 0x000fc60000011406 */
[----:B------:R-:W-:-:S04]  /*11f20*/  IMAD R3, R3, c[0x0][0x490], RZ ;  /* 0x0001240003037a24 */ /* 0x000fc800078e02ff */
[----:B------:R-:W-:Y:S01]  /*11f30*/  IMAD R3, R4, c[0x0][0x494], R3 ;  /* 0x0001250004037a24 */ /* 0x000fe200078e0203 */
[----:B------:R-:W-:-:S03]  /*11f40*/  IADD3 R4, -R6, RZ, RZ ;  /* 0x000000ff06047210 */ /* 0x000fc60007ffe1ff */
[----:B------:R-:W-:Y:S02]  /*11f50*/  IMAD.IADD R11, R3, 0x1, R11 ;  /* 0x00000001030b7824 */ /* 0x000fe400078e020b */
[----:B------:R-:W-:Y:S02]  /*11f60*/  IMAD R3, R9, c[0x0][0x498], RZ ;  /* 0x0001260009037a24 */ /* 0x000fe400078e02ff */
[----:B------:R-:W-:Y:S02]  /*11f70*/  IMAD R4, R4, c[0x0][0x4e8], R7 ;  /* 0x00013a0004047a24 */ /* 0x000fe400078e0207 */
[----:B------:R-:W-:-:S03]  /*11f80*/  IMAD.WIDE.U32 R10, R224, c[0x0][0x498], R10 ;  /* 0x00012600e00a7a25 */ /* 0x000fc600078e000a */
[----:B------:R-:W-:Y:S01]  /*11f90*/  SHF.R.S32.HI R5, RZ, 0x1f, R4 ;  /* 0x0000001fff057819 */ /* 0x000fe20000011404 */
[----:B------:R-:W-:Y:S01]  /*11fa0*/  IMAD R3, R224, c[0x0][0x49c], R3 ;  /* 0x00012700e0037a24 */ /* 0x000fe200078e0203 */
[----:B------:R-:W-:-:S03]  /*11fb0*/  IADD3 R6, P0, R6, R10, RZ ;  /* 0x0000000a06067210 */ /* 0x000fc60007f1e0ff */
[----:B------:R-:W-:Y:S01]  /*11fc0*/  IMAD R5, R5, c[0x0][0x488], RZ ;  /* 0x0001220005057a24 */ /* 0x000fe200078e02ff */
[----:B------:R-:W-:Y:S02]  /*11fd0*/  IADD3.X R7, R8, R11, R3, P0, !PT ;  /* 0x0000000b08077210 */ /* 0x000fe400007fe403 */
[----:B------:R-:W-:Y:S01]  /*11fe0*/  MOV R3, 0xff800000 ;  /* 0xff80000000037802 */ /* 0x000fe20000000f00 */
[C---:B------:R-:W-:Y:S02]  /*11ff0*/  IMAD R5, R4.reuse, c[0x0][0x48c], R5 ;  /* 0x0001230004057a24 */ /* 0x040fe400078e0205 */
[----:B------:R-:W-:-:S05]  /*12000*/  IMAD.WIDE.U32 R6, R4, c[0x0][0x488], R6 ;  /* 0x0001220004067a25 */ /* 0x000fca00078e0006 */
[----:B------:R-:W-:Y:S02]  /*12010*/  IADD3 R5, R7, R5, RZ ;  /* 0x0000000507057210 */ /* 0x000fe40007ffe0ff */
[----:B------:R-:W-:-:S04]  /*12020*/  LEA R4, P0, R6, c[0x0][0x450], 0x2 ;  /* 0x0001140006047a11 */ /* 0x000fc800078010ff */
[----:B------:R-:W-:-:S05]  /*12030*/  LEA.HI.X R5, R6, c[0x0][0x454], R5, 0x2, P0 ;  /* 0x0001150006057a11 */ /* 0x000fca00000f1405 */
[----:B------:R1:W-:Y:S04]  /*12040*/  STG.E [R4.64], R3 ;  /* 0x0000000304007986 */ /* 0x0003e8000c101908 */
.L_x_341:
[----:B------:R-:W-:Y:S05]  /*12050*/  BSYNC B0 ;  /* 0x0000000000007941 */ /* 0x000fea0003800000 */
.L_x_340:
[----:B------:R-:W2:Y:S01]  /*12060*/  S2R R7, SR_CTAID.Y ;  /* 0x0000000000077919 */ /* 0x000ea20000002600 */
[----:B-1----:R-:W-:Y:S01]  /*12070*/  SHF.R.S32.HI R3, RZ, 0x1f, R0 ;  /* 0x0000001fff037819 */ /* 0x002fe20000011400 */
[----:B------:R-:W-:Y:S01]  /*12080*/  IMAD R5, R13, c[0x0][0x3a0], RZ ;  /* 0x0000e8000d057a24 */ /* 0x000fe200078e02ff */
[----:B------:R-:W-:Y:S01]  /*12090*/  BSSY B0, `(.L_x_342) ;  /* 0x000003f000007945 */ /* 0x000fe20003800000 */
[----:B------:R-:W1:Y:S01]  /*120a0*/  S2R R8, SR_CTAID.X ;  /* 0x0000000000087919 */ /* 0x000e620000002500 */
[----:B------:R-:W-:Y:S01]  /*120b0*/  LEA.HI R4, R3, R0, RZ, 0x2 ;  /* 0x0000000003047211 */ /* 0x000fe200078f10ff */
[C---:B------:R-:W-:Y:S01]  /*120c0*/  IMAD R10, R12.reuse, c[0x0][0x3a4], R5 ;  /* 0x0000e9000c0a7a24 */ /* 0x040fe200078e0205 */
[----:B------:R-:W-:Y:S01]  /*120d0*/  MOV R3, c[0x0][0x4e8] ;  /* 0x00013a0000037a02 */ /* 0x000fe20000000f00 */
[----:B------:R-:W-:Y:S01]  /*120e0*/  IMAD.WIDE.U32 R12, R12, c[0x0][0x3a0], RZ ;  /* 0x0000e8000c0c7a25 */ /* 0x000fe200078e00ff */
[----:B------:R-:W-:Y:S02]  /*120f0*/  LOP3.LUT R5, R4, 0xfffffffc, RZ, 0xc0, !PT ;  /* 0xfffffffc04057812 */ /* 0x000fe400078ec0ff */
[----:B------:R-:W-:Y:S01]  /*12100*/  ISETP.NE.AND P0, PT, R3, 0x1, PT ;  /* 0x000000010300780c */ /* 0x000fe20003f05270 */
[----:B------:R-:W-:Y:S01]  /*12110*/  IMAD R9, R9, c[0x0][0x3f0], RZ ;  /* 0x0000fc0009097a24 */ /* 0x000fe200078e02ff */
[----:B------:R-:W-:Y:S01]  /*12120*/  SHF.R.S32.HI R4, RZ, 0x2, R4 ;  /* 0x00000002ff047819 */ /* 0x000fe20000011404 */
[----:B------:R-:W-:Y:S01]  /*12130*/  IMAD.IADD R5, R0, 0x1, -R5 ;  /* 0x0000000100057824 */ /* 0x000fe200078e0a05 */
[----:B------:R-:W-:Y:S01]  /*12140*/  IADD3 R13, R13, R10, RZ ;  /* 0x0000000a0d0d7210 */ /* 0x000fe20007ffe0ff */
[----:B------:R-:W-:-:S02]  /*12150*/  IMAD R9, R224, c[0x0][0x3f4], R9 ;  /* 0x0000fd00e0097a24 */ /* 0x000fc400078e0209 */
[----:B-----5:R-:W-:Y:S01]  /*12160*/  IMAD R2, R2, c[0x0][0x4e8], RZ ;  /* 0x00013a0002027a24 */ /* 0x020fe200078e02ff */
[C---:B------:R-:W-:Y:S02]  /*12170*/  LEA R3, R5.reuse, R4, 0x5 ;  /* 0x0000000405037211 */ /* 0x040fe400078e28ff */
[----:B------:R-:W-:Y:S02]  /*12180*/  SHF.L.U32 R11, R5, 0x3, RZ ;  /* 0x00000003050b7819 */ /* 0x000fe400000006ff */
[----:B--2---:R-:W-:Y:S01]  /*12190*/  SHF.R.S32.HI R6, RZ, 0x1f, R7 ;  /* 0x0000001fff067819 */ /* 0x004fe20000011407 */
[----:B------:R-:W-:Y:S01]  /*121a0*/  IMAD.WIDE.U32 R12, R7, c[0x0][0x3e8], R12 ;  /* 0x0000fa00070c7a25 */ /* 0x000fe200078e000c */
[----:B------:R-:W-:-:S03]  /*121b0*/  IADD3 R5, R11, 0x20, RZ ;  /* 0x000000200b057810 */ /* 0x000fc60007ffe0ff */
[----:B------:R-:W-:Y:S02]  /*121c0*/  IMAD R6, R6, c[0x0][0x3e8], RZ ;  /* 0x0000fa0006067a24 */ /* 0x000fe400078e02ff */
[----:B-1----:R-:W-:Y:S02]  /*121d0*/  IMAD R3, R8, 0x80, R3 ;  /* 0x0000008008037824 */ /* 0x002fe400078e0203 */
[----:B------:R-:W-:Y:S02]  /*121e0*/  IMAD R6, R7, c[0x0][0x3ec], R6 ;  /* 0x0000fb0007067a24 */ /* 0x000fe400078e0206 */
[----:B------:R-:W-:-:S03]  /*121f0*/  @P0 IMAD.HI.U32 R0, R3, c[0x0][0x4ec], RZ ;  /* 0x00013b0003000a27 */ /* 0x000fc600078e00ff */
[----:B------:R-:W-:Y:S02]  /*12200*/  IADD3 R13, R6, R13, RZ ;  /* 0x0000000d060d7210 */ /* 0x000fe40007ffe0ff */
[----:B------:R-:W-:Y:S02]  /*12210*/  MOV R6, R3 ;  /* 0x0000000300067202 */ /* 0x000fe40000000f00 */
[----:B------:R-:W-:Y:S01]  /*12220*/  @P0 SHF.R.U32.HI R6, RZ, c[0x0][0x4f0], R0 ;  /* 0x00013c00ff060a19 */ /* 0x000fe20000011600 */
[----:B------:R-:W-:-:S03]  /*12230*/  IMAD.WIDE.U32 R12, R224, c[0x0][0x3f0], R12 ;  /* 0x0000fc00e00c7a25 */ /* 0x000fc600078e000c */
[--C-:B------:R-:W-:Y:S01]  /*12240*/  SHF.R.S32.HI R7, RZ, 0x1f, R6.reuse ;  /* 0x0000001fff077819 */ /* 0x100fe20000011406 */
[----:B------:R-:W-:Y:S01]  /*12250*/  IMAD.MOV R0, RZ, RZ, -R6 ;  /* 0x000000ffff007224 */ /* 0x000fe200078e0a06 */
[----:B------:R-:W-:Y:S02]  /*12260*/  IADD3 R13, R13, R9, RZ ;  /* 0x000000090d0d7210 */ /* 0x000fe40007ffe0ff */
[----:B------:R-:W-:Y:S01]  /*12270*/  LEA R9, R8, R4, 0x7 ;  /* 0x0000000408097211 */ /* 0x000fe200078e38ff */
[----:B------:R-:W-:Y:S01]  /*12280*/  IMAD R7, R7, c[0x0][0x3e0], RZ ;  /* 0x0000f80007077a24 */ /* 0x000fe200078e02ff */
[----:B------:R-:W-:Y:S01]  /*12290*/  IADD3 R4, R11, 0x40, RZ ;  /* 0x000000400b047810 */ /* 0x000fe20007ffe0ff */
[----:B------:R-:W-:Y:S02]  /*122a0*/  IMAD R0, R0, c[0x0][0x4e8], R3 ;  /* 0x00013a0000007a24 */ /* 0x000fe400078e0203 */
        /* <DEDUP_REMOVED lines=29> */
.L_x_343:
[----:B------:R-:W-:Y:S05]  /*12480*/  BSYNC B0 ;  /* 0x0000000000007941 */ /* 0x000fea0003800000 */
.L_x_342:
[----:B--23--:R-:W-:Y:S01]  /*12490*/  IADD3 R7, R9, 0x20, RZ ;  /* 0x0000002009077810 */ /* 0x00cfe20007ffe0ff */
[----:B------:R2:W3:Y:S01]  /*124a0*/  SHFL.IDX PT, R13, R0, 0x1, 0x1c1f ;  /* 0x003c1f00000d7f89 */ /* 0x0004e200000e0000 */
        /* <DEDUP_REMOVED lines=9> */
[----:B------:R-:W-:Y:S02]  /*12540*/  @!P1 LEA.HI R7, R6, R5, RZ, 0x3 ;  /* 0x0000000506079211 */ /* 0x000fe400078f18ff */
[----:B------:R-:W-:Y:S01]  /*12550*/  @!P0 LEA.HI R6, R15, R4, RZ, 0x3 ;  /* 0x000000040f068211 */ /* 0x000fe200078f18ff */
[----:B---34-:R-:W-:Y:S01]  /*12560*/  @!P2 IMAD.WIDE R14, R11, 0x2, R12 ;  /* 0x000000020b0ea825 */ /* 0x018fe200078e020c */
[----:B------:R-:W-:Y:S02]  /*12570*/  @!P1 LOP3.LUT R7, R7, 0xfffffff8, RZ, 0xc0, !PT ;  /* 0xfffffff807079812 */ /* 0x000fe400078ec0ff */
[----:B------:R-:W-:-:S02]  /*12580*/  @!P0 LOP3.LUT R6, R6, 0xfffffff8, RZ, 0xc0, !PT ;  /* 0xfffffff806068812 */ /* 0x000fc400078ec0ff */
[----:B------:R3:W-:Y:S01]  /*12590*/  @!P2 ST.E.128 [R14.64], RZ ;  /* 0x000000ff0e00a985 */ /* 0x0007e2000c101d08 */
[----:B------:R-:W-:-:S04]  /*125a0*/  @!P1 IMAD.WIDE R16, R7, 0x2, R12 ;  /* 0x0000000207109825 */ /* 0x000fc800078e020c */
[----:B------:R-:W-:Y:S01]  /*125b0*/  @!P0 IMAD.WIDE R6, R6, 0x2, R12 ;  /* 0x0000000206068825 */ /* 0x000fe200078e020c */
[----:B------:R3:W-:Y:S04]  /*125c0*/  @!P1 ST.E.128 [R16.64], RZ ;  /* 0x000000ff10009985 */ /* 0x0007e8000c101d08 */
[----:B------:R3:W-:Y:S02]  /*125d0*/  @!P0 ST.E.128 [R6.64], RZ ;  /* 0x000000ff06008985 */ /* 0x0007e4000c101d08 */
.L_x_345:
[----:B------:R-:W-:Y:S05]  /*125e0*/  BSYNC B0 ;  /* 0x0000000000007941 */ /* 0x000fea0003800000 */
.L_x_344:
        /* <DEDUP_REMOVED lines=13> */
[----:B-1--4-:R-:W-:Y:S01]  /*126c0*/  @!P2 IMAD.WIDE R14, R11, 0x2, R12 ;  /* 0x000000020b0ea825 */ /* 0x012fe200078e020c */
[----:B------:R-:W-:Y:S02]  /*126d0*/  @!P1 LOP3.LUT R7, R7, 0xfffffff8, RZ, 0xc0, !PT ;  /* 0xfffffff807079812 */ /* 0x000fe400078ec0ff */
[----:B------:R-:W-:-:S02]  /*126e0*/  @!P0 LOP3.LUT R6, R6, 0xfffffff8, RZ, 0xc0, !PT ;  /* 0xfffffff806068812 */ /* 0x000fc400078ec0ff */
[----:B------:R1:W-:Y:S01]  /*126f0*/  @!P2 ST.E.128 [R14.64], RZ ;  /* 0x000000ff0e00a985 */ /* 0x0003e2000c101d08 */
[----:B------:R-:W-:-:S04]  /*12700*/  @!P1 IMAD.WIDE R16, R7, 0x2, R12 ;  /* 0x0000000207109825 */ /* 0x000fc800078e020c */
[----:B------:R-:W-:Y:S01]  /*12710*/  @!P0 IMAD.WIDE R6, R6, 0x2, R12 ;  /* 0x0000000206068825 */ /* 0x000fe200078e020c */
[----:B------:R1:W-:Y:S04]  /*12720*/  @!P1 ST.E.128 [R16.64], RZ ;  /* 0x000000ff10009985 */ /* 0x0003e8000c101d08 */
[----:B------:R1:W-:Y:S02]  /*12730*/  @!P0 ST.E.128 [R6.64], RZ ;  /* 0x000000ff06008985 */ /* 0x0003e4000c101d08 */
.L_x_347:
[----:B------:R-:W-:Y:S05]  /*12740*/  BSYNC B0 ;  /* 0x0000000000007941 */ /* 0x000fea0003800000 */
.L_x_346:
[----:B------:R-:W-:Y:S01]  /*12750*/  IADD3 R9, R9, 0x60, RZ ;  /* 0x0000006009097810 */ /* 0x000fe20007ffe0ff */
[----:B-1----:R1:W2:Y:S03]  /*12760*/  SHFL.IDX PT, R7, R0, 0x3, 0x1c1f ;  /* 0x007c1f0000077f89 */ /* 0x0022a600000e0000 */
[----:B------:R-:W-:Y:S01]  /*12770*/  ISETP.GE.AND P0, PT, R9, R2, PT ;  /* 0x000000020900720c */ /* 0x000fe20003f06270 */
[----:B------:R1:W3:-:S12]  /*12780*/  SHFL.IDX PT, R6, R3, 0x3, 0x1c1f ;  /* 0x007c1f0003067f89 */ /* 0x0002d800000e0000 */
[----:B------:R-:W-:Y:S05]  /*12790*/  @P0 EXIT ;  /* 0x000000000000094d */ /* 0x000fea0003800000 */
[----:B------:R-:W-:Y:S02]  /*127a0*/  ISETP.GE.AND P0, PT, R5, c[0x0][0x3c8], PT ;  /* 0x0000f20005007a0c */ /* 0x000fe40003f06270 */
[----:B------:R-:W-:-:S11]  /*127b0*/  ISETP.GE.AND P1, PT, R11, c[0x0][0x3c8], PT ;  /* 0x0000f2000b007a0c */ /* 0x000fd60003f26270 */
[----:B-123--:R-:W-:Y:S02]  /*127c0*/  @!P0 SHF.R.S32.HI R0, RZ, 0x1f, R5 ;  /* 0x0000001fff008819 */ /* 0x00efe40000011405 */
[----:B------:R-:W-:Y:S02]  /*127d0*/  @!P1 IMAD.WIDE R8, R11, 0x2, R6 ;  /* 0x000000020b089825 */ /* 0x000fe400078e0206 */
[----:B------:R-:W-:-:S03]  /*127e0*/  @!P0 LEA.HI R0, R0, R5, RZ, 0x3 ;  /* 0x0000000500008211 */ /* 0x000fc600078f18ff */
[----:B------:R1:W-:Y:S01]  /*127f0*/  @!P1 ST.E.128 [R8.64], RZ ;  /* 0x000000ff08009985 */ /* 0x0003e2000c101d08 */
[----:B------:R-:W-:-:S05]  /*12800*/  @!P0 LOP3.LUT R3, R0, 0xfffffff8, RZ, 0xc0, !PT ;  /* 0xfffffff800038812 */ /* 0x000fca00078ec0ff */
[----:B------:R-:W-:-:S05]  /*12810*/  @!P0 IMAD.WIDE R2, R3, 0x2, R6 ;  /* 0x0000000203028825 */ /* 0x000fca00078e0206 */
[----:B------:R1:W-:Y:S01]  /*12820*/  @!P0 ST.E.128 [R2.64], RZ ;  /* 0x000000ff02008985 */ /* 0x0003e2000c101d08 */
[----:B------:R-:W-:-:S13]  /*12830*/  ISETP.GE.AND P0, PT, R4, c[0x0][0x3c8], PT ;  /* 0x0000f20004007a0c */ /* 0x000fda0003f06270 */
[----:B------:R-:W-:Y:S05]  /*12840*/  @P0 EXIT ;  /* 0x000000000000094d */ /* 0x000fea0003800000 */
[----:B-1----:R-:W-:-:S04]  /*12850*/  SHF.R.S32.HI R3, RZ, 0x1f, R4 ;  /* 0x0000001fff037819 */ /* 0x002fc80000011404 */
[----:B------:R-:W-:-:S04]  /*12860*/  LEA.HI R3, R3, R4, RZ, 0x3 ;  /* 0x0000000403037211 */ /* 0x000fc800078f18ff */
[----:B------:R-:W-:-:S05]  /*12870*/  LOP3.LUT R3, R3, 0xfffffff8, RZ, 0xc0, !PT ;  /* 0xfffffff803037812 */ /* 0x000fca00078ec0ff */
[----:B------:R-:W-:-:S05]  /*12880*/  IMAD.WIDE R6, R3, 0x2, R6 ;  /* 0x0000000203067825 */ /* 0x000fca00078e0206 */
[----:B------:R-:W-:Y:S01]  /*12890*/  ST.E.128 [R6.64], RZ ;  /* 0x000000ff06007985 */ /* 0x000fe2000c101d08 */
[----:B------:R-:W-:Y:S05]  /*128a0*/  EXIT ;  /* 0x000000000000794d */ /* 0x000fea0003800000 */
.L_x_348:
        /* <DEDUP_REMOVED lines=13> */
.L_x_758:


//--------------------- .text._ZN7cutlass13device_kernelIN5flash19enable_sm80_to_sm89INS1_16FlashAttnFwdSm80INS1_25CollectiveMainloopFwdSm80ILi4ELi1ELb0EN4cute5tupleIJNS5_1CILi128EEENS7_ILi48EEENS7_ILi96EEEEEELi96ENS_6half_tEfNS_4arch4Sm80ELb0ELb1ELb0ELb1ELb0ELb1ELb1ELb0EEENS1_21CollectiveEpilogueFwdINS6_IJS8_SA_S9_EEENS6_IJNS7_ILi1EEESI_SI_EEESC_SE_Li128ELb1ELb1ELb0ELb0EEENS1_19SingleTileSchedulerILb1ELb0ELb1ELi128EEEEEEEEEvNT_6ParamsE --------------------------
	.section	.text._ZN7cutlass13device_kernelIN5flash19enable_sm80_to_sm89INS1_16FlashAttnFwdSm80INS1_25CollectiveMainloopFwdSm80ILi4ELi1ELb0EN4cute5tupleIJNS5_1CILi128EEENS7_ILi48EEENS7_ILi96EEEEEELi96ENS_6half_tEfNS_4arch4Sm80ELb0ELb1ELb0ELb1ELb0ELb1ELb1ELb0EEENS1_21CollectiveEpilogueFwdINS6_IJS8_SA_S9_EEENS6_IJNS7_ILi1EEESI_SI_EEESC_SE_Li128ELb1ELb1ELb0ELb0EEENS1_19SingleTileSchedulerILb1ELb0ELb1ELi128EEEEEEEEEvNT_6ParamsE,"ax",@progbits
	.sectioninfo	@"SHI_REGISTERS=255"
	.align	128
.text._ZN7cutlass13device_kernelIN5flash19enable_sm80_to_sm89INS1_16FlashAttnFwdSm80INS1_25CollectiveMainloopFwdSm80ILi4ELi1ELb0EN4cute5tupleIJNS5_1CILi128EEENS7_ILi48EEENS7_ILi96EEEEEELi96ENS_6half_tEfNS_4arch4Sm80ELb0ELb1ELb0ELb1ELb0ELb1ELb1ELb0EEENS1_21CollectiveEpilogueFwdINS6_IJS8_SA_S9_EEENS6_IJNS7_ILi1EEESI_SI_EEESC_SE_Li128ELb1ELb1ELb0ELb0EEENS1_19SingleTileSchedulerILb1ELb0ELb1ELi128EEEEEEEEEvNT_6ParamsE:
        .type           _ZN7cutlass13device_kernelIN5flash19enable_sm80_to_sm89INS1_16FlashAttnFwdSm80INS1_25CollectiveMainloopFwdSm80ILi4ELi1ELb0EN4cute5tupleIJNS5_1CILi128EEENS7_ILi48EEENS7_ILi96EEEEEELi96ENS_6half_tEfNS_4arch4Sm80ELb0ELb1ELb0ELb1ELb0ELb1ELb1ELb0EEENS1_21CollectiveEpilogueFwdINS6_IJS8_SA_S9_EEENS6_IJNS7_ILi1EEESI_SI_EEESC_SE_Li128ELb1ELb1ELb0ELb0EEENS1_19SingleTileSchedulerILb1ELb0ELb1ELi128EEEEEEEEEvNT_6ParamsE,@function
        .size           _ZN7cutlass13device_kernelIN5flash19enable_sm80_to_sm89INS1_16FlashAttnFwdSm80INS1_25CollectiveMainloopFwdSm80ILi4ELi1ELb0EN4cute5tupleIJNS5_1CILi128EEENS7_ILi48EEENS7_ILi96EEEEEELi96ENS_6half_tEfNS_4arch4Sm80ELb0ELb1ELb0ELb1ELb0ELb1ELb1ELb0EEENS1_21CollectiveEpilogueFwdINS6_IJS8_SA_S9_EEENS6_IJNS7_ILi1EEESI_SI_EEESC_SE_Li128ELb1ELb1ELb0ELb0EEENS1_19SingleTileSchedulerILb1ELb0ELb1ELi128EEEEEEEEEvNT_6ParamsE,(.L_x_759 - _ZN7cutlass13device_kernelIN5flash19enable_sm80_to_sm89INS1_16FlashAttnFwdSm80INS1_25CollectiveMainloopFwdSm80ILi4ELi1ELb0EN4cute5tupleIJNS5_1CILi128EEENS7_ILi48EEENS7_ILi96EEEEEELi96ENS_6half_tEfNS_4arch4Sm80ELb0ELb1ELb0ELb1ELb0ELb1ELb1ELb0EEENS1_21CollectiveEpilogueFwdINS6_IJS8_SA_S9_EEENS6_IJNS7_ILi1EEESI_SI_EEESC_SE_Li128ELb1ELb1ELb0ELb0EEENS1_19SingleTileSchedulerILb1ELb0ELb1ELi128EEEEEEEEEvNT_6ParamsE)
        .other          _ZN7cutlass13device_kernelIN5flash19enable_sm80_to_sm89INS1_16FlashAttnFwdSm80INS1_25CollectiveMainloopFwdSm80ILi4ELi1ELb0EN4cute5tupleIJNS5_1CILi128EEENS7_ILi48EEENS7_ILi96EEEEEELi96ENS_6half_tEfNS_4arch4Sm80ELb0ELb1ELb0ELb1ELb0ELb1ELb1ELb0EEENS1_21CollectiveEpilogueFwdINS6_IJS8_SA_S9_EEENS6_IJNS7_ILi1EEESI_SI_EEESC_SE_Li128ELb1ELb1ELb0ELb0EEENS1_19SingleTileSchedulerILb1ELb0ELb1ELi128EEEEEEEEEvNT_6ParamsE,@"STO_CUDA_ENTRY STV_DEFAULT"
_ZN7cutlass13device_kernelIN5flash19enable_sm80_to_sm89INS1_16FlashAttnFwdSm80INS1_25CollectiveMainloopFwdSm80ILi4ELi1ELb0EN4cute5tupleIJNS5_1CILi128EEENS7_ILi48EEENS7_ILi96EEEEEELi96ENS_6half_tEfNS_4arch4Sm80ELb0ELb1ELb0ELb1ELb0ELb1ELb1ELb0EEENS1_21CollectiveEpilogueFwdINS6_IJS8_SA_S9_EEENS6_IJNS7_ILi1EEESI_SI_EEESC_SE_Li128ELb1ELb1ELb0ELb0EEENS1_19SingleTileSchedulerILb1ELb0ELb1ELi128EEEEEEEEEvNT_6ParamsE:
        /* <DEDUP_REMOVED lines=16> */
.L_x_350:
        /* <DEDUP_REMOVED lines=8> */
.L_x_352:
[----:B------:R-:W-:-:S04]  /*0180*/  MOV R0, c[0x0][0x54c] ;  /* 0x0001530000007a02 */ /* 0x000fc80000000f00 */
.L_x_351:
[----:B------:R-:W-:Y:S01]  /*0190*/  USHF.L.U32 UR4, UR4, 0x7, URZ ;  /* 0x0000000704047899 */ /* 0x000fe2000800063f */
[----:B-----5:R-:W-:-:S05]  /*01a0*/  IMAD R0, R0, c[0x0][0x548], RZ ;  /* 0x0001520000007a24 */ /* 0x020fca00078e02ff */
[----:B------:R-:W-:-:S04]  /*01b0*/  MOV R6, UR4 ;  /* 0x0000000400067c02 */ /* 0x000fc80008000f00 */
[----:B------:R-:W-:-:S04]  /*01c0*/  ISETP.GE.AND P0, PT, R6, R0, PT ;  /* 0x000000000600720c */ /* 0x000fc80003f06270 */
[----:B------:R-:W-:Y:S01]  /*01d0*/  SEL R225, R225, 0xffffffff, !P0 ;  /* 0xffffffffe1e17807 */ /* 0x000fe20004000000 */
[----:B------:R-:W-:Y:S05]  /*01e0*/  BRA `(.L_x_353) ;  /* 0x0000013000007947 */ /* 0x000fea0003800000 */
.L_x_349:
[----:B------:R-:W-:-:S04]  /*01f0*/  ISETP.NE.U32.AND P0, PT, RZ, c[0x0][0x568], PT ;  /* 0x00015a00ff007a0c */ /* 0x000fc80003f05070 */
[----:B------:R-:W-:-:S13]  /*0200*/  ISETP.NE.AND.EX P0, PT, RZ, c[0x0][0x56c], PT, P0 ;  /* 0x00015b00ff007a0c */ /* 0x000fda0003f05300 */
[----:B------:R-:W-:Y:S05]  /*0210*/  @!P0 BRA `(.L_x_354) ;  /* 0x0000002000008947 */ /* 0x000fea0003800000 */
[----:B------:R1:W5:Y:S01]  /*0220*/  LDG.E R0, [R4.64] ;  /* 0x0000000c04007981 */ /* 0x000362000c1e1900 */
[----:B------:R-:W-:Y:S05]  /*0230*/  BRA `(.L_x_355) ;  /* 0x0000009000007947 */ /* 0x000fea0003800000 */
.L_x_354:
        /* <DEDUP_REMOVED lines=8> */
.L_x_356:
[----:B------:R-:W-:-:S04]  /*02c0*/  MOV R0, c[0x0][0x54c] ;  /* 0x0001530000007a02 */ /* 0x000fc80000000f00 */
.L_x_355:
[----:B------:R-:W-:Y:S01]  /*02d0*/  USHF.L.U32 UR4, UR4, 0x7, URZ ;  /* 0x0000000704047899 */ /* 0x000fe2000800063f */
[----:B-----5:R-:W-:-:S05]  /*02e0*/  IMAD R0, R0, c[0x0][0x548], RZ ;  /* 0x0001520000007a24 */ /* 0x020fca00078e02ff */
[----:B------:R-:W-:-:S04]  /*02f0*/  MOV R6, UR4 ;  /* 0x0000000400067c02 */ /* 0x000fc80008000f00 */
[----:B------:R-:W-:-:S04]  /*0300*/  ISETP.GE.AND P0, PT, R6, R0, PT ;  /* 0x000000000600720c */ /* 0x000fc80003f06270 */
[----:B------:R-:W-:-:S04]  /*0310*/  SEL R225, R225, 0xffffffff, !P0 ;  /* 0xffffffffe1e17807 */ /* 0x000fc80004000000 */
.L_x_353:
[----:B------:R-:W-:-:S13]  /*0320*/  ISETP.GE.AND P0, PT, R225, RZ, PT ;  /* 0x000000ffe100720c */ /* 0x000fda0003f06270 */
[----:B------:R-:W-:Y:S05]  /*0330*/  @!P0 EXIT ;  /* 0x000000000000894d */ /* 0x000fea0003800000 */
[----:B------:R-:W-:Y:S01]  /*0340*/  ISETP.NE.U32.AND P0, PT, RZ, c[0x0][0x370], PT ;  /* 0x0000dc00ff007a0c */ /* 0x000fe20003f05070 */
[----:B------:R-:W-:Y:S01]  /*0350*/  IMAD.MOV.U32 R124, RZ, RZ, RZ ;  /* 0x000000ffff7c7224 */ /* 0x000fe200078e00ff */
[----:B------:R-:W-:Y:S01]  /*0360*/  ISETP.NE.U32.AND P1, PT, RZ, c[0x0][0x360], PT ;  /* 0x0000d800ff007a0c */ /* 0x000fe20003f25070 */
[----:B------:R-:W-:Y:S01]  /*0370*/  IMAD.MOV.U32 R224, RZ, RZ, c[0x0][0x168] ;  /* 0x00005a00ffe07624 */ /* 0x000fe200078e00ff */
[----:B------:R-:W-:Y:S01]  /*0380*/  ISETP.NE.AND.EX P2, PT, RZ, c[0x0][0x374], PT, P0 ;  /* 0x0000dd00ff007a0c */ /* 0x000fe20003f45300 */
[----:B------:R-:W-:Y:S01]  /*0390*/  IMAD.MOV.U32 R74, RZ, RZ, RZ ;  /* 0x000000ffff4a7224 */ /* 0x000fe200078e00ff */
[----:B------:R-:W-:Y:S01]  /*03a0*/  ISETP.NE.AND.EX P0, PT, RZ, c[0x0][0x364], PT, P1 ;  /* 0x0000d900ff007a0c */ /* 0x000fe20003f05310 */
[----:B------:R-:W-:Y:S01]  /*03b0*/  IMAD.MOV.U32 R123, RZ, RZ, RZ ;  /* 0x000000ffff7b7224 */ /* 0x000fe200078e00ff */
[----:B------:R-:W-:Y:S01]  /*03c0*/  ISETP.NE.U32.AND P1, PT, RZ, c[0x0][0x348], PT ;  /* 0x0000d200ff007a0c */ /* 0x000fe20003f25070 */
[----:B------:R-:W-:Y:S01]  /*03d0*/  IMAD.MOV.U32 R89, RZ, RZ, RZ ;  /* 0x000000ffff597224 */ /* 0x000fe200078e00ff */
[----:B------:R-:W-:Y:S01]  /*03e0*/  ISETP.NE.U32.AND P3, PT, RZ, c[0x0][0x350], PT ;  /* 0x0000d400ff007a0c */ /* 0x000fe20003f65070 */
[----:B-1----:R-:W-:Y:S01]  /*03f0*/  IMAD.WIDE R4, R225, R3, c[0x0][0x348] ;  /* 0x0000d200e1047625 */ /* 0x002fe200078e0203 */
[----:B------:R-:W-:-:S02]  /*0400*/  ISETP.NE.U32.AND P4, PT, RZ, c[0x0][0x358], PT ;  /* 0x0000d600ff007a0c */ /* 0x000fc40003f85070 */
[----:B------:R-:W-:Y:S01]  /*0410*/  ISETP.NE.AND.EX P1, PT, RZ, c[0x0][0x34c], PT, P1 ;  /* 0x0000d300ff007a0c */ /* 0x000fe20003f25310 */
[CC--:B------:R-:W-:Y:S01]  /*0420*/  IMAD.WIDE R10, R225.reuse, R3.reuse, c[0x0][0x350] ;  /* 0x0000d400e10a7625 */ /* 0x0c0fe200078e0203 */
[----:B------:R-:W-:Y:S02]  /*0430*/  ISETP.NE.AND.EX P5, PT, RZ, c[0x0][0x354], PT, P3 ;  /* 0x0000d500ff007a0c */ /* 0x000fe40003fa5330 */
[----:B------:R-:W-:Y:S01]  /*0440*/  ISETP.NE.AND.EX P4, PT, RZ, c[0x0][0x35c], PT, P4 ;  /* 0x0000d700ff007a0c */ /* 0x000fe20003f85340 */
[----:B------:R-:W-:-:S04]  /*0450*/  @P2 IMAD.WIDE R16, R225, R3, c[0x0][0x370] ;  /* 0x0000dc00e1102625 */ /* 0x000fc800078e0203 */
[CC--:B------:R-:W-:Y:S01]  /*0460*/  IMAD.WIDE R8, R225.reuse, R3.reuse, c[0x0][0x358] ;  /* 0x0000d600e1087625 */ /* 0x0c0fe200078e0203 */
[----:B------:R1:W5:Y:S01]  /*0470*/  @P2 LDG.E R124, [R16.64] ;  /* 0x0000000c107c2981 */ /* 0x000362000c1e1900 */
[----:B------:R-:W-:Y:S02]  /*0480*/  P2R R14, PR, RZ, 0x20 ;  /* 0x00000020ff0e7803 */ /* 0x000fe40000000000 */
[----:B------:R-:W-:Y:S01]  /*0490*/  @P0 IMAD.WIDE R12, R225, R3, c[0x0][0x360] ;  /* 0x0000d800e10c0625 */ /* 0x000fe200078e0203 */
[----:B------:R1:W5:Y:S04]  /*04a0*/  @P1 LDG.E R74, [R4.64] ;  /* 0x0000000c044a1981 */ /* 0x000368000c1e1900 */
[----:B------:R1:W5:Y:S04]  /*04b0*/  @P0 LDG.E R224, [R12.64] ;  /* 0x0000000c0ce00981 */ /* 0x000368000c1e1900 */
[----:B------:R1:W5:Y:S04]  /*04c0*/  @P5 LDG.E R123, [R10.64] ;  /* 0x0000000c0a7b5981 */ /* 0x000368000c1e1900 */
[----:B------:R1:W5:Y:S04]  /*04d0*/  @P4 LDG.E R89, [R8.64] ;  /* 0x0000000c08594981 */ /* 0x000368000c1e1900 */
[----:B------:R-:W2:Y:S01]  /*04e0*/  S2R R222, SR_CTAID.Y ;  /* 0x0000000000de7919 */ /* 0x000ea20000002600 */
[----:B------:R-:W-:-:S02]  /*04f0*/  IMAD.MOV.U32 R2, RZ, RZ, c[0x0][0x1d0] ;  /* 0x00007400ff027624 */ /* 0x000fc400078e00ff */
[----:B------:R-:W-:Y:S01]  /*0500*/  IMAD.MOV.U32 R0, RZ, RZ, c[0x0][0x228] ;  /* 0x00008a00ff007624 */ /* 0x000fe200078e00ff */
[----:B--2---:R-:W-:Y:S01]  /*0510*/  SHF.R.S32.HI R221, RZ, 0x1f, R222 ;  /* 0x0000001fffdd7819 */ /* 0x004fe200000114de */
[----:B------:R-:W-:Y:S05]  /*0520*/  @P0 BRA `(.L_x_357) ;  /* 0x0000004000000947 */ /* 0x000fea0003800000 */
[----:B-1----:R-:W-:Y:S05]  /*0530*/  @!P1 BRA `(.L_x_357) ;  /* 0x0000003000009947 */ /* 0x002fea0003800000 */
[----:B-----5:R1:W2:Y:S04]  /*0540*/  LDG.E R224, [R4.64] ;  /* 0x0000000c04e07981 */ /* 0x0202a8000c1e1900 */
[----:B-1----:R-:W2:Y:S02]  /*0550*/  LDG.E R4, [R4.64+0x4] ;  /* 0x0000040c04047981 */ /* 0x002ea4000c1e1900 */
[----:B--2---:R-:W-:Y:S02]  /*0560*/  IADD3 R224, -R224, R4, RZ ;  /* 0x00000004e0e07210 */ /* 0x004fe40007ffe1ff */
.L_x_357:
[----:B-1----:R-:W-:-:S04]  /*0570*/  ISETP.NE.U32.AND P0, PT, RZ, c[0x0][0x368], PT ;  /* 0x0000da00ff007a0c */ /* 0x002fc80003f05070 */
[----:B------:R-:W-:-:S13]  /*0580*/  ISETP.NE.AND.EX P0, PT, RZ, c[0x0][0x36c], PT, P0 ;  /* 0x0000db00ff007a0c */ /* 0x000fda0003f05300 */
[----:B------:R-:W-:Y:S05]  /*0590*/  @!P0 BRA `(.L_x_358) ;  /* 0x0000003000008947 */ /* 0x000fea0003800000 */
[----:B------:R-:W-:-:S05]  /*05a0*/  IMAD.WIDE R4, R225, R3, c[0x0][0x368] ;  /* 0x0000da00e1047625 */ /* 0x000fca00078e0203 */
[----:B------:R1:W5:Y:S01]  /*05b0*/  LDG.E R2, [R4.64] ;  /* 0x0000000c04027981 */ /* 0x000362000c1e1900 */
[----:B------:R-:W-:Y:S05]  /*05c0*/  BRA `(.L_x_359) ;  /* 0x0000004000007947 */ /* 0x000fea0003800000 */
.L_x_358:
[----:B------:R-:W-:Y:S05]  /*05d0*/  @!P5 BRA `(.L_x_359) ;  /* 0x000000300000d947 */ /* 0x000fea0003800000 */
[----:B------:R1:W2:Y:S04]  /*05e0*/  LDG.E R2, [R10.64] ;  /* 0x0000000c0a027981 */ /* 0x0002a8000c1e1900 */
[----:B-1----:R-:W2:Y:S02]  /*05f0*/  LDG.E R10, [R10.64+0x4] ;  /* 0x0000040c0a0a7981 */ /* 0x002ea4000c1e1900 */
[----:B--2---:R-:W-:Y:S02]  /*0600*/  IADD3 R2, -R2, R10, RZ ;  /* 0x0000000a02027210 */ /* 0x004fe40007ffe1ff */
.L_x_359:
[----:B-1----:R1:W2:Y:S04]  /*0610*/  @P4 LDG.E R4, [R8.64] ;  /* 0x0000000c08044981 */ /* 0x0022a8000c1e1900 */
[----:B------:R1:W2:Y:S01]  /*0620*/  @P4 LDG.E R7, [R8.64+0x4] ;  /* 0x0000040c08074981 */ /* 0x0002a2000c1e1900 */
[----:B------:R-:W-:Y:S01]  /*0630*/  IMAD.MOV.U32 R220, RZ, RZ, c[0x0][0x2c4] ;  /* 0x0000b100ffdc7624 */ /* 0x000fe200078e00ff */
[----:B------:R-:W-:Y:S01]  /*0640*/  ISETP.NE.U32.AND P0, PT, RZ, c[0x0][0x378], PT ;  /* 0x0000de00ff007a0c */ /* 0x000fe20003f05070 */
[----:B-----5:R-:W-:-:S03]  /*0650*/  IMAD.MOV.U32 R73, RZ, RZ, R2 ;  /* 0x000000ffff497224 */ /* 0x020fc600078e0002 */
[----:B------:R-:W-:Y:S01]  /*0660*/  ISETP.NE.AND P2, PT, R220, 0x1, PT ;  /* 0x00000001dc00780c */ /* 0x000fe20003f45270 */
[----:B------:R-:W-:Y:S01]  /*0670*/  IMAD.MOV.U32 R77, RZ, RZ, R6 ;  /* 0x000000ffff4d7224 */ /* 0x000fe200078e0006 */
[----:B------:R-:W-:Y:S01]  /*0680*/  ISETP.NE.AND.EX P0, PT, RZ, c[0x0][0x37c], PT, P0 ;  /* 0x0000df00ff007a0c */ /* 0x000fe20003f05300 */
[----:B------:R-:W-:Y:S01]  /*0690*/  IMAD.MOV.U32 R219, RZ, RZ, c[0x0][0x32c] ;  /* 0x0000cb00ffdb7624 */ /* 0x000fe200078e00ff */
[----:B------:R-:W-:-:S04]  /*06a0*/  LOP3.LUT R226, R226, 0xfffff7ff, RZ, 0xc0, !PT ;  /* 0xfffff7ffe2e27812 */ /* 0x000fc800078ec0ff */
[----:B------:R-:W-:-:S05]  /*06b0*/  ISETP.GE.AND P1, PT, R219, 0x1, PT ;  /* 0x00000001db00780c */ /* 0x000fca0003f26270 */
[----:B------:R-:W-:-:S05]  /*06c0*/  @P2 IADD3 R5, R77, 0x7f, RZ ;  /* 0x0000007f4d052810 */ /* 0x000fca0007ffe0ff */
[----:B------:R-:W-:Y:S01]  /*06d0*/  @P2 IMAD.HI.U32 R5, R5, c[0x0][0x2c8], RZ ;  /* 0x0000b20005052a27 */ /* 0x000fe200078e00ff */
[----:B------:R-:W-:Y:S02]  /*06e0*/  IADD3 R6, R6, 0x7f, RZ ;  /* 0x0000007f06067810 */ /* 0x000fe40007ffe0ff */
[----:B------:R-:W-:Y:S01]  /*06f0*/  @P2 LOP3.LUT R226, R226, 0x800, RZ, 0xfc, !PT ;  /* 0x00000800e2e22812 */ /* 0x000fe200078efcff */
[----:B-1----:R-:W-:Y:S01]  /*0700*/  @P0 IMAD.WIDE R8, R225, R3, c[0x0][0x378] ;  /* 0x0000de00e1080625 */ /* 0x002fe200078e0203 */
[----:B------:R-:W-:Y:S02]  /*0710*/  @P2 SHF.R.U32.HI R6, RZ, c[0x0][0x2cc], R5 ;  /* 0x0000b300ff062a19 */ /* 0x000fe40000011605 */
[----:B------:R-:W-:Y:S02]  /*0720*/  LOP3.LUT R226, R226, 0xfffffbff, RZ, 0xc0, !PT ;  /* 0xfffffbffe2e27812 */ /* 0x000fe400078ec0ff */
[----:B------:R1:W5:Y:S02]  /*0730*/  @P0 LDG.E R73, [R8.64] ;  /* 0x0000000c08490981 */ /* 0x000364000c1e1900 */
[----:B------:R-:W-:Y:S01]  /*0740*/  @P1 LOP3.LUT R226, R226, 0x400, RZ, 0xfc, !PT ;  /* 0x00000400e2e21812 */ /* 0x000fe200078efcff */
[----:B--2---:R-:W-:-:S02]  /*0750*/  @P4 IMAD.IADD R0, R7, 0x1, -R4 ;  /* 0x0000000107004824 */ /* 0x004fc400078e0a04 */
[----:B------:R-:W-:-:S04]  /*0760*/  IMAD.IADD R4, R2, 0x1, -R124 ;  /* 0x0000000102047824 */ /* 0x000fc800078e0a7c */
[----:B------:R-:W-:-:S05]  /*0770*/  IMAD.IADD R218, R4, 0x1, R0 ;  /* 0x0000000104da7824 */ /* 0x000fca00078e0200 */
[----:B------:R-:W-:-:S05]  /*0780*/  IADD3 R93, R218, 0x1, -R224 ;  /* 0x00000001da5d7810 */ /* 0x000fca0007ffe8e0 */
[----:B------:R-:W-:-:S05]  /*0790*/  IMAD.IADD R6, R93, 0x1, R6 ;  /* 0x000000015d067824 */ /* 0x000fca00078e0206 */
[----:B-1----:R-:W-:Y:S01]  /*07a0*/  IADD3 R8, R6, c[0x0][0x328], RZ ;  /* 0x0000ca0006087a10 */ /* 0x002fe20007ffe0ff */
        /* <DEDUP_REMOVED lines=10> */
.L_x_361:
[----:B------:R-:W-:-:S13]  /*0850*/  ISETP.NE.AND P0, PT, R219, 0x1, PT ;  /* 0x00000001db00780c */ /* 0x000fda0003f05270 */
[----:B------:R-:W-:-:S05]  /*0860*/  @P0 IMAD.HI.U32 R6, R5, c[0x0][0x330], RZ ;  /* 0x0000cc0005060a27 */ /* 0x000fca00078e00ff */
[----:B------:R-:W-:-:S05]  /*0870*/  @P0 SHF.R.U32.HI R5, RZ, c[0x0][0x334], R6 ;  /* 0x0000cd00ff050a19 */ /* 0x000fca0000011606 */
.L_x_362:
[----:B------:R-:W-:-:S05]  /*0880*/  IMAD R5, R5, R219, c[0x0][0x32c] ;  /* 0x0000cb0005057624 */ /* 0x000fca00078e02db */
[----:B------:R-:W-:Y:S02]  /*0890*/  IMNMX R8, R8, R5, PT ;  /* 0x0000000508087217 */ /* 0x000fe40003800200 */
.L_x_360:
[----:B------:R-:W-:Y:S01]  /*08a0*/  @P2 IMAD.HI.U32 R7, R77, c[0x0][0x2c8], RZ ;  /* 0x0000b2004d072a27 */ /* 0x000fe200078e00ff */
[----:B------:R-:W-:-:S03]  /*08b0*/  IADD3 R5, R218, 0x2f, RZ ;  /* 0x0000002fda057810 */ /* 0x000fc60007ffe0ff */
[----:B------:R-:W-:Y:S01]  /*08c0*/  IMAD.MOV.U32 R6, RZ, RZ, R77 ;  /* 0x000000ffff067224 */ /* 0x000fe200078e004d */
[----:B------:R-:W-:Y:S01]  /*08d0*/  @P2 SHF.R.U32.HI R6, RZ, c[0x0][0x2cc], R7 ;  /* 0x0000b300ff062a19 */ /* 0x000fe20000011607 */
[----:B------:R-:W-:-:S04]  /*08e0*/  IMAD.HI R5, R5, 0x2aaaaaab, RZ ;  /* 0x2aaaaaab05057827 */ /* 0x000fc800078e02ff */
[----:B------:R-:W-:Y:S01]  /*08f0*/  IMAD.IADD R76, R218, 0x1, -R224 ;  /* 0x00000001da4c7824 */ /* 0x000fe200078e0ae0 */
[----:B------:R-:W-:-:S03]  /*0900*/  SHF.R.U32.HI R92, RZ, 0x1f, R5 ;  /* 0x0000001fff5c7819 */ /* 0x000fc60000011605 */
[----:B------:R-:W-:Y:S01]  /*0910*/  IMAD.IADD R6, R76, 0x1, R6 ;  /* 0x000000014c067824 */ /* 0x000fe200078e0206 */
[----:B------:R-:W-:-:S04]  /*0920*/  LEA.HI.SX32 R92, R5, R92, 0x1d ;  /* 0x0000005c055c7211 */ /* 0x000fc800078feaff */
[----:B------:R-:W-:Y:S01]  /*0930*/  IADD3 R7, R6, -c[0x0][0x324], RZ ;  /* 0x8000c90006077a10 */ /* 0x000fe20007ffe0ff */
[----:B------:R-:W-:Y:S05]  /*0940*/  @!P1 BRA `(.L_x_363) ;  /* 0x000000d000009947 */ /* 0x000fea0003800000 */
        /* <DEDUP_REMOVED lines=8> */
.L_x_364:
[----:B------:R-:W-:-:S13]  /*09d0*/  ISETP.NE.AND P0, PT, R219, 0x1, PT ;  /* 0x00000001db00780c */ /* 0x000fda0003f05270 */
[----:B------:R-:W-:-:S05]  /*09e0*/  @P0 IMAD.HI.U32 R5, R6, c[0x0][0x330], RZ ;  /* 0x0000cc0006050a27 */ /* 0x000fca00078e00ff */
[----:B------:R-:W-:-:S05]  /*09f0*/  @P0 SHF.R.U32.HI R6, RZ, c[0x0][0x334], R5 ;  /* 0x0000cd00ff060a19 */ /* 0x000fca0000011605 */
.L_x_365:
[----:B------:R-:W-:-:S05]  /*0a00*/  IMAD R6, R6, c[0x0][0x32c], RZ ;  /* 0x0000cb0006067a24 */ /* 0x000fca00078e02ff */
[----:B------:R-:W-:-:S04]  /*0a10*/  IMNMX R7, R7, R6, !PT ;  /* 0x0000000607077217 */ /* 0x000fc80007800200 */
.L_x_363:
[----:B------:R-:W-:Y:S01]  /*0a20*/  IADD3 R8, R8, 0x2f, RZ ;  /* 0x0000002f08087810 */ /* 0x000fe20007ffe0ff */
[----:B------:R-:W-:-:S04]  /*0a30*/  IMAD.HI R6, R7, 0x2aaaaaab, RZ ;  /* 0x2aaaaaab07067827 */ /* 0x000fc800078e02ff */
[----:B------:R-:W-:Y:S01]  /*0a40*/  IMAD.HI R8, R8, 0x2aaaaaab, RZ ;  /* 0x2aaaaaab08087827 */ /* 0x000fe200078e02ff */
[----:B------:R-:W-:-:S04]  /*0a50*/  SHF.R.U32.HI R5, RZ, 0x1f, R6 ;  /* 0x0000001fff057819 */ /* 0x000fc80000011606 */
[----:B------:R-:W-:Y:S02]  /*0a60*/  SHF.R.U32.HI R7, RZ, 0x1f, R8 ;  /* 0x0000001fff077819 */ /* 0x000fe40000011608 */
[----:B------:R-:W-:Y:S02]  /*0a70*/  LEA.HI.SX32 R5, R6, R5, 0x1d ;  /* 0x0000000506057211 */ /* 0x000fe400078feaff */
[----:B------:R-:W-:Y:S02]  /*0a80*/  LEA.HI.SX32 R7, R8, R7, 0x1d ;  /* 0x0000000708077211 */ /* 0x000fe400078feaff */
[----:B------:R-:W-:Y:S02]  /*0a90*/  IMNMX R5, RZ, R5, !PT ;  /* 0x00000005ff057217 */ /* 0x000fe40007800200 */
[----:B------:R-:W-:-:S03]  /*0aa0*/  IMNMX R7, R7, R92, PT ;  /* 0x0000005c07077217 */ /* 0x000fc60003800200 */
[--C-:B------:R-:W-:Y:S02]  /*0ab0*/  IMAD R5, R5, 0x30, -R4.reuse ;  /* 0x0000003005057824 */ /* 0x100fe400078e0a04 */
[----:B------:R-:W-:-:S03]  /*0ac0*/  IMAD R6, R7, 0x30, -R4 ;  /* 0x0000003007067824 */ /* 0x000fc600078e0a04 */
[----:B------:R-:W-:Y:S02]  /*0ad0*/  IMNMX R5, RZ, R5, !PT ;  /* 0x00000005ff057217 */ /* 0x000fe40007800200 */
[----:B------:R-:W-:-:S04]  /*0ae0*/  IMNMX R6, R6, R0, PT ;  /* 0x0000000006067217 */ /* 0x000fc80003800200 */
[----:B------:R-:W-:Y:S01]  /*0af0*/  ISETP.GT.AND P0, PT, R6, R5, PT ;  /* 0x000000050600720c */ /* 0x000fe20003f04270 */
[----:B------:R-:W-:-:S05]  /*0b00*/  IMAD.WIDE.U32 R4, R5, -0x55555555, RZ ;  /* 0xaaaaaaab05047825 */ /* 0x000fca00078e00ff */
[----:B------:R-:W-:-:S05]  /*0b10*/  SHF.R.U32.HI R91, RZ, 0x5, R5 ;  /* 0x00000005ff5b7819 */ /* 0x000fca0000011605 */
[----:B------:R-:W-:Y:S02]  /*0b20*/  IMAD.MOV.U32 R5, RZ, RZ, R91 ;  /* 0x000000ffff057224 */ /* 0x000fe400078e005b */
[----:B------:R-:W-:-:S05]  /*0b30*/  @P0 IADD3 R6, R6, 0x2f, RZ ;  /* 0x0000002f06060810 */ /* 0x000fca0007ffe0ff */
[----:B------:R-:W-:-:S05]  /*0b40*/  @P0 IMAD.HI R6, R6, 0x2aaaaaab, RZ ;  /* 0x2aaaaaab06060827 */ /* 0x000fca00078e02ff */
[----:B------:R-:W-:-:S04]  /*0b50*/  @P0 SHF.R.U32.HI R4, RZ, 0x1f, R6 ;  /* 0x0000001fff040819 */ /* 0x000fc80000011606 */
[----:B------:R-:W-:-:S04]  /*0b60*/  @P0 LEA.HI.SX32 R5, R6, R4, 0x1d ;  /* 0x0000000406050211 */ /* 0x000fc800078feaff */
[----:B------:R-:W-:-:S13]  /*0b70*/  ISETP.GT.AND P0, PT, R5, R91, PT ;  /* 0x0000005b0500720c */ /* 0x000fda0003f04270 */
[----:B------:R-:W-:Y:S05]  /*0b80*/  @!P0 BRA `(.L_x_366) ;  /* 0x000053c000008947 */ /* 0x000fea0003800000 */
[----:B------:R-:W-:Y:S02]  /*0b90*/  ISETP.NE.U32.AND P3, PT, RZ, c[0x0][0x340], PT ;  /* 0x0000d000ff007a0c */ /* 0x000fe40003f65070 */
[----:B------:R-:W-:Y:S01]  /*0ba0*/  SHF.R.S32.HI R88, RZ, 0x1f, R89 ;  /* 0x0000001fff587819 */ /* 0x000fe20000011459 */
[----:B------:R-:W-:Y:S01]  /*0bb0*/  IMAD R4, R221, c[0x0][0x240], RZ ;  /* 0x00009000dd047a24 */ /* 0x000fe200078e02ff */
[----:B------:R-:W-:Y:S01]  /*0bc0*/  ISETP.NE.AND.EX P3, PT, RZ, c[0x0][0x344], PT, P3 ;  /* 0x0000d100ff007a0c */ /* 0x000fe20003f65330 */
[----:B------:R-:W-:Y:S01]  /*0bd0*/  UMOV UR6, 0x30 ;  /* 0x0000003000067882 */ /* 0x000fe20000000000 */
[----:B------:R-:W-:Y:S01]  /*0be0*/  SHF.R.S32.HI R8, RZ, 0x1f, R225 ;  /* 0x0000001fff087819 */ /* 0x000fe200000114e1 */
[----:B------:R-:W-:-:S10]  /*0bf0*/  ULDC.64 UR4, c[0x0][0x238] ;  /* 0x00008e0000047ab9 */ /* 0x000fd40000000a00 */
[----:B------:R-:W-:-:S05]  /*0c00*/  @P3 IMAD.WIDE R6, R225, R3, c[0x0][0x340] ;  /* 0x0000d000e1063625 */ /* 0x000fca00078e0203 */
[----:B------:R1:W2:Y:S01]  /*0c10*/  @P3 LDG.E R13, [R6.64] ;  /* 0x0000000c060d3981 */ /* 0x0002a2000c1e1900 */
[----:B------:R-:W-:Y:S01]  /*0c20*/  SHF.R.S32.HI R3, RZ, 0x1f, R223 ;  /* 0x0000001fff037819 */ /* 0x000fe200000114df */
[----:B------:R-:W-:Y:S01]  /*0c30*/  IMAD R4, R222, c[0x0][0x244], R4 ;  /* 0x00009100de047a24 */ /* 0x000fe200078e0204 */
[----:B------:R-:W-:Y:S01]  /*0c40*/  IADD3 R42, R5, -0x1, RZ ;  /* 0xffffffff052a7810 */ /* 0x000fe20007ffe0ff */
[----:B------:R-:W-:Y:S01]  /*0c50*/  UIMAD.WIDE.U32 UR8, UR6, UR4, URZ ;  /* 0x00000004060872a5 */ /* 0x000fe2000f8e003f */
[----:B------:R-:W-:Y:S01]  /*0c60*/  LEA.HI R11, R3, R223, RZ, 0x2 ;  /* 0x000000df030b7211 */ /* 0x000fe200078f10ff */
[----:B------:R-:W-:Y:S01]  /*0c70*/  UIMAD UR7, UR6, UR5, URZ ;  /* 0x00000005060772a4 */ /* 0x000fe2000f8e023f */
[----:B------:R-:W-:Y:S01]  /*0c80*/  SEL R87, R8, RZ, !P4 ;  /* 0x000000ff08577207 */ /* 0x000fe20006000000 */
[----:B------:R-:W-:Y:S01]  /*0c90*/  IMAD R5, R42, -0x30, R0 ;  /* 0xffffffd02a057824 */ /* 0x000fe200078e0200 */
[----:B------:R-:W-:Y:S01]  /*0ca0*/  LOP3.LUT R22, R11, 0x1ffffffc, RZ, 0xc0, !PT ;  /* 0x1ffffffc0b167812 */ /* 0x000fe200078ec0ff */
[----:B------:R-:W-:Y:S01]  /*0cb0*/  UIADD3 UR7, UR9, UR7, URZ ;  /* 0x0000000709077290 */ /* 0x000fe2000fffe03f */
[----:B------:R-:W-:Y:S01]  /*0cc0*/  SHF.R.S32.HI R121, RZ, 0x2, R11 ;  /* 0x00000002ff797819 */ /* 0x000fe2000001140b */
[----:B------:R-:W-:Y:S01]  /*0cd0*/  IMAD R146, R87, c[0x0][0x248], RZ ;  /* 0x0000920057927a24 */ /* 0x000fe200078e02ff */
[----:B------:R-:W-:Y:S01]  /*0ce0*/  IMNMX R5, R5, 0x30, PT ;  /* 0x0000003005057817 */ /* 0x000fe20003800200 */
[----:B------:R-:W-:Y:S01]  /*0cf0*/  IMAD.IADD R22, R223, 0x1, -R22 ;  /* 0x00000001df167824 */ /* 0x000fe200078e0a16 */
[----:B------:R-:W-:Y:S01]  /*0d00*/  IADD3 R89, P0, R121, R89, RZ ;  /* 0x0000005979597210 */ /* 0x000fe20007f1e0ff */
[----:B------:R-:W-:Y:S01]  /*0d10*/  USHF.L.U32 UR11, UR4, 0x5, URZ ;  /* 0x00000005040b7899 */ /* 0x000fe2000800063f */
[----:B------:R-:W-:Y:S01]  /*0d20*/  SEL R138, R225, RZ, !P4 ;  /* 0x000000ffe18a7207 */ /* 0x000fe20006000000 */
[----:B------:R-:W-:Y:S01]  /*0d30*/  IMAD.SHL.U32 R22, R22, 0x8, RZ ;  /* 0x0000000816167824 */ /* 0x000fe200078e00ff */
[----:B------:R-:W-:Y:S01]  /*0d40*/  LEA.HI.X.SX32 R88, R121, R88, 0x1, P0 ;  /* 0x0000005879587211 */ /* 0x000fe200000f0eff */
[----:B------:R-:W-:Y:S01]  /*0d50*/  IMAD.IADD R5, R5, 0x1, -R121 ;  /* 0x0000000105057824 */ /* 0x000fe200078e0a79 */
[----:B------:R-:W-:Y:S01]  /*0d60*/  LEA.HI R9, R3, R223, RZ, 0x5 ;  /* 0x000000df03097211 */ /* 0x000fe200078f28ff */
[----:B------:R-:W-:Y:S01]  /*0d70*/  IMAD R146, R138, c[0x0][0x24c], R146 ;  /* 0x000093008a927a24 */ /* 0x000fe200078e0292 */
[----:B------:R-:W-:Y:S01]  /*0d80*/  SHF.R.S32.HI R23, RZ, 0x1f, R22 ;  /* 0x0000001fff177819 */ /* 0x000fe20000011416 */
[----:B------:R-:W-:Y:S01]  /*0d90*/  IMAD R140, R88, c[0x0][0x238], RZ ;  /* 0x00008e00588c7a24 */ /* 0x000fe200078e02ff */
[C---:B------:R-:W-:Y:S01]  /*0da0*/  ISETP.GE.AND P1, PT, R5.reuse, 0x1, PT ;  /* 0x000000010500780c */ /* 0x040fe20003f26270 */
[----:B------:R-:W-:Y:S01]  /*0db0*/  UMOV UR10, 0x5 ;  /* 0x00000005000a7882 */ /* 0x000fe20000000000 */
[----:B------:R-:W-:Y:S01]  /*0dc0*/  ISETP.GT.AND P0, PT, R5, 0x20, PT ;  /* 0x000000200500780c */ /* 0x000fe20003f04270 */
[----:B------:R-:W-:Y:S01]  /*0dd0*/  IMAD R140, R89, c[0x0][0x23c], R140 ;  /* 0x00008f00598c7a24 */ /* 0x000fe200078e028c */
[----:B------:R-:W-:Y:S01]  /*0de0*/  LEA.HI R11, R11, R121, RZ, 0x1 ;  /* 0x000000790b0b7211 */ /* 0x000fe200078f08ff */
[----:B-1----:R-:W-:Y:S01]  /*0df0*/  IMAD.WIDE.U32 R6, R89, c[0x0][0x238], R22 ;  /* 0x00008e0059067a25 */ /* 0x002fe200078e0016 */
[----:B------:R-:W-:Y:S01]  /*0e00*/  USHF.L.U64.HI UR10, UR4, UR10, UR5 ;  /* 0x0000000a040a7299 */ /* 0x000fe20008010205 */
[----:B------:R-:W-:-:S02]  /*0e10*/  ISETP.GE.AND P6, PT, R22, c[0x0][0x1d4], PT ;  /* 0x0000750016007a0c */ /* 0x000fc40003fc6270 */
[----:B------:R-:W-:Y:S01]  /*0e20*/  IMAD.IADD R141, R7, 0x1, R140 ;  /* 0x00000001078d7824 */ /* 0x000fe200078e028c */
[----:B------:R-:W-:Y:S01]  /*0e30*/  LOP3.LUT R11, R11, 0x7fffffe, RZ, 0xc0, !PT ;  /* 0x07fffffe0b0b7812 */ /* 0x000fe200078ec0ff */
[----:B------:R-:W-:Y:S01]  /*0e40*/  IMAD.MOV.U32 R140, RZ, RZ, R6 ;  /* 0x000000ffff8c7224 */ /* 0x000fe200078e0006 */
[----:B------:R-:W-:Y:S01]  /*0e50*/  SHF.R.S32.HI R6, RZ, 0x1f, R42 ;  /* 0x0000001fff067819 */ /* 0x000fe2000001142a */
[----:B------:R-:W-:Y:S01]  /*0e60*/  IMAD.SHL.U32 R9, R9, 0x8, RZ ;  /* 0x0000000809097824 */ /* 0x000fe200078e00ff */
[----:B------:R-:W-:Y:S01]  /*0e70*/  ULDC.64 UR4, c[0x0][0x1e0] ;  /* 0x0000780000047ab9 */ /* 0x000fe20000000a00 */
[----:B------:R-:W-:Y:S01]  /*0e80*/  IMAD.WIDE.U32 R140, R222, c[0x0][0x240], R140 ;  /* 0x00009000de8c7a25 */ /* 0x000fe200078e008c */
[----:B------:R-:W-:Y:S01]  /*0e90*/  UIMAD.WIDE.U32 UR16, UR6, UR4, URZ ;  /* 0x00000004061072a5 */ /* 0x000fe2000f8e003f */
[----:B------:R-:W-:Y:S01]  /*0ea0*/  IADD3 R118, -R121, 0x30, RZ ;  /* 0x0000003079767810 */ /* 0x000fe20007ffe1ff */
[----:B------:R-:W-:Y:S01]  /*0eb0*/  UIMAD UR14, UR6, UR5, URZ ;  /* 0x00000005060e72a4 */ /* 0x000fe2000f8e023f */
[----:B------:R-:W-:Y:S01]  /*0ec0*/  IMAD.IADD R141, R141, 0x1, R4 ;  /* 0x000000018d8d7824 */ /* 0x000fe200078e0204 */
[----:B------:R-:W-:Y:S01]  /*0ed0*/  LOP3.LUT R9, R9, 0xffffff00, RZ, 0xc0, !PT ;  /* 0xffffff0009097812 */ /* 0x000fe200078ec0ff */
[----:B------:R-:W-:Y:S01]  /*0ee0*/  IMAD R4, R42, UR7, RZ ;  /* 0x000000072a047c24 */ /* 0x000fe2000f8e02ff */
[----:B------:R-:W-:Y:S01]  /*0ef0*/  ULDC.64 UR4, c[0x0][0x280] ;  /* 0x0000a00000047ab9 */ /* 0x000fe20000000a00 */
[----:B------:R-:W-:Y:S01]  /*0f00*/  IMAD.WIDE.U32 R140, R138, c[0x0][0x248], R140 ;  /* 0x000092008a8c7a25 */ /* 0x000fe200078e008c */
[----:B------:R-:W-:-:S02]  /*0f10*/  UIMAD.WIDE.U32 UR18, UR6, UR4, URZ ;  /* 0x00000004061272a5 */ /* 0x000fc4000f8e003f */
[----:B------:R-:W-:Y:S01]  /*0f20*/  UIMAD UR15, UR6, UR5, URZ ;  /* 0x00000005060f72a4 */ /* 0x000fe2000f8e023f */
[----:B------:R-:W-:Y:S01]  /*0f30*/  IMAD.IADD R147, R141, 0x1, R146 ;  /* 0x000000018d937824 */ /* 0x000fe200078e0292 */
[----:B------:R-:W-:Y:S01]  /*0f40*/  UIADD3 UR14, UR17, UR14, URZ ;  /* 0x0000000e110e7290 */ /* 0x000fe2000fffe03f */
[----:B------:R-:W-:Y:S01]  /*0f50*/  IMAD.MOV.U32 R146, RZ, RZ, R140 ;  /* 0x000000ffff927224 */ /* 0x000fe200078e008c */
[----:B------:R-:W-:Y:S01]  /*0f60*/  ULDC.64 UR4, c[0x0][0x290] ;  /* 0x0000a40000047ab9 */ /* 0x000fe20000000a00 */
[----:B------:R-:W-:Y:S01]  /*0f70*/  IMAD R4, R6, UR8, R4 ;  /* 0x0000000806047c24 */ /* 0x000fe2000f8e0204 */
[----:B------:R-:W-:Y:S01]  /*0f80*/  LEA.HI R6, R3, R223, RZ, 0x3 ;  /* 0x000000df03067211 */ /* 0x000fe200078f18ff */
[----:B------:R-:W-:Y:S01]  /*0f90*/  IMAD.WIDE.U32 R18, R42, UR8, R146 ;  /* 0x000000082a127c25 */ /* 0x000fe2000f8e0092 */
[----:B------:R-:W-:Y:S02]  /*0fa0*/  UIMAD.WIDE.U32 UR20, UR6, UR4, URZ ;  /* 0x00000004061472a5 */ /* 0x000fe4000f8e003f */
[----:B------:R-:W-:Y:S01]  /*0fb0*/  SHF.R.S32.HI R6, RZ, 0x3, R6 ;  /* 0x00000003ff067819 */ /* 0x000fe20000011406 */
[----:B------:R-:W-:Y:S01]  /*0fc0*/  IMAD.IADD R4, R19, 0x1, R4 ;  /* 0x0000000113047824 */ /* 0x000fe200078e0204 */
[C---:B------:R-:W-:Y:S01]  /*0fd0*/  @P1 LEA R16, P2, R18.reuse, c[0x0][0x220], 0x1 ;  /* 0x0000880012101a11 */ /* 0x040fe200078408ff */
[----:B------:R-:W-:Y:S01]  /*0fe0*/  IMAD.IADD R11, R121, 0x1, -R11 ;  /* 0x00000001790b7824 */ /* 0x000fe200078e0a0b */
[----:B------:R-:W-:Y:S01]  /*0ff0*/  ULDC.U8 UR4, c[0x0][0x298] ;  /* 0x0000a60000047ab9 */ /* 0x000fe20000000000 */
[----:B------:R-:W-:Y:S01]  /*1000*/  IMAD.IADD R86, R123, 0x1, R2 ;  /* 0x000000017b567824 */ /* 0x000fe200078e0202 */
[C---:B------:R-:W-:Y:S01]  /*1010*/  @P1 LEA.HI.X R17, R18.reuse, c[0x0][0x224], R4, 0x1, P2 ;  /* 0x0000890012111a11 */ /* 0x040fe200010f0c04 */
[----:B------:R-:W-:Y:S01]  /*1020*/  IMAD R9, R11, 0x20, R9 ;  /* 0x000000200b097824 */ /* 0x000fe200078e0209 */
[----:B------:R-:W-:Y:S01]  /*1030*/  @P0 IADD3 R5, P2, R18, UR11, RZ ;  /* 0x0000000b12050c10 */ /* 0x000fe2000ff5e0ff */
[----:B------:R-:W-:Y:S01]  /*1040*/  IMAD.SHL.U32 R6, R6, 0x40, RZ ;  /* 0x0000004006067824 */ /* 0x000fe200078e00ff */
[----:B------:R-:W-:Y:S01]  /*1050*/  SHF.R.S32.HI R85, RZ, 0x1f, R86 ;  /* 0x0000001fff557819 */ /* 0x000fe20000011456 */
[----:B------:R-:W-:Y:S01]  /*1060*/  IMAD R142, R221, c[0x0][0x1e8], RZ ;  /* 0x00007a00dd8e7a24 */ /* 0x000fe200078e02ff */
[----:B------:R-:W-:Y:S01]  /*1070*/  @P0 IADD3.X R4, R4, UR10, RZ, P2, !PT ;  /* 0x0000000a04040c10 */ /* 0x000fe200097fe4ff */
[----:B------:R-:W-:Y:S01]  /*1080*/  IMAD.MOV.U32 R94, RZ, RZ, c[0x0][0x27c] ;  /* 0x00009f00ff5e7624 */ /* 0x000fe200078e00ff */
[----:B------:R-:W-:Y:S01]  /*1090*/  @P0 LEA R10, P2, R5, c[0x0][0x220], 0x1 ;  /* 0x00008800050a0a11 */ /* 0x000fe200078408ff */
[----:B------:R-:W-:Y:S01]  /*10a0*/  IMAD R2, R85, c[0x0][0x1e0], RZ ;  /* 0x0000780055027a24 */ /* 0x000fe200078e02ff */
[----:B------:R-:W-:Y:S01]  /*10b0*/  LOP3.LUT R6, R6, 0xc0, RZ, 0xc0, !PT ;  /* 0x000000c006067812 */ /* 0x000fe200078ec0ff */
[----:B------:R-:W-:Y:S01]  /*10c0*/  IMAD R142, R222, c[0x0][0x1ec], R142 ;  /* 0x00007b00de8e7a24 */ /* 0x000fe200078e028e */
[----:B------:R-:W-:Y:S01]  /*10d0*/  @P0 LEA.HI.X R11, R5, c[0x0][0x224], R4, 0x1, P2 ;  /* 0x00008900050b0a11 */ /* 0x000fe200010f0c04 */
[----:B------:R-:W-:Y:S01]  /*10e0*/  IMAD R2, R86, c[0x0][0x1e4], R2 ;  /* 0x0000790056027a24 */ /* 0x000fe200078e0202 */
[----:B------:R-:W-:Y:S01]  /*10f0*/  IADD3 R4, R22, 0x20, RZ ;  /* 0x0000002016047810 */ /* 0x000fe20007ffe0ff */
[----:B------:R-:W-:Y:S01]  /*1100*/  IMAD R136, R221, c[0x0][0x210], RZ ;  /* 0x00008400dd887a24 */ /* 0x000fe200078e02ff */
[----:B------:R-:W-:Y:S01]  /*1110*/  LOP3.LUT R12, R6, 0x18, R22, 0xf8, !PT ;  /* 0x00000018060c7812 */ /* 0x000fe200078ef816 */
[----:B------:R-:W-:Y:S01]  /*1120*/  IMAD R87, R87, c[0x0][0x268], RZ ;  /* 0x00009a0057577a24 */ /* 0x000fe200078e02ff */
[----:B------:R-:W-:Y:S01]  /*1130*/  ISETP.GE.AND P5, PT, R4, c[0x0][0x1d4], PT ;  /* 0x0000750004007a0c */ /* 0x000fe20003fa6270 */
[----:B------:R-:W-:Y:S01]  /*1140*/  IMAD R136, R222, c[0x0][0x214], R136 ;  /* 0x00008500de887a24 */ /* 0x000fe200078e0288 */
[----:B------:R-:W-:Y:S01]  /*1150*/  IADD3 R4, R22, 0x40, RZ ;  /* 0x0000004016047810 */ /* 0x000fe20007ffe0ff */
[----:B------:R-:W-:Y:S01]  /*1160*/  IMAD.WIDE.U32 R22, R222, c[0x0][0x260], R22 ;  /* 0x00009800de167a25 */ /* 0x000fe200078e0016 */
[----:B------:R-:W-:Y:S01]  /*1170*/  SHF.R.U32.HI R6, RZ, 0x3, R6 ;  /* 0x00000003ff067819 */ /* 0x000fe20000011606 */
[----:B------:R-:W-:Y:S01]  /*1180*/  UIMAD UR5, UR6, UR5, URZ ;  /* 0x00000005060572a4 */ /* 0x000fe2000f8e023f */
[----:B------:R-:W-:Y:S01]  /*1190*/  ISETP.GE.AND P4, PT, R4, c[0x0][0x1d4], PT ;  /* 0x0000750004007a0c */ /* 0x000fe20003f86270 */
[----:B------:R-:W-:Y:S01]  /*11a0*/  IMAD.WIDE.U32 R4, R86, c[0x0][0x1e0], RZ ;  /* 0x0000780056047a25 */ /* 0x000fe200078e00ff */
[----:B------:R-:W-:Y:S01]  /*11b0*/  LOP3.LUT R12, R12, R6, RZ, 0x3c, !PT ;  /* 0x000000060c0c7212 */ /* 0x000fe200078e3cff */
[----:B------:R-:W-:Y:S01]  /*11c0*/  UIADD3 UR15, UR19, UR15, URZ ;  /* 0x0000000f130f7290 */ /* 0x000fe2000fffe03f */
[----:B------:R-:W-:Y:S01]  /*11d0*/  ISETP.NE.AND P2, PT, R14, RZ, PT ;  /* 0x000000ff0e00720c */ /* 0x000fe20003f45270 */
[----:B------:R-:W-:Y:S01]  /*11e0*/  IMAD.IADD R5, R5, 0x1, R2 ;  /* 0x0000000105057824 */ /* 0x000fe200078e0202 */
[----:B------:R-:W-:Y:S01]  /*11f0*/  UIADD3 UR5, UR21, UR5, URZ ;  /* 0x0000000515057290 */ /* 0x000fe2000fffe03f */
[----:B------:R-:W-:-:S02]  /*1200*/  IMAD.IADD R9, R9, 0x1, R12 ;  /* 0x0000000109097824 */ /* 0x000fc400078e020c */
[----:B------:R-:W-:-:S04]  /*1210*/  IMAD.WIDE.U32 R4, R222, c[0x0][0x1e8], R4 ;  /* 0x00007a00de047a25 */ /* 0x000fc800078e0004 */
[----:B------:R-:W-:Y:S01]  /*1220*/  IMAD.IADD R143, R5, 0x1, R142 ;  /* 0x00000001058f7824 */ /* 0x000fe200078e028e */
[-C--:B------:R-:W-:Y:S01]  /*1230*/  LEA.HI R5, R3, R223.reuse, RZ, 0x4 ;  /* 0x000000df03057211 */ /* 0x080fe200078f20ff */
[----:B------:R-:W-:Y:S01]  /*1240*/  IMAD.MOV.U32 R142, RZ, RZ, R4 ;  /* 0x000000ffff8e7224 */ /* 0x000fe200078e0004 */
[----:B------:R-:W-:Y:S01]  /*1250*/  LEA.HI R4, R223, R223, RZ, 0x1 ;  /* 0x000000dfdf047211 */ /* 0x000fe200078f08ff */
[----:B------:R-:W-:Y:S02]  /*1260*/  IMAD.SHL.U32 R120, R9, 0x2, RZ ;  /* 0x0000000209787824 */ /* 0x000fe400078e00ff */
[----:B------:R-:W-:Y:S01]  /*1270*/  IMAD.SHL.U32 R5, R5, 0x10, RZ ;  /* 0x0000001005057824 */ /* 0x000fe200078e00ff */
[----:B------:R-:W-:Y:S01]  /*1280*/  SHF.R.S32.HI R122, RZ, 0x1, R4 ;  /* 0x00000001ff7a7819 */ /* 0x000fe20000011404 */
[----:B------:R-:W-:Y:S01]  /*1290*/  IMAD.SHL.U32 R9, R94, 0x2, RZ ;  /* 0x000000025e097824 */ /* 0x000fe200078e00ff */
[----:B------:R-:W-:Y:S01]  /*12a0*/  LOP3.LUT R20, R4, 0xfffffffe, RZ, 0xc0, !PT ;  /* 0xfffffffe04147812 */ /* 0x000fe200078ec0ff */
[----:B------:R-:W-:Y:S01]  /*12b0*/  @!PT LDS RZ, [RZ] ;  /* 0x00000000fffff984 */ /* 0x000fe20000000800 */
[----:B------:R-:W-:Y:S01]  /*12c0*/  @!PT LDS RZ, [RZ] ;  /* 0x00000000fffff984 */ /* 0x000fe20000000800 */
[----:B------:R-:W-:Y:S01]  /*12d0*/  @!PT LDS RZ, [RZ] ;  /* 0x00000000fffff984 */ /* 0x000fe20000000800 */
[----:B------:R1:W-:Y:S01]  /*12e0*/  @P1 LDGSTS.E.BYPASS.LTC128B.128 [R120+0x3c80], [R16.64], !P6 ;  /* 0x03c8000010781fae */ /* 0x0003e2000f101d4c */
[----:B------:R-:W-:Y:S01]  /*12f0*/  SHF.R.S32.HI R128, RZ, 0x1f, R122 ;  /* 0x0000001fff807819 */ /* 0x000fe2000001147a */
[----:B------:R-:W-:Y:S01]  /*1300*/  IMAD.WIDE.U32 R144, R122, c[0x0][0x1e0], RZ ;  /* 0x000078007a907a25 */ /* 0x000fe200078e00ff */
[----:B------:R-:W-:Y:S01]  /*1310*/  LOP3.LUT R5, R5, 0xffffff00, RZ, 0xc0, !PT ;  /* 0xffffff0005057812 */ /* 0x000fe200078ec0ff */
[----:B------:R1:W-:Y:S02]  /*1320*/  @P1 LDGSTS.E.BYPASS.LTC128B.128 [R120+0x4880], [R16.64+0x40], !P5 ;  /* 0x0488004010781fae */ /* 0x0003e4000e901d4c */
[----:B------:R-:W-:-:S02]  /*1330*/  IMAD.IADD R20, R223, 0x1, -R20 ;  /* 0x00000001df147824 */ /* 0x000fc400078e0a14 */
[----:B------:R-:W-:Y:S01]  /*1340*/  IMAD R95, R128, c[0x0][0x1e0], RZ ;  /* 0x00007800805f7a24 */ /* 0x000fe200078e02ff */
[----:B------:R1:W-:Y:S01]  /*1350*/  @P1 LDGSTS.E.BYPASS.LTC128B.128 [R120+0x5480], [R16.64+0x80], !P4 ;  /* 0x0548008010781fae */ /* 0x0003e2000e101d4c */
[C---:B------:R-:W-:Y:S02]  /*1360*/  IMAD.SHL.U32 R18, R20.reuse, 0x4, RZ ;  /* 0x0000000414127824 */ /* 0x040fe400078e00ff */
[----:B------:R-:W-:Y:S01]  /*1370*/  IMAD.SHL.U32 R20, R20, 0x8, RZ ;  /* 0x0000000814147824 */ /* 0x000fe200078e00ff */
[----:B------:R3:W-:Y:S01]  /*1380*/  @P0 LDGSTS.E.BYPASS.LTC128B.128 [R120+0x4480], [R10.64], !P6 ;  /* 0x044800000a780fae */ /* 0x0007e2000f101d4c */
[----:B------:R-:W-:Y:S01]  /*1390*/  IMAD R95, R122, c[0x0][0x1e4], R95 ;  /* 0x000079007a5f7a24 */ /* 0x000fe200078e025f */
[----:B------:R-:W-:Y:S01]  /*13a0*/  IADD3 R15, R18, 0x20, RZ ;  /* 0x00000020120f7810 */ /* 0x000fe20007ffe0ff */
[----:B------:R-:W-:Y:S01]  /*13b0*/  IMAD R130, R128, c[0x0][0x280], RZ ;  /* 0x0000a00080827a24 */ /* 0x000fe200078e02ff */
[----:B------:R3:W-:Y:S01]  /*13c0*/  @P0 LDGSTS.E.BYPASS.LTC128B.128 [R120+0x5080], [R10.64+0x40], !P5 ;  /* 0x050800400a780fae */ /* 0x0007e2000e901d4c */
[----:B------:R-:W-:Y:S01]  /*13d0*/  IMAD.IADD R95, R145, 0x1, R95 ;  /* 0x00000001915f7824 */ /* 0x000fe200078e025f */
[----:B------:R-:W-:Y:S01]  /*13e0*/  SHF.R.S32.HI R21, RZ, 0x1f, R20 ;  /* 0x0000001fff157819 */ /* 0x000fe20000011414 */
[----:B------:R-:W-:Y:S01]  /*13f0*/  IMAD.IADD R14, R18, 0x1, R15 ;  /* 0x00000001120e7824 */ /* 0x000fe200078e020f */
[----:B------:R3:W-:Y:S01]  /*1400*/  @P0 LDGSTS.E.BYPASS.LTC128B.128 [R120+0x5c80], [R10.64+0x80], !P4 ;  /* 0x05c800800a780fae */ /* 0x0007e2000e101d4c */
[----:B------:R-:W-:Y:S01]  /*1410*/  SHF.R.S32.HI R19, RZ, 0x1f, R18 ;  /* 0x0000001fff137819 */ /* 0x000fe20000011412 */
[----:B------:R-:W-:Y:S01]  /*1420*/  IMAD R130, R122, c[0x0][0x284], R130 ;  /* 0x0000a1007a827a24 */ /* 0x000fe200078e0282 */
[----:B------:R-:W-:Y:S01]  /*1430*/  IADD3 R12, R18, 0x8, RZ ;  /* 0x00000008120c7810 */ /* 0x000fe20007ffe0ff */
[----:B------:R-:W0:Y:S01]  /*1440*/  LDGDEPBAR ;  /* 0x00000000000079af */ /* 0x000e220000000000 */
[----:B------:R-:W-:Y:S01]  /*1450*/  IMAD.WIDE.U32 R24, R222, c[0x0][0x210], R20 ;  /* 0x00008400de187a25 */ /* 0x000fe200078e0014 */
[----:B------:R-:W-:-:S02]  /*1460*/  IADD3 R110, R20, 0x30, RZ ;  /* 0x00000030146e7810 */ /* 0x000fc40007ffe0ff */
[----:B------:R-:W-:Y:S01]  /*1470*/  IADD3 R109, R20, 0x40, RZ ;  /* 0x00000040146d7810 */ /* 0x000fe20007ffe0ff */
[----:B------:R-:W-:Y:S01]  /*1480*/  IMAD.WIDE.U32 R134, R122, c[0x0][0x280], R18 ;  /* 0x0000a0007a867a25 */ /* 0x000fe200078e0012 */
[----:B------:R-:W-:-:S03]  /*1490*/  IADD3 R108, R20, 0x50, RZ ;  /* 0x00000050146c7810 */ /* 0x000fc60007ffe0ff */
[----:B------:R-:W-:Y:S01]  /*14a0*/  IMAD.WIDE.U32 R132, R122, c[0x0][0x290], R18 ;  /* 0x0000a4007a847a25 */ /* 0x000fe200078e0012 */
[----:B-1----:R-:W-:-:S03]  /*14b0*/  IADD3 R16, R18, 0x10, RZ ;  /* 0x0000001012107810 */ /* 0x002fc60007ffe0ff */
[----:B------:R-:W-:-:S04]  /*14c0*/  IMAD.WIDE.U32 R28, R122, c[0x0][0x280], R20 ;  /* 0x0000a0007a1c7a25 */ /* 0x000fc800078e0014 */
[----:B------:R-:W-:-:S04]  /*14d0*/  IMAD.WIDE.U32 R26, R122, c[0x0][0x290], R20 ;  /* 0x0000a4007a1a7a25 */ /* 0x000fc800078e0014 */
[----:B------:R-:W-:Y:S02]  /*14e0*/  IMAD.IADD R137, R25, 0x1, R136 ;  /* 0x0000000119897824 */ /* 0x000fe400078e0288 */
[----:B------:R-:W-:Y:S02]  /*14f0*/  IMAD.IADD R135, R135, 0x1, R130 ;  /* 0x0000000187877824 */ /* 0x000fe400078e0282 */
[----:B------:R-:W-:Y:S02]  /*1500*/  IMAD.IADD R131, R130, 0x1, R29 ;  /* 0x0000000182837824 */ /* 0x000fe400078e021d */
[----:B------:R-:W-:Y:S02]  /*1510*/  IMAD.MOV.U32 R136, RZ, RZ, R24 ;  /* 0x000000ffff887224 */ /* 0x000fe400078e0018 */
[----:B------:R-:W-:Y:S02]  /*1520*/  IMAD.MOV.U32 R130, RZ, RZ, R28 ;  /* 0x000000ffff827224 */ /* 0x000fe400078e001c */
[----:B------:R-:W-:-:S02]  /*1530*/  IMAD R87, R138, c[0x0][0x26c], R87 ;  /* 0x00009b008a577a24 */ /* 0x000fc400078e0257 */
[----:B-----5:R-:W-:-:S04]  /*1540*/  IMAD.WIDE.U32 R134, R73, c[0x0][0x280], R134 ;  /* 0x0000a00049867a25 */ /* 0x020fc800078e0086 */
[----:B------:R-:W-:Y:S01]  /*1550*/  IMAD.WIDE.U32 R130, R73, c[0x0][0x280], R130 ;  /* 0x0000a00049827a25 */ /* 0x000fe200078e0082 */
[----:B--2---:R-:W-:-:S03]  /*1560*/  @P3 SHF.R.S32.HI R7, RZ, 0x1f, R13 ;  /* 0x0000001fff073819 */ /* 0x004fc6000001140d */
[----:B------:R-:W-:Y:S01]  /*1570*/  @!P3 IMAD.MOV.U32 R7, RZ, RZ, R8 ;  /* 0x000000ffff07b224 */ /* 0x000fe200078e0008 */
[----:B------:R-:W-:Y:S01]  /*1580*/  LEA.HI R8, R122, R122, RZ, 0x1 ;  /* 0x0000007a7a087211 */ /* 0x000fe200078f08ff */
[----:B------:R-:W-:Y:S02]  /*1590*/  @P3 IMAD.MOV.U32 R6, RZ, RZ, R13 ;  /* 0x000000ffff063224 */ /* 0x000fe400078e000d */
[----:B------:R-:W-:Y:S01]  /*15a0*/  @!P3 IMAD.MOV.U32 R6, RZ, RZ, R225 ;  /* 0x000000ffff06b224 */ /* 0x000fe200078e00e1 */
[----:B------:R-:W-:Y:S01]  /*15b0*/  SEL R2, R7, RZ, !P2 ;  /* 0x000000ff07027207 */ /* 0x000fe20005000000 */
[----:B------:R-:W-:Y:S01]  /*15c0*/  IMAD.IADD R13, R18, 0x1, R16 ;  /* 0x00000001120d7824 */ /* 0x000fe200078e0210 */
[----:B------:R-:W-:Y:S02]  /*15d0*/  LOP3.LUT R8, R8, 0x7fffffe, RZ, 0xc0, !PT ;  /* 0x07fffffe08087812 */ /* 0x000fe400078ec0ff */
[----:B------:R-:W-:Y:S01]  /*15e0*/  SEL R84, R6, RZ, !P2 ;  /* 0x000000ff06547207 */ /* 0x000fe20005000000 */
[----:B------:R-:W-:Y:S01]  /*15f0*/  IMAD R90, R2, c[0x0][0x1f0], RZ ;  /* 0x00007c00025a7a24 */ /* 0x000fe200078e02ff */
[----:B------:R-:W-:Y:S01]  /*1600*/  IADD3 R6, -R9, c[0x0][0x1d4], RZ ;  /* 0x0000750009067a10 */ /* 0x000fe20007ffe1ff */
[----:B------:R-:W-:-:S02]  /*1610*/  IMAD.IADD R8, R122, 0x1, -R8 ;  /* 0x000000017a087824 */ /* 0x000fc400078e0a08 */
[----:B------:R-:W-:-:S04]  /*1620*/  IMAD.WIDE.U32 R142, R84, c[0x0][0x1f0], R142 ;  /* 0x00007c00548e7a25 */ /* 0x000fc800078e008e */
[----:B------:R-:W-:Y:S01]  /*1630*/  IMAD R90, R84, c[0x0][0x1f4], R90 ;  /* 0x00007d00545a7a24 */ /* 0x000fe200078e025a */
[----:B------:R-:W-:Y:S01]  /*1640*/  BAR.SYNC.DEFER_BLOCKING 0x0 ;  /* 0x0000000000007b1d */ /* 0x000fe20000010000 */
[----:B------:R-:W-:Y:S01]  /*1650*/  IADD3 R79, P1, P0, R142, R144, R20 ;  /* 0x000000908e4f7210 */ /* 0x000fe2000783e014 */
[----:B------:R-:W-:Y:S02]  /*1660*/  IMAD R5, R8, 0x20, R5 ;  /* 0x0000002008057824 */ /* 0x000fe400078e0205 */
[----:B------:R-:W-:Y:S02]  /*1670*/  IMAD.IADD R90, R143, 0x1, R90 ;  /* 0x000000018f5a7824 */ /* 0x000fe400078e025a */
[----:B------:R-:W-:-:S03]  /*1680*/  IMAD.WIDE.U32 R136, R84, c[0x0][0x218], R136 ;  /* 0x0000860054887a25 */ /* 0x000fc600078e0088 */
[----:B------:R-:W-:Y:S02]  /*1690*/  IADD3.X R78, R90, R95, R21, P1, P0 ;  /* 0x0000005f5a4e7210 */ /* 0x000fe40000fe0415 */
[----:B------:R-:W-:Y:S02]  /*16a0*/  ISETP.GE.AND P0, PT, R20, c[0x0][0x27c], PT ;  /* 0x00009f0014007a0c */ /* 0x000fe40003f06270 */
[----:B------:R-:W-:Y:S02]  /*16b0*/  ISETP.GE.AND P1, PT, R13, c[0x0][0x27c], PT ;  /* 0x00009f000d007a0c */ /* 0x000fe40003f26270 */
[----:B------:R-:W-:Y:S02]  /*16c0*/  SEL R4, RZ, c[0x0][0x27c], !P0 ;  /* 0x00009f00ff047a07 */ /* 0x000fe40004000000 */
[----:B---3--:R-:W-:Y:S02]  /*16d0*/  SEL R10, R9, R6, !P0 ;  /* 0x00000006090a7207 */ /* 0x008fe40004000000 */
[----:B------:R-:W-:Y:S01]  /*16e0*/  ISETP.GE.AND P0, PT, R14, c[0x0][0x27c], PT ;  /* 0x00009f000e007a0c */ /* 0x000fe20003f06270 */
[----:B------:R-:W-:Y:S01]  /*16f0*/  IMAD.IADD R4, R20, 0x1, R4 ;  /* 0x0000000114047824 */ /* 0x000fe200078e0204 */
[----:B------:R-:W-:-:S02]  /*1700*/  SEL R3, RZ, c[0x0][0x27c], !P1 ;  /* 0x00009f00ff037a07 */ /* 0x000fc40004800000 */
[-C--:B------:R-:W-:Y:S02]  /*1710*/  SEL R7, R9, R6.reuse, !P1 ;  /* 0x0000000609077207 */ /* 0x080fe40004800000 */
[----:B------:R-:W-:Y:S01]  /*1720*/  SHF.R.S32.HI R8, RZ, 0x1f, R4 ;  /* 0x0000001fff087819 */ /* 0x000fe20000011404 */
[----:B------:R-:W-:Y:S01]  /*1730*/  IMAD.IADD R3, R3, 0x1, R13 ;  /* 0x0000000103037824 */ /* 0x000fe200078e020d */
[----:B------:R-:W-:Y:S02]  /*1740*/  SEL R6, R9, R6, !P0 ;  /* 0x0000000609067207 */ /* 0x000fe40004000000 */
[CC--:B------:R-:W-:Y:S02]  /*1750*/  LEA.HI R119, R8.reuse, R4.reuse, RZ, 0x3 ;  /* 0x0000000408777211 */ /* 0x0c0fe400078f18ff */
[----:B------:R-:W-:Y:S02]  /*1760*/  LEA.HI R8, R8, R4, RZ, 0x5 ;  /* 0x0000000408087211 */ /* 0x000fe400078f28ff */
[----:B------:R-:W-:-:S02]  /*1770*/  SHF.R.S32.HI R4, RZ, 0x1f, R121 ;  /* 0x0000001fff047819 */ /* 0x000fc40000011479 */
[----:B------:R-:W-:Y:S02]  /*1780*/  SEL R9, RZ, c[0x0][0x27c], !P0 ;  /* 0x00009f00ff097a07 */ /* 0x000fe40004000000 */
[----:B------:R-:W-:Y:S02]  /*1790*/  LEA.HI R4, R4, R121, RZ, 0x2 ;  /* 0x0000007904047211 */ /* 0x000fe400078f10ff */
[----:B------:R-:W-:Y:S01]  /*17a0*/  IADD3 R86, P0, R86, R122, RZ ;  /* 0x0000007a56567210 */ /* 0x000fe20007f1e0ff */
[----:B------:R-:W-:Y:S01]  /*17b0*/  IMAD.IADD R9, R9, 0x1, R14 ;  /* 0x0000000109097824 */ /* 0x000fe200078e020e */
[----:B------:R-:W-:Y:S02]  /*17c0*/  LOP3.LUT R4, R4, 0xfffffffc, RZ, 0xc0, !PT ;  /* 0xfffffffc04047812 */ /* 0x000fe400078ec0ff */
[----:B------:R-:W-:Y:S01]  /*17d0*/  SHF.R.S32.HI R111, RZ, 0x1f, R6 ;  /* 0x0000001fff6f7819 */ /* 0x000fe20000011406 */
[----:B------:R-:W-:Y:S01]  /*17e0*/  IMAD.X R85, R85, 0x1, R128, P0 ;  /* 0x0000000155557824 */ /* 0x000fe200000e0680 */
[----:B------:R-:W-:Y:S01]  /*17f0*/  SHF.R.S32.HI R112, RZ, 0x1f, R7 ;  /* 0x0000001fff707819 */ /* 0x000fe20000011407 */
[----:B------:R-:W-:Y:S01]  /*1800*/  IMAD.IADD R4, R121, 0x1, -R4 ;  /* 0x0000000179047824 */ /* 0x000fe200078e0a04 */
[----:B------:R-:W-:Y:S01]  /*1810*/  LEA.HI R111, R111, R6, RZ, 0x4 ;  /* 0x000000066f6f7211 */ /* 0x000fe200078f20ff */
[----:B------:R-:W-:Y:S01]  /*1820*/  IMAD R128, R128, c[0x0][0x290], RZ ;  /* 0x0000a40080807a24 */ /* 0x000fe200078e02ff */
[----:B------:R-:W-:-:S02]  /*1830*/  SHF.R.S32.HI R6, RZ, 0x1f, R3 ;  /* 0x0000001fff067819 */ /* 0x000fc40000011403 */
[C---:B------:R-:W-:Y:S01]  /*1840*/  LOP3.LUT P0, RZ, R4.reuse, 0x2, RZ, 0xc0, !PT ;  /* 0x0000000204ff7812 */ /* 0x040fe2000780c0ff */
[----:B------:R-:W-:Y:S01]  /*1850*/  IMAD.SHL.U32 R4, R4, 0x40, RZ ;  /* 0x0000004004047824 */ /* 0x000fe200078e00ff */
[----:B------:R-:W-:Y:S01]  /*1860*/  SHF.R.S32.HI R115, RZ, 0x1f, R10 ;  /* 0x0000001fff737819 */ /* 0x000fe2000001140a */
[----:B------:R-:W-:Y:S01]  /*1870*/  IMAD R128, R122, c[0x0][0x294], R128 ;  /* 0x0000a5007a807a24 */ /* 0x000fe200078e0280 */
[CC--:B------:R-:W-:Y:S02]  /*1880*/  LEA.HI R117, R6.reuse, R3.reuse, RZ, 0x3 ;  /* 0x0000000306757211 */ /* 0x0c0fe400078f18ff */
[----:B------:R-:W-:Y:S01]  /*1890*/  LEA.HI R6, R6, R3, RZ, 0x5 ;  /* 0x0000000306067211 */ /* 0x000fe200078f28ff */
[----:B------:R-:W-:Y:S01]  /*18a0*/  IMAD.IADD R133, R133, 0x1, R128 ;  /* 0x0000000185857824 */ /* 0x000fe200078e0280 */
[----:B------:R-:W-:Y:S01]  /*18b0*/  LOP3.LUT R4, R4, 0xc0, RZ, 0xc0, !PT ;  /* 0x000000c004047812 */ /* 0x000fe200078ec0ff */
[----:B------:R-:W-:Y:S01]  /*18c0*/  IMAD.IADD R129, R128, 0x1, R27 ;  /* 0x0000000180817824 */ /* 0x000fe200078e021b */
[----:B------:R-:W-:Y:S01]  /*18d0*/  LEA.HI R112, R112, R7, RZ, 0x4 ;  /* 0x0000000770707211 */ /* 0x000fe200078f20ff */
[----:B------:R-:W-:Y:S01]  /*18e0*/  IMAD.MOV.U32 R128, RZ, RZ, R26 ;  /* 0x000000ffff807224 */ /* 0x000fe200078e001a */
[----:B------:R-:W-:Y:S01]  /*18f0*/  LEA.HI R115, R115, R10, RZ, 0x4 ;  /* 0x0000000a73737211 */ /* 0x000fe200078f20ff */
[----:B------:R-:W-:Y:S01]  /*1900*/  IMAD R10, R221, c[0x0][0x260], RZ ;  /* 0x00009800dd0a7a24 */ /* 0x000fe200078e02ff */
[----:B------:R-:W-:Y:S01]  /*1910*/  SHF.R.S32.HI R7, RZ, 0x1f, R9 ;  /* 0x0000001fff077819 */ /* 0x000fe20000011409 */
[----:B------:R-:W-:Y:S01]  /*1920*/  IMAD.WIDE.U32 R132, R73, c[0x0][0x290], R132 ;  /* 0x0000a40049847a25 */ /* 0x000fe200078e0084 */
[----:B------:R-:W-:-:S02]  /*1930*/  SHF.R.U32.HI R3, RZ, 0x3, R4 ;  /* 0x00000003ff037819 */ /* 0x000fc40000011604 */
[----:B------:R-:W-:Y:S01]  /*1940*/  SHF.R.S32.HI R6, RZ, 0x5, R6 ;  /* 0x00000005ff067819 */ /* 0x000fe20000011406 */
[----:B------:R-:W-:Y:S01]  /*1950*/  IMAD R10, R222, c[0x0][0x264], R10 ;  /* 0x00009900de0a7a24 */ /* 0x000fe200078e020a */
[----:B------:R-:W-:Y:S01]  /*1960*/  LOP3.LUT R105, R4, 0x18, R117, 0xf8, !PT ;  /* 0x0000001804697812 */ /* 0x000fe200078ef875 */
[----:B------:R-:W-:Y:S01]  /*1970*/  IMAD.WIDE.U32 R128, R73, c[0x0][0x290], R128 ;  /* 0x0000a40049807a25 */ /* 0x000fe200078e0080 */
[----:B------:R-:W-:Y:S02]  /*1980*/  SHF.R.S32.HI R115, RZ, 0x4, R115 ;  /* 0x00000004ff737819 */ /* 0x000fe40000011473 */
[----:B------:R-:W-:Y:S01]  /*1990*/  LEA.HI R116, R7, R9, RZ, 0x3 ;  /* 0x0000000907747211 */ /* 0x000fe200078f18ff */
[----:B------:R-:W-:Y:S01]  /*19a0*/  IMAD R6, R6, 0x600, R5 ;  /* 0x0000060006067824 */ /* 0x000fe200078e0205 */
[----:B------:R-:W-:Y:S01]  /*19b0*/  SHF.R.S32.HI R112, RZ, 0x4, R112 ;  /* 0x00000004ff707819 */ /* 0x000fe20000011470 */
[----:B------:R-:W-:Y:S01]  /*19c0*/  IMAD.IADD R11, R23, 0x1, R10 ;  /* 0x00000001170b7824 */ /* 0x000fe200078e020a */
[----:B------:R-:W-:Y:S01]  /*19d0*/  SHF.R.S32.HI R111, RZ, 0x4, R111 ;  /* 0x00000004ff6f7819 */ /* 0x000fe2000001146f */
[----:B------:R-:W-:Y:S01]  /*19e0*/  IMAD.MOV.U32 R10, RZ, RZ, R22 ;  /* 0x000000ffff0a7224 */ /* 0x000fe200078e0016 */
[----:B------:R-:W-:-:S02]  /*19f0*/  LOP3.LUT R105, R105, R3, RZ, 0x3c, !PT ;  /* 0x0000000369697212 */ /* 0x000fc400078e3cff */
[----:B------:R-:W-:Y:S01]  /*1a00*/  LEA.HI.SX32 R115, R119, R115, 0x1d ;  /* 0x0000007377737211 */ /* 0x000fe200078feaff */
[----:B------:R-:W-:Y:S01]  /*1a10*/  IMAD.WIDE.U32 R138, R138, c[0x0][0x268], R10 ;  /* 0x00009a008a8a7a25 */ /* 0x000fe200078e000a */
[----:B------:R-:W-:Y:S02]  /*1a20*/  LEA.HI.SX32 R112, R117, R112, 0x1d ;  /* 0x0000007075707211 */ /* 0x000fe400078feaff */
[----:B------:R-:W-:Y:S01]  /*1a30*/  LEA.HI.SX32 R111, R116, R111, 0x1d ;  /* 0x0000006f746f7211 */ /* 0x000fe200078feaff */
[----:B------:R-:W-:Y:S01]  /*1a40*/  IMAD.IADD R105, R6, 0x1, R105 ;  /* 0x0000000106697824 */ /* 0x000fe200078e0269 */
[----:B------:R-:W-:Y:S01]  /*1a50*/  SHF.R.S32.HI R6, RZ, 0x1f, R115 ;  /* 0x0000001fff067819 */ /* 0x000fe20000011473 */
[----:B------:R-:W-:Y:S01]  /*1a60*/  IMAD.IADD R87, R139, 0x1, R87 ;  /* 0x000000018b577824 */ /* 0x000fe200078e0257 */
[----:B------:R-:W-:Y:S01]  /*1a70*/  SHF.R.S32.HI R104, RZ, 0x1f, R112 ;  /* 0x0000001fff687819 */ /* 0x000fe20000011470 */
[----:B------:R-:W-:Y:S01]  /*1a80*/  IMAD.SHL.U32 R105, R105, 0x2, RZ ;  /* 0x0000000269697824 */ /* 0x000fe200078e00ff */
[----:B------:R-:W-:-:S02]  /*1a90*/  SHF.R.S32.HI R102, RZ, 0x1f, R111 ;  /* 0x0000001fff667819 */ /* 0x000fc4000001146f */
[----:B------:R-:W-:Y:S02]  /*1aa0*/  LEA.HI R7, R7, R9, RZ, 0x5 ;  /* 0x0000000907077211 */ /* 0x000fe400078f28ff */
[----:B------:R-:W-:Y:S02]  /*1ab0*/  LOP3.LUT R114, R4, 0x8, R20, 0xf8, !PT ;  /* 0x0000000804727812 */ /* 0x000fe400078ef814 */
[----:B------:R-:W-:Y:S01]  /*1ac0*/  LEA.HI R6, R6, R115, RZ, 0x2 ;  /* 0x0000007306067211 */ /* 0x000fe200078f10ff */
[----:B------:R-:W-:Y:S01]  /*1ad0*/  IMAD.SHL.U32 R115, R115, 0x8, RZ ;  /* 0x0000000873737824 */ /* 0x000fe200078e00ff */
[----:B------:R-:W-:Y:S01]  /*1ae0*/  LEA.HI R104, R104, R112, RZ, 0x2 ;  /* 0x0000007068687211 */ /* 0x000fe200078f10ff */
[----:B------:R-:W-:Y:S01]  /*1af0*/  IMAD.SHL.U32 R112, R112, 0x8, RZ ;  /* 0x0000000870707824 */ /* 0x000fe200078e00ff */
[----:B------:R-:W-:Y:S01]  /*1b00*/  LEA.HI R102, R102, R111, RZ, 0x2 ;  /* 0x0000006f66667211 */ /* 0x000fe200078f10ff */
[----:B------:R-:W-:Y:S01]  /*1b10*/  IMAD.SHL.U32 R111, R111, 0x8, RZ ;  /* 0x000000086f6f7824 */ /* 0x000fe200078e00ff */
[----:B------:R-:W-:-:S02]  /*1b20*/  SHF.R.S32.HI R8, RZ, 0x5, R8 ;  /* 0x00000005ff087819 */ /* 0x000fc40000011408 */
[----:B------:R-:W-:Y:S02]  /*1b30*/  LOP3.LUT R114, R114, R3, RZ, 0x3c, !PT ;  /* 0x0000000372727212 */ /* 0x000fe400078e3cff */
[----:B------:R-:W-:Y:S01]  /*1b40*/  SHF.R.S32.HI R7, RZ, 0x5, R7 ;  /* 0x00000005ff077819 */ /* 0x000fe20000011407 */
[--C-:B------:R-:W-:Y:S01]  /*1b50*/  IMAD R8, R8, 0x600, R5.reuse ;  /* 0x0000060008087824 */ /* 0x100fe200078e0205 */
[----:B------:R-:W-:Y:S01]  /*1b60*/  SHF.R.S32.HI R6, RZ, 0x2, R6 ;  /* 0x00000002ff067819 */ /* 0x000fe20000011406 */
[----:B------:R-:W-:Y:S01]  /*1b70*/  IMAD.IADD R114, R5, 0x1, R114 ;  /* 0x0000000105727824 */ /* 0x000fe200078e0272 */
[----:B------:R-:W-:Y:S01]  /*1b80*/  SHF.R.S32.HI R104, RZ, 0x2, R104 ;  /* 0x00000002ff687819 */ /* 0x000fe20000011468 */
[--C-:B------:R-:W-:Y:S01]  /*1b90*/  IMAD R7, R7, 0x600, R5.reuse ;  /* 0x0000060007077824 */ /* 0x100fe200078e0205 */
[----:B------:R-:W-:Y:S01]  /*1ba0*/  SHF.R.S32.HI R102, RZ, 0x2, R102 ;  /* 0x00000002ff667819 */ /* 0x000fe20000011466 */
[----:B------:R-:W-:Y:S01]  /*1bb0*/  IMAD R6, R6, 0x600, R5 ;  /* 0x0000060006067824 */ /* 0x000fe200078e0205 */
[----:B------:R-:W-:Y:S01]  /*1bc0*/  LOP3.LUT R107, R4, 0x18, R119, 0xf8, !PT ;  /* 0x00000018046b7812 */ /* 0x000fe200078ef877 */
[--C-:B------:R-:W-:Y:S01]  /*1bd0*/  IMAD R104, R104, 0x600, R5.reuse ;  /* 0x0000060068687824 */ /* 0x100fe200078e0205 */
[----:B------:R-:W-:Y:S01]  /*1be0*/  LOP3.LUT R103, R4, 0x18, R116, 0xf8, !PT ;  /* 0x0000001804677812 */ /* 0x000fe200078ef874 */
[----:B------:R-:W-:Y:S01]  /*1bf0*/  IMAD R102, R102, 0x600, R5 ;  /* 0x0000060066667824 */ /* 0x000fe200078e0205 */
[----:B------:R-:W-:-:S02]  /*1c00*/  LOP3.LUT R106, R4, 0x18, R115, 0xf8, !PT ;  /* 0x00000018046a7812 */ /* 0x000fc400078ef873 */
[C---:B------:R-:W-:Y:S02]  /*1c10*/  LOP3.LUT R5, R4.reuse, 0x18, R112, 0xf8, !PT ;  /* 0x0000001804057812 */ /* 0x040fe400078ef870 */
[----:B------:R-:W-:Y:S02]  /*1c20*/  LOP3.LUT R4, R4, 0x18, R111, 0xf8, !PT ;  /* 0x0000001804047812 */ /* 0x000fe400078ef86f */
[-C--:B------:R-:W-:Y:S02]  /*1c30*/  LOP3.LUT R107, R107, R3.reuse, RZ, 0x3c, !PT ;  /* 0x000000036b6b7212 */ /* 0x080fe400078e3cff */
[-C--:B------:R-:W-:Y:S02]  /*1c40*/  LOP3.LUT R103, R103, R3.reuse, RZ, 0x3c, !PT ;  /* 0x0000000367677212 */ /* 0x080fe400078e3cff */
[-C--:B------:R-:W-:Y:S01]  /*1c50*/  LOP3.LUT R106, R106, R3.reuse, RZ, 0x3c, !PT ;  /* 0x000000036a6a7212 */ /* 0x080fe200078e3cff */
[----:B------:R-:W-:Y:S01]  /*1c60*/  IMAD.IADD R107, R8, 0x1, R107 ;  /* 0x00000001086b7824 */ /* 0x000fe200078e026b */
[-C--:B------:R-:W-:Y:S01]  /*1c70*/  LOP3.LUT R5, R5, R3.reuse, RZ, 0x3c, !PT ;  /* 0x0000000305057212 */ /* 0x080fe200078e3cff */
[----:B------:R-:W-:Y:S01]  /*1c80*/  IMAD.IADD R103, R7, 0x1, R103 ;  /* 0x0000000107677824 */ /* 0x000fe200078e0267 */
[----:B------:R-:W-:Y:S01]  /*1c90*/  LOP3.LUT R4, R4, R3, RZ, 0x3c, !PT ;  /* 0x0000000304047212 */ /* 0x000fe200078e3cff */
[----:B------:R-:W-:Y:S01]  /*1ca0*/  IMAD R3, R2, c[0x0][0x218], RZ ;  /* 0x0000860002037a24 */ /* 0x000fe200078e02ff */
[----:B------:R-:W-:Y:S01]  /*1cb0*/  SHF.R.S32.HI R2, RZ, 0x1f, R73 ;  /* 0x0000001fff027819 */ /* 0x000fe20000011449 */
[----:B------:R-:W-:Y:S01]  /*1cc0*/  IMAD.IADD R106, R6, 0x1, R106 ;  /* 0x00000001066a7824 */ /* 0x000fe200078e026a */
[----:B------:R-:W-:Y:S01]  /*1cd0*/  LEA R114, R114, 0x1880, 0x1 ;  /* 0x0000188072727811 */ /* 0x000fe200078e08ff */
[----:B------:R-:W-:Y:S01]  /*1ce0*/  IMAD.IADD R104, R104, 0x1, R5 ;  /* 0x0000000168687824 */ /* 0x000fe200078e0205 */
[----:B------:R-:W-:Y:S01]  /*1cf0*/  LOP3.LUT R119, R119, 0xfffffff8, RZ, 0xc0, !PT ;  /* 0xfffffff877777812 */ /* 0x000fe200078ec0ff */
[----:B------:R-:W-:Y:S01]  /*1d00*/  IMAD R81, R2, c[0x0][0x280], RZ ;  /* 0x0000a00002517a24 */ /* 0x000fe200078e02ff */
[----:B------:R-:W-:Y:S01]  /*1d10*/  IADD3 R113, R114, 0x20, RZ ;  /* 0x0000002072717810 */ /* 0x000fe20007ffe0ff */
[----:B------:R-:W-:Y:S01]  /*1d20*/  IMAD R80, R2, c[0x0][0x290], RZ ;  /* 0x0000a40002507a24 */ /* 0x000fe200078e02ff */
[----:B------:R-:W-:Y:S01]  /*1d30*/  @P0 IADD3 R113, R114, -0x20, RZ ;  /* 0xffffffe072710810 */ /* 0x000fe20007ffe0ff */
[C---:B------:R-:W-:Y:S01]  /*1d40*/  IMAD R81, R73.reuse, c[0x0][0x284], R81 ;  /* 0x0000a10049517a24 */ /* 0x040fe200078e0251 */
[----:B------:R-:W-:Y:S01]  /*1d50*/  ISETP.NE.AND P0, PT, RZ, UR4, PT ;  /* 0x00000004ff007c0c */ /* 0x000fe2000bf05270 */
[----:B------:R-:W-:Y:S01]  /*1d60*/  IMAD R80, R73, c[0x0][0x294], R80 ;  /* 0x0000a50049507a24 */ /* 0x000fe200078e0250 */
[----:B------:R-:W-:Y:S01]  /*1d70*/  LOP3.LUT R117, R117, 0xfffffff8, RZ, 0xc0, !PT ;  /* 0xfffffff875757812 */ /* 0x000fe200078ec0ff */
[----:B------:R-:W-:Y:S01]  /*1d80*/  IMAD.IADD R102, R102, 0x1, R4 ;  /* 0x0000000166667824 */ /* 0x000fe200078e0204 */
[----:B------:R-:W-:Y:S01]  /*1d90*/  LOP3.LUT R116, R116, 0xfffffff8, RZ, 0xc0, !PT ;  /* 0xfffffff874747812 */ /* 0x000fe200078ec0ff */
[----:B------:R-:W-:Y:S01]  /*1da0*/  IMAD R84, R84, c[0x0][0x21c], R3 ;  /* 0x0000870054547a24 */ /* 0x000fe200078e0203 */
[----:B------:R-:W-:Y:S01]  /*1db0*/  ISETP.GE.AND P1, PT, R94, 0x1, PT ;  /* 0x000000015e00780c */ /* 0x000fe20003f26270 */
[----:B------:R-:W-:Y:S01]  /*1dc0*/  IMAD.IADD R83, R135, 0x1, R81 ;  /* 0x0000000187537824 */ /* 0x000fe200078e0251 */
[----:B------:R-:W-:Y:S01]  /*1dd0*/  P2R R125, PR, RZ, 0x1 ;  /* 0x00000001ff7d7803 */ /* 0x000fe20000000000 */
[----:B------:R-:W-:Y:S01]  /*1de0*/  IMAD.IADD R82, R133, 0x1, R80 ;  /* 0x0000000185527824 */ /* 0x000fe200078e0250 */
[C---:B------:R-:W-:Y:S01]  /*1df0*/  IADD3 R11, R18.reuse, 0x18, RZ ;  /* 0x00000018120b7810 */ /* 0x040fe20007ffe0ff */
[----:B------:R-:W-:Y:S01]  /*1e00*/  IMAD.IADD R81, R81, 0x1, R131 ;  /* 0x0000000151517824 */ /* 0x000fe200078e0283 */
[----:B------:R-:W-:Y:S01]  /*1e10*/  IADD3 R10, R18, 0x28, RZ ;  /* 0x00000028120a7810 */ /* 0x000fe20007ffe0ff */
[----:B------:R-:W-:Y:S01]  /*1e20*/  IMAD.IADD R80, R80, 0x1, R129 ;  /* 0x0000000150507824 */ /* 0x000fe200078e0281 */
[----:B------:R-:W-:Y:S01]  /*1e30*/  SHF.R.S32.HI R101, RZ, 0x1f, R119 ;  /* 0x0000001fff657819 */ /* 0x000fe20000011477 */
[----:B------:R-:W-:Y:S01]  /*1e40*/  IMAD.IADD R84, R137, 0x1, R84 ;  /* 0x0000000189547824 */ /* 0x000fe200078e0254 */
[----:B------:R-:W-:Y:S01]  /*1e50*/  SHF.R.S32.HI R98, RZ, 0x1f, R115 ;  /* 0x0000001fff627819 */ /* 0x000fe20000011473 */
[----:B------:R-:W-:Y:S01]  /*1e60*/  IMAD.SHL.U32 R107, R107, 0x2, RZ ;  /* 0x000000026b6b7824 */ /* 0x000fe200078e00ff */
[----:B------:R-:W-:Y:S01]  /*1e70*/  SHF.R.S32.HI R100, RZ, 0x1f, R117 ;  /* 0x0000001fff647819 */ /* 0x000fe20000011475 */
[----:B------:R-:W-:Y:S01]  /*1e80*/  IMAD.SHL.U32 R103, R103, 0x2, RZ ;  /* 0x0000000267677824 */ /* 0x000fe200078e00ff */
[----:B------:R-:W-:Y:S01]  /*1e90*/  SHF.R.S32.HI R99, RZ, 0x1f, R116 ;  /* 0x0000001fff637819 */ /* 0x000fe20000011474 */
[----:B------:R-:W-:Y:S01]  /*1ea0*/  IMAD.SHL.U32 R106, R106, 0x2, RZ ;  /* 0x000000026a6a7824 */ /* 0x000fe200078e00ff */
[----:B------:R-:W-:Y:S01]  /*1eb0*/  SHF.R.S32.HI R97, RZ, 0x1f, R112 ;  /* 0x0000001fff617819 */ /* 0x000fe20000011470 */
[----:B------:R-:W-:Y:S01]  /*1ec0*/  IMAD.SHL.U32 R104, R104, 0x2, RZ ;  /* 0x0000000268687824 */ /* 0x000fe200078e00ff */
[----:B------:R-:W-:Y:S01]  /*1ed0*/  SHF.R.S32.HI R96, RZ, 0x1f, R111 ;  /* 0x0000001fff607819 */ /* 0x000fe2000001146f */
[----:B------:R-:W-:-:S02]  /*1ee0*/  IMAD.SHL.U32 R102, R102, 0x2, RZ ;  /* 0x0000000266667824 */ /* 0x000fc400078e00ff */
.L_x_392:
[C---:B------:R-:W-:Y:S01]  /*1ef0*/  IMAD R127, R42.reuse, UR14, RZ ;  /* 0x0000000e2a7f7c24 */ /* 0x040fe2000f8e02ff */
[----:B------:R-:W-:Y:S01]  /*1f00*/  SHF.R.S32.HI R75, RZ, 0x1f, R42 ;  /* 0x0000001fff4b7819 */ /* 0x000fe2000001142a */
[----:B------:R-:W-:Y:S01]  /*1f10*/  IMAD.WIDE.U32 R148, R42, UR16, RZ ;  /* 0x000000102a947c25 */ /* 0x000fe2000f8e00ff */
[----:B------:R-:W-:Y:S04]  /*1f20*/  DEPBAR.LE SB0, 0x0 ;  /* 0x000080000000791a */ /* 0x000fe80000000000 */
[----:B------:R-:W-:Y:S01]  /*1f30*/  BAR.SYNC.DEFER_BLOCKING 0x0 ;  /* 0x0000000000007b1d */ /* 0x000fe20000010000 */
[----:B------:R-:W-:Y:S01]  /*1f40*/  ISETP.GE.AND P1, PT, R94, 0x1, PT ;  /* 0x000000015e00780c */ /* 0x000fe20003f26270 */
[----:B------:R-:W-:Y:S01]  /*1f50*/  IMAD R127, R75, UR16, R127 ;  /* 0x000000104b7f7c24 */ /* 0x000fe2000f8e027f */
[----:B------:R-:W-:Y:S03]  /*1f60*/  IADD3 R3, P0, R79, R148, RZ ;  /* 0x000000944f037210 */ /* 0x000fe60007f1e0ff */
[----:B------:R-:W-:Y:S04]  /*1f70*/  IMAD.IADD R127, R149, 0x1, R127 ;  /* 0x00000001957f7824 */ /* 0x000fe800078e027f */
[----:B------:R-:W-:Y:S01]  /*1f80*/  IMAD.X R2, R127, 0x1, R78, P0 ;  /* 0x000000017f027824 */ /* 0x000fe200000e064e */
[C---:B------:R-:W-:Y:S04]  /*1f90*/  LEA R62, P0, R3.reuse, c[0x0][0x1c8], 0x1 ;  /* 0x00007200033e7a11 */ /* 0x040fe800078008ff */
[----:B------:R-:W-:Y:S01]  /*1fa0*/  LEA.HI.X R63, R3, c[0x0][0x1cc], R2, 0x1, P0 ;  /* 0x00007300033f7a11 */ /* 0x000fe200000f0c02 */
[----:B------:R-:W-:Y:S01]  /*1fb0*/  BSSY B1, `(.L_x_367) ;  /* 0x000038c000017945 */ /* 0x000fe20003800000 */
[----:B-1----:R-:W-:-:S05]  /*1fc0*/  @!P1 BRA `(.L_x_368) ;  /* 0x000036d000009947 */ /* 0x002fca0003800000 */
[C---:B------:R-:W-:Y:S01]  /*1fd0*/  IMAD R3, R42.reuse, UR15, RZ ;  /* 0x0000000f2a037c24 */ /* 0x040fe2000f8e02ff */
[----:B------:R-:W-:Y:S01]  /*1fe0*/  ISETP.NE.AND P1, PT, R125, RZ, PT ;  /* 0x000000ff7d00720c */ /* 0x000fe20003f25270 */
[C---:B------:R-:W-:Y:S02]  /*1ff0*/  IMAD R4, R42.reuse, UR5, RZ ;  /* 0x000000052a047c24 */ /* 0x040fe4000f8e02ff */
[C---:B------:R-:W-:Y:S02]  /*2000*/  IMAD R2, R42.reuse, -0x30, R0 ;  /* 0xffffffd02a027824 */ /* 0x040fe400078e0200 */
[----:B------:R-:W-:Y:S03]  /*2010*/  IMAD.WIDE.U32 R38, R42, UR18, RZ ;  /* 0x000000122a267c25 */ /* 0x000fe6000f8e00ff */
[----:B------:R-:W-:Y:S01]  /*2020*/  IMNMX R126, R2, 0x30, PT ;  /* 0x00000030027e7817 */ /* 0x000fe20003800200 */
[----:B------:R-:W-:Y:S04]  /*2030*/  IMAD.WIDE.U32 R8, R42, UR20, RZ ;  /* 0x000000142a087c25 */ /* 0x000fe8000f8e00ff */
[C---:B------:R-:W-:Y:S02]  /*2040*/  IMAD R3, R75.reuse, UR18, R3 ;  /* 0x000000124b037c24 */ /* 0x040fe4000f8e0203 */
[----:B------:R-:W-:Y:S03]  /*2050*/  IMAD R4, R75, UR20, R4 ;  /* 0x000000144b047c24 */ /* 0x000fe6000f8e0204 */
        /* <DEDUP_REMOVED lines=34> */
[----:B------:R-:W-:Y:S01]  /*2280*/  LEA.HI.X R5, R38, c[0x0][0x274], R3, 0x1, P0 ;  /* 0x00009d0026057a11 */ /* 0x000fe200000f0c03 */
[----:B------:R-:W-:Y:S01]  /*2290*/  CS2R R22, SRZ ;  /* 0x0000000000167805 */ /* 0x000fe2000001ff00 */
[C---:B------:R-:W-:Y:S04]  /*22a0*/  LEA R6, P0, R8.reuse, c[0x0][0x288], 0x1 ;  /* 0x0000a20008067a11 */ /* 0x040fe800078008ff */
[----:B------:R-:W-:Y:S02]  /*22b0*/  LEA.HI.X R7, R8, c[0x0][0x28c], R2, 0x1, P0 ;  /* 0x0000a30008077a11 */ /* 0x000fe400000f0c02 */
[----:B------:R-:W-:Y:S11]  /*22c0*/  ISETP.GE.AND P0, PT, R18, c[0x0][0x27c], PT ;  /* 0x00009f0012007a0c */ /* 0x000ff60003f06270 */
[----:B------:R-:W-:Y:S02]  /*22d0*/  @!UPT UIADD3 URZ, URZ, URZ, URZ ;  /* 0x0000003f3f3ff290 */ /* 0x000fe4000fffe03f */
        /* <DEDUP_REMOVED lines=22> */
.L_x_371:
[----:B------:R-:W-:Y:S05]  /*2440*/  BSYNC B0 ;  /* 0x0000000000007941 */ /* 0x000fea0003800000 */
.L_x_370:
        /* <DEDUP_REMOVED lines=48> */
[----:B------:R-:W-:Y:S02]  /*2750*/  @!P0 HADD2.F32 R41, -RZ, R41.H0_H0 ;  /* 0x20000029ff298230 */ /* 0x000fe40000004100 */
[----:B------:R-:W-:Y:S02]  /*2760*/  @!P0 HADD2.F32 R44, -RZ, R44.H0_H0 ;  /* 0x2000002cff2c8230 */ /* 0x000fe40000004100 */
[----:B------:R-:W-:Y:S01]  /*2770*/  @!P0 HADD2.F32 R5, -RZ, R5.H0_H0 ;  /* 0x20000005ff058230 */ /* 0x000fe20000004100 */
[----:B-1----:R-:W-:Y:S01]  /*2780*/  @!P0 IMAD.MOV.U32 R35, RZ, RZ, R25 ;  /* 0x000000ffff238224 */ /* 0x002fe200078e0019 */
[----:B------:R-:W-:Y:S04]  /*2790*/  @!P0 MOV R34, R24 ;  /* 0x0000001800228202 */ /* 0x000fe80000000f00 */
[--C-:B------:R-:W-:Y:S02]  /*27a0*/  @!P0 HADD2.F32 R40, -RZ, R35.reuse.H1_H1 ;  /* 0x30000023ff288230 */ /* 0x100fe40000004100 */
[--C-:B------:R-:W-:Y:S02]  /*27b0*/  @!P0 HADD2.F32 R38, -RZ, R34.reuse.H1_H1 ;  /* 0x30000022ff268230 */ /* 0x100fe40000004100 */
[----:B------:R-:W-:Y:S01]  /*27c0*/  @!P0 HADD2.F32 R34, -RZ, R34.H0_H0 ;  /* 0x20000022ff228230 */ /* 0x000fe20000004100 */
[----:B------:R-:W-:Y:S02]  /*27d0*/  @!P0 FMUL.FTZ R61, R40, R3 ;  /* 0x00000003283d8220 */ /* 0x000fe40000410000 */
[-C--:B------:R-:W-:Y:S02]  /*27e0*/  @!P0 FMUL.FTZ R60, R38, R2.reuse ;  /* 0x00000002263c8220 */ /* 0x080fe40000410000 */
[C---:B------:R-:W-:Y:S02]  /*27f0*/  @!P0 FMUL.FTZ R2, R34.reuse, R2 ;  /* 0x0000000222028220 */ /* 0x040fe40000410000 */
[-C--:B------:R-:W-:Y:S01]  /*2800*/  @!P0 FFMA.FTZ R60, R34, R39.reuse, -R60 ;  /* 0x00000027223c8223 */ /* 0x080fe2000001083c */
[----:B------:R-:W-:Y:S01]  /*2810*/  @!P0 HADD2.F32 R34, -RZ, R35.H0_H0 ;  /* 0x20000023ff228230 */ /* 0x000fe20000004100 */
[----:B------:R-:W-:Y:S01]  /*2820*/  @!P0 FFMA.FTZ R2, R38, R39, R2 ;  /* 0x0000002726028223 */ /* 0x000fe20000010002 */
[----:B------:R-:W-:Y:S01]  /*2830*/  @!P0 MOV R35, R26 ;  /* 0x0000001a00238202 */ /* 0x000fe20000000f00 */
[----:B------:R-:W-:Y:S02]  /*2840*/  @!P0 HADD2.F32 R39, -RZ, R43.H0_H0 ;  /* 0x2000002bff278230 */ /* 0x000fe40000004100 */
[----:B------:R-:W-:Y:S01]  /*2850*/  @!P0 FMUL.FTZ R3, R34, R3 ;  /* 0x0000000322038220 */ /* 0x000fe20000410000 */
[----:B------:R-:W-:Y:S01]  /*2860*/  @!P0 F2FP.PACK_AB R2, R2, R60 ;  /* 0x0000003c0202823e */ /* 0x000fe200000000ff */
[----:B------:R-:W-:Y:S01]  /*2870*/  @!P0 FFMA.FTZ R61, R34, R41, -R61 ;  /* 0x00000029223d8223 */ /* 0x000fe2000001083d */
[----:B------:R-:W-:Y:S01]  /*2880*/  @!P0 MOV R34, R27 ;  /* 0x0000001b00228202 */ /* 0x000fe20000000f00 */
[----:B------:R-:W-:Y:S01]  /*2890*/  @!P0 FFMA.FTZ R3, R40, R41, R3 ;  /* 0x0000002928038223 */ /* 0x000fe20000010003 */
[--C-:B------:R-:W-:Y:S01]  /*28a0*/  @!P0 HADD2.F32 R38, -RZ, R35.reuse.H1_H1 ;  /* 0x30000023ff268230 */ /* 0x100fe20000004100 */
[----:B------:R-:W-:Y:S01]  /*28b0*/  @!P0 IMAD.MOV.U32 R24, RZ, RZ, R2 ;  /* 0x000000ffff188224 */ /* 0x000fe200078e0002 */
[----:B------:R-:W-:Y:S02]  /*28c0*/  @!P0 HADD2.F32 R35, -RZ, R35.H0_H0 ;  /* 0x20000023ff238230 */ /* 0x000fe40000004100 */
[--C-:B------:R-:W-:Y:S01]  /*28d0*/  @!P0 HADD2.F32 R43, -RZ, R34.reuse.H1_H1 ;  /* 0x30000022ff2b8230 */ /* 0x100fe20000004100 */
[-C--:B------:R-:W-:Y:S01]  /*28e0*/  @!P0 FMUL.FTZ R65, R38, R4.reuse ;  /* 0x0000000426418220 */ /* 0x080fe20000410000 */
[----:B------:R-:W-:Y:S01]  /*28f0*/  @!P0 HADD2.F32 R34, -RZ, R34.H0_H0 ;  /* 0x20000022ff228230 */ /* 0x000fe20000004100 */
[----:B------:R-:W-:Y:S01]  /*2900*/  @!P0 FMUL.FTZ R4, R35, R4 ;  /* 0x0000000423048220 */ /* 0x000fe20000410000 */
[----:B------:R-:W-:Y:S01]  /*2910*/  @!P0 F2FP.PACK_AB R3, R3, R61 ;  /* 0x0000003d0303823e */ /* 0x000fe200000000ff */
[-C--:B------:R-:W-:Y:S02]  /*2920*/  @!P0 FMUL.FTZ R64, R43, R5.reuse ;  /* 0x000000052b408220 */ /* 0x080fe40000410000 */
[----:B------:R-:W-:Y:S01]  /*2930*/  @!P0 FMUL.FTZ R5, R34, R5 ;  /* 0x0000000522058220 */ /* 0x000fe20000410000 */
[----:B------:R-:W-:Y:S01]  /*2940*/  @!P0 MOV R25, R3 ;  /* 0x0000000300198202 */ /* 0x000fe20000000f00 */
[-C--:B------:R-:W-:Y:S02]  /*2950*/  @!P0 FFMA.FTZ R4, R38, R39.reuse, R4 ;  /* 0x0000002726048223 */ /* 0x080fe40000010004 */
[----:B------:R-:W-:Y:S02]  /*2960*/  @!P0 FFMA.FTZ R35, R35, R39, -R65 ;  /* 0x0000002723238223 */ /* 0x000fe40000010841 */
[-C--:B------:R-:W-:Y:S02]  /*2970*/  @!P0 FFMA.FTZ R64, R34, R44.reuse, -R64 ;  /* 0x0000002c22408223 */ /* 0x080fe40000010840 */
[----:B------:R-:W-:Y:S01]  /*2980*/  @!P0 FFMA.FTZ R5, R43, R44, R5 ;  /* 0x0000002c2b058223 */ /* 0x000fe20000010005 */
[----:B------:R-:W-:Y:S04]  /*2990*/  @!P0 F2FP.PACK_AB R4, R4, R35 ;  /* 0x000000230404823e */ /* 0x000fe800000000ff */
[----:B------:R-:W-:Y:S02]  /*29a0*/  @!P0 F2FP.PACK_AB R5, R5, R64 ;  /* 0x000000400505823e */ /* 0x000fe400000000ff */
[----:B------:R-:W-:Y:S02]  /*29b0*/  @!P0 MOV R26, R4 ;  /* 0x00000004001a8202 */ /* 0x000fe40000000f00 */
[----:B------:R-:W-:Y:S05]  /*29c0*/  @!P0 MOV R27, R5 ;  /* 0x00000005001b8202 */ /* 0x000fea0000000f00 */
[----:B------:R1:W-:Y:S02]  /*29d0*/  STG.E.128 [R62.64], R24 ;  /* 0x000000183e007986 */ /* 0x0003e4000c101d0c */
.L_x_374:
[----:B------:R-:W-:Y:S05]  /*29e0*/  BSYNC B0 ;  /* 0x0000000000007941 */ /* 0x000fea0003800000 */
.L_x_373:
[----:B------:R-:W-:Y:S01]  /*29f0*/  ISETP.GE.AND P0, PT, R13, c[0x0][0x1d4], PT ;  /* 0x000075000d007a0c */ /* 0x000fe20003f06270 */
[----:B------:R-:W-:Y:S01]  /*2a00*/  @!UPT UIADD3 URZ, URZ, URZ, URZ ;  /* 0x0000003f3f3ff290 */ /* 0x000fe2000fffe03f */
[----:B------:R-:W-:Y:S11]  /*2a10*/  BSSY B0, `(.L_x_375) ;  /* 0x0000036000007945 */ /* 0x000ff60003800000 */
[----:B------:R-:W-:-:S05]  /*2a20*/  @P0 BRA `(.L_x_376) ;  /* 0x0000034000000947 */ /* 0x000fca0003800000 */
[----:B------:R-:W-:Y:S01]  /*2a30*/  ISETP.GE.AND P0, PT, R12, c[0x0][0x27c], PT ;  /* 0x00009f000c007a0c */ /* 0x000fe20003f06270 */
[----:B-1----:R-:W1:Y:S11]  /*2a40*/  LDS.128 R24, [R113+0x2400] ;  /* 0x0024000071187984 */ /* 0x002e760000000c00 */
[----:B------:R-:W-:Y:S01]  /*2a50*/  @!UPT UIADD3 URZ, URZ, URZ, URZ ;  /* 0x0000003f3f3ff290 */ /* 0x000fe2000fffe03f */
[--C-:B------:R-:W-:Y:S01]  /*2a60*/  @!P0 HADD2.F32 R5, -RZ, R17.reuse.H1_H1 ;  /* 0x30000011ff058230 */ /* 0x100fe20000004100 */
[----:B------:R-:W-:Y:S01]  /*2a70*/  @!P0 SHF.R.U64 R2, R36, 0x10, R37 ;  /* 0x0000001024028819 */ /* 0x000fe20000001225 */
[----:B------:R-:W-:Y:S01]  /*2a80*/  @!P0 HADD2.F32 R17, -RZ, R17.H0_H0 ;  /* 0x20000011ff118230 */ /* 0x000fe20000004100 */
[----:B------:R-:W-:Y:S01]  /*2a90*/  @!P0 SHF.R.U64 R39, R58, 0x10, R59 ;  /* 0x000000103a278819 */ /* 0x000fe2000000123b */
[--C-:B------:R-:W-:Y:S01]  /*2aa0*/  @!P0 HADD2.F32 R40, -RZ, R55.reuse.H0_H0 ;  /* 0x20000037ff288230 */ /* 0x100fe20000004100 */
[----:B------:R-:W-:Y:S01]  /*2ab0*/  @!P0 SHF.R.U32.HI R36, RZ, 0x10, R37 ;  /* 0x00000010ff248819 */ /* 0x000fe20000011625 */
[----:B------:R-:W-:Y:S01]  /*2ac0*/  @!P0 HADD2.F32 R34, -RZ, R2.H0_H0 ;  /* 0x20000002ff228230 */ /* 0x000fe20000004100 */
[----:B------:R-:W-:Y:S01]  /*2ad0*/  @!P0 SHF.R.U32.HI R43, RZ, 0x10, R59 ;  /* 0x00000010ff2b8819 */ /* 0x000fe2000001163b */
[----:B------:R-:W-:Y:S02]  /*2ae0*/  @!P0 HADD2.F32 R37, -RZ, R55.H1_H1 ;  /* 0x30000037ff258230 */ /* 0x000fe40000004100 */
        /* <DEDUP_REMOVED lines=8> */
[-C--:B------:R-:W-:Y:S02]  /*2b70*/  @!P0 FMUL.FTZ R44, R35, R5.reuse ;  /* 0x00000005232c8220 */ /* 0x080fe40000410000 */
[C---:B------:R-:W-:Y:S01]  /*2b80*/  @!P0 FMUL.FTZ R2, R3.reuse, R5 ;  /* 0x0000000503028220 */ /* 0x040fe20000410000 */
[----:B------:R-:W-:Y:S01]  /*2b90*/  @!P0 HADD2.F32 R5, -RZ, R4.H0_H0 ;  /* 0x20000004ff058230 */ /* 0x000fe20000004100 */
[C---:B------:R-:W-:Y:S01]  /*2ba0*/  @!P0 FMUL.FTZ R58, R38.reuse, R34 ;  /* 0x00000022263a8220 */ /* 0x040fe20000410000 */
[----:B------:R-:W-:Y:S01]  /*2bb0*/  @!P0 MOV R4, R26 ;  /* 0x0000001a00048202 */ /* 0x000fe20000000f00 */
[----:B------:R-:W-:Y:S02]  /*2bc0*/  @!P0 FFMA.FTZ R44, R3, R37, -R44 ;  /* 0x00000025032c8223 */ /* 0x000fe4000001082c */
[C---:B------:R-:W-:Y:S02]  /*2bd0*/  @!P0 FMUL.FTZ R3, R5.reuse, R34 ;  /* 0x0000002205038220 */ /* 0x040fe40000410000 */
[----:B------:R-:W-:Y:S01]  /*2be0*/  @!P0 FFMA.FTZ R58, R5, R39, -R58 ;  /* 0x00000027053a8223 */ /* 0x000fe2000001083a */
[----:B------:R-:W-:Y:S01]  /*2bf0*/  @!P0 MOV R5, R27 ;  /* 0x0000001b00058202 */ /* 0x000fe20000000f00 */
[----:B------:R-:W-:Y:S01]  /*2c00*/  @!P0 FFMA.FTZ R2, R35, R37, R2 ;  /* 0x0000002523028223 */ /* 0x000fe20000010002 */
[--C-:B------:R-:W-:Y:S01]  /*2c10*/  @!P0 HADD2.F32 R37, -RZ, R4.reuse.H1_H1 ;  /* 0x30000004ff258230 */ /* 0x100fe20000004100 */
[----:B------:R-:W-:Y:S01]  /*2c20*/  @!P0 FFMA.FTZ R3, R38, R39, R3 ;  /* 0x0000002726038223 */ /* 0x000fe20000010003 */
[----:B------:R-:W-:Y:S02]  /*2c30*/  @!P0 HADD2.F32 R35, -RZ, R4.H0_H0 ;  /* 0x20000004ff238230 */ /* 0x000fe40000004100 */
[----:B------:R-:W-:Y:S01]  /*2c40*/  @!P0 F2FP.PACK_AB R2, R2, R44 ;  /* 0x0000002c0202823e */ /* 0x000fe200000000ff */
[--C-:B------:R-:W-:Y:S01]  /*2c50*/  @!P0 HADD2.F32 R41, -RZ, R5.reuse.H1_H1 ;  /* 0x30000005ff298230 */ /* 0x100fe20000004100 */
[----:B------:R-:W-:Y:S01]  /*2c60*/  @!P0 F2FP.PACK_AB R3, R3, R58 ;  /* 0x0000003a0303823e */ /* 0x000fe200000000ff */
[-C--:B------:R-:W-:Y:S01]  /*2c70*/  @!P0 FMUL.FTZ R4, R35, R17.reuse ;  /* 0x0000001123048220 */ /* 0x080fe20000410000 */
[----:B------:R-:W-:Y:S01]  /*2c80*/  @!P0 HADD2.F32 R34, -RZ, R5.H0_H0 ;  /* 0x20000005ff228230 */ /* 0x000fe20000004100 */
[----:B------:R-:W-:Y:S01]  /*2c90*/  @!P0 FMUL.FTZ R5, R37, R17 ;  /* 0x0000001125058220 */ /* 0x000fe20000410000 */
[----:B------:R-:W-:Y:S01]  /*2ca0*/  @!P0 MOV R24, R2 ;  /* 0x0000000200188202 */ /* 0x000fe20000000f00 */
[----:B------:R-:W-:Y:S01]  /*2cb0*/  @!P0 FMUL.FTZ R55, R41, R36 ;  /* 0x0000002429378220 */ /* 0x000fe20000410000 */
[----:B------:R-:W-:Y:S01]  /*2cc0*/  @!P0 MOV R25, R3 ;  /* 0x0000000300198202 */ /* 0x000fe20000000f00 */
        /* <DEDUP_REMOVED lines=10> */
.L_x_376:
[----:B------:R-:W-:Y:S05]  /*2d70*/  BSYNC B0 ;  /* 0x0000000000007941 */ /* 0x000fea0003800000 */
.L_x_375:
        /* <DEDUP_REMOVED lines=8> */
[--C-:B------:R-:W-:Y:S01]  /*2e00*/  @!P0 SHF.R.U64 R2, R32, 0x10, R33.reuse ;  /* 0x0000001020028819 */ /* 0x100fe20000001221 */
[----:B------:R-:W-:Y:S01]  /*2e10*/  @!P0 HADD2.F32 R34, -RZ, R54.H1_H1 ;  /* 0x30000036ff228230 */ /* 0x000fe20000004100 */
        /* <DEDUP_REMOVED lines=15> */
[----:B------:R-:W-:Y:S01]  /*2f10*/  @!P0 FMUL.FTZ R2, R3, R5 ;  /* 0x0000000503028220 */ /* 0x000fe20000410000 */
[----:B------:R-:W-:Y:S01]  /*2f20*/  @!P0 HADD2.F32 R5, -RZ, R4.H0_H0 ;  /* 0x20000004ff058230 */ /* 0x000fe20000004100 */
[-C--:B------:R-:W-:Y:S01]  /*2f30*/  @!P0 FMUL.FTZ R41, R35, R17.reuse ;  /* 0x0000001123298220 */ /* 0x080fe20000410000 */
        /* <DEDUP_REMOVED lines=12> */
[CC--:B------:R-:W-:Y:S01]  /*3000*/  @!P0 FMUL.FTZ R4, R33.reuse, R9.reuse ;  /* 0x0000000921048220 */ /* 0x0c0fe20000410000 */
[----:B------:R-:W-:Y:S01]  /*3010*/  @!P0 HADD2.F32 R17, -RZ, R5.H0_H0 ;  /* 0x20000005ff118230 */ /* 0x000fe20000004100 */
[----:B------:R-:W-:Y:S01]  /*3020*/  @!P0 FMUL.FTZ R5, R34, R9 ;  /* 0x0000000922058220 */ /* 0x000fe20000410000 */
[----:B------:R-:W-:Y:S01]  /*3030*/  @!P0 MOV R24, R2 ;  /* 0x0000000200188202 */ /* 0x000fe20000000f00 */
[-C--:B------:R-:W-:Y:S01]  /*3040*/  @!P0 FMUL.FTZ R43, R38, R32.reuse ;  /* 0x00000020262b8220 */ /* 0x080fe20000410000 */
[----:B------:R-:W-:Y:S01]  /*3050*/  @!P0 MOV R25, R3 ;  /* 0x0000000300198202 */ /* 0x000fe20000000f00 */
[-C--:B------:R-:W-:Y:S02]  /*3060*/  @!P0 FFMA.FTZ R33, R33, R37.reuse, -R5 ;  /* 0x0000002521218223 */ /* 0x080fe40000010805 */
        /* <DEDUP_REMOVED lines=9> */
.L_x_378:
[----:B------:R-:W-:Y:S05]  /*3100*/  BSYNC B0 ;  /* 0x0000000000007941 */ /* 0x000fea0003800000 */
.L_x_377:
        /* <DEDUP_REMOVED lines=47> */
[----:B------:R-:W-:Y:S02]  /*3400*/  @!P0 FMUL.FTZ R5, R9, R30 ;  /* 0x0000001e09058220 */ /* 0x000fe40000410000 */
        /* <DEDUP_REMOVED lines=8> */
.L_x_380:
[----:B------:R-:W-:Y:S05]  /*3490*/  BSYNC B0 ;  /* 0x0000000000007941 */ /* 0x000fea0003800000 */
.L_x_379:
        /* <DEDUP_REMOVED lines=9> */
[----:B------:R-:W-:Y:S01]  /*3530*/  @!P0 HADD2.F32 R17, -RZ, R46.H1_H1 ;  /* 0x3000002eff118230 */ /* 0x000fe20000004100 */
[----:B------:R-:W-:Y:S01]  /*3540*/  @!P0 SHF.R.U64 R30, R50, 0x10, R51 ;  /* 0x00000010321e8819 */ /* 0x000fe20000001233 */
[----:B------:R-:W-:Y:S01]  /*3550*/  @!P0 HADD2.F32 R7, -RZ, R7.H0_H0 ;  /* 0x20000007ff078230 */ /* 0x000fe20000004100 */
[----:B------:R-:W-:Y:S01]  /*3560*/  @!P0 SHF.R.U32.HI R28, RZ, 0x10, R29 ;  /* 0x00000010ff1c8819 */ /* 0x000fe2000001161d */
        /* <DEDUP_REMOVED lines=14> */
[----:B------:R-:W-:Y:S01]  /*3650*/  @!P0 FMUL.FTZ R35, R29, R8 ;  /* 0x000000081d238220 */ /* 0x000fe20000410000 */
[----:B------:R-:W-:Y:S01]  /*3660*/  @!P0 MOV R4, R26 ;  /* 0x0000001a00048202 */ /* 0x000fe20000000f00 */
[----:B------:R-:W-:Y:S02]  /*3670*/  @!P0 FFMA.FTZ R34, R3, R17, -R34 ;  /* 0x0000001103228223 */ /* 0x000fe40000010822 */
[C---:B------:R-:W-:Y:S02]  /*3680*/  @!P0 FMUL.FTZ R3, R5.reuse, R8 ;  /* 0x0000000805038220 */ /* 0x040fe40000410000 */
[-C--:B------:R-:W-:Y:S01]  /*3690*/  @!P0 FFMA.FTZ R35, R5, R30.reuse, -R35 ;  /* 0x0000001e05238223 */ /* 0x080fe20000010823 */
        /* <DEDUP_REMOVED lines=24> */
.L_x_382:
[----:B------:R-:W-:Y:S05]  /*3820*/  BSYNC B0 ;  /* 0x0000000000007941 */ /* 0x000fea0003800000 */
.L_x_381:
[----:B------:R-:W-:Y:S11]  /*3830*/  ISETP.GE.AND P0, PT, R108, c[0x0][0x1d4], PT ;  /* 0x000075006c007a0c */ /* 0x000ff60003f06270 */
[----:B------:R-:W-:Y:S02]  /*3840*/  @!UPT UIADD3 URZ, URZ, URZ, URZ ;  /* 0x0000003f3f3ff290 */ /* 0x000fe4000fffe03f */
[----:B------:R-:W-:-:S05]  /*3850*/  @P0 BRA `(.L_x_372) ;  /* 0x0000201000000947 */ /* 0x000fca0003800000 */
[----:B------:R-:W-:Y:S01]  /*3860*/  ISETP.GE.AND P0, PT, R10, c[0x0][0x27c], PT ;  /* 0x00009f000a007a0c */ /* 0x000fe20003f06270 */
[----:B-1----:R-:W1:Y:S11]  /*3870*/  LDS.128 R24, [R113+0x3c00] ;  /* 0x003c000071187984 */ /* 0x002e760000000c00 */
[----:B------:R-:W-:Y:S01]  /*3880*/  @!UPT UIADD3 URZ, URZ, URZ, URZ ;  /* 0x0000003f3f3ff290 */ /* 0x000fe2000fffe03f */
[--C-:B------:R-:W-:Y:S01]  /*3890*/  @!P0 HADD2.F32 R5, -RZ, R6.reuse.H1_H1 ;  /* 0x30000006ff058230 */ /* 0x100fe20000004100 */
[--C-:B------:R-:W-:Y:S01]  /*38a0*/  @!P0 SHF.R.U64 R2, R22, 0x10, R23.reuse ;  /* 0x0000001016028819 */ /* 0x100fe20000001217 */
[--C-:B------:R-:W-:Y:S01]  /*38b0*/  @!P0 HADD2.F32 R9, -RZ, R45.reuse.H1_H1 ;  /* 0x3000002dff098230 */ /* 0x100fe20000004100 */
        /* <DEDUP_REMOVED lines=14> */
[CC--:B------:R-:W-:Y:S02]  /*39a0*/  @!P0 FMUL.FTZ R31, R8.reuse, R5.reuse ;  /* 0x00000005081f8220 */ /* 0x0c0fe40000410000 */
[----:B------:R-:W-:Y:S01]  /*39b0*/  @!P0 FMUL.FTZ R2, R3, R5 ;  /* 0x0000000503028220 */ /* 0x000fe20000410000 */
[----:B------:R-:W-:Y:S01]  /*39c0*/  @!P0 HADD2.F32 R5, -RZ, R4.H0_H0 ;  /* 0x20000004ff058230 */ /* 0x000fe20000004100 */
[----:B------:R-:W-:Y:S01]  /*39d0*/  @!P0 FMUL.FTZ R32, R17, R7 ;  /* 0x0000000711208220 */ /* 0x000fe20000410000 */
        /* <DEDUP_REMOVED lines=29> */
.L_x_369:
        /* <DEDUP_REMOVED lines=47> */
.L_x_384:
[----:B------:R-:W-:Y:S05]  /*3ea0*/  BSYNC B0 ;  /* 0x0000000000007941 */ /* 0x000fea0003800000 */
.L_x_383:
[----:B------:R-:W-:Y:S04]  /*3eb0*/  IADD3 R148, P0, R144, R148, RZ ;  /* 0x0000009490947210 */ /* 0x000fe80007f1e0ff */
[----:B------:R-:W-:Y:S01]  /*3ec0*/  IADD3.X R127, R95, R127, RZ, P0, !PT ;  /* 0x0000007f5f7f7210 */ /* 0x000fe200007fe4ff */
[----:B------:R-:W-:-:S05]  /*3ed0*/  @P1 BRA `(.L_x_372) ;  /* 0x0000199000001947 */ /* 0x000fca0003800000 */
[----:B-----5:R-:W-:Y:S01]  /*3ee0*/  MOV R2, R57 ;  /* 0x0000003900027202 */ /* 0x020fe20000000f00 */
[----:B------:R-:W-:Y:S01]  /*3ef0*/  IMAD.MOV.U32 R9, RZ, RZ, R58 ;  /* 0x000000ffff097224 */ /* 0x000fe200078e003a */
        /* <DEDUP_REMOVED lines=18> */
[----:B-1----:R-:W-:Y:S01]  /*4020*/  PRMT R22, R2, 0x5410, R3 ;  /* 0x0000541002167816 */ /* 0x002fe20000000003 */
        /* <DEDUP_REMOVED lines=11> */
[----:B------:R-:W-:Y:S02]  /*40e0*/  MOV R38, R4 ;  /* 0x0000000400267202 */ /* 0x000fe40000000f00 */
[-C--:B------:R-:W-:Y:S02]  /*40f0*/  IADD3.X R8, R90, R127.reuse, R101, P1, P0 ;  /* 0x0000007f5a087210 */ /* 0x080fe40000fe0465 */
[----:B------:R-:W-:Y:S01]  /*4100*/  MOV R72, R44 ;  /* 0x0000002c00487202 */ /* 0x000fe20000000f00 */
[----:B------:R-:W1:Y:S01]  /*4110*/  LDS.128 R28, [R107+0x3c80] ;  /* 0x003c80006b1c7984 */ /* 0x000e620000000c00 */
[----:B------:R-:W-:Y:S03]  /*4120*/  MOV R48, R46 ;  /* 0x0000002e00307202 */ /* 0x000fe60000000f00 */
[----:B------:R-:W-:Y:S04]  /*4130*/  @!P2 IADD3 R3, P1, P0, R142, R148, R115 ;  /* 0x000000948e03a210 */ /* 0x000fe8000783e073 */
[----:B------:R-:W-:Y:S02]  /*4140*/  @!P2 IADD3.X R2, R90, R127, R98, P1, P0 ;  /* 0x0000007f5a02a210 */ /* 0x000fe40000fe0462 */
[C---:B------:R-:W-:Y:S04]  /*4150*/  LEA R152, P0, R9.reuse, c[0x0][0x1c8], 0x1 ;  /* 0x0000720009987a11 */ /* 0x040fe800078008ff */
[----:B------:R-:W-:Y:S01]  /*4160*/  LEA.HI.X R153, R9, c[0x0][0x1cc], R8, 0x1, P0 ;  /* 0x0000730009997a11 */ /* 0x000fe200000f0c08 */
[----:B------:R-:W-:Y:S01]  /*4170*/  IMAD.MOV.U32 R8, RZ, RZ, R7 ;  /* 0x000000ffff087224 */ /* 0x000fe200078e0007 */
[C---:B------:R-:W-:Y:S02]  /*4180*/  @!P2 LEA R150, P0, R3.reuse, c[0x0][0x1c8], 0x1 ;  /* 0x000072000396aa11 */ /* 0x040fe400078008ff */
[----:B------:R-:W-:Y:S02]  /*4190*/  MOV R9, R6 ;  /* 0x0000000600097202 */ /* 0x000fe40000000f00 */
[----:B------:R-:W-:Y:S01]  /*41a0*/  @!P2 LEA.HI.X R151, R3, c[0x0][0x1cc], R2, 0x1, P0 ;  /* 0x000073000397aa11 */ /* 0x000fe200000f0c02 */
[----:B------:R-:W-:Y:S01]  /*41b0*/  IMAD.MOV.U32 R2, RZ, RZ, R5 ;  /* 0x000000ffff027224 */ /* 0x000fe200078e0005 */
[----:B------:R-:W-:Y:S11]  /*41c0*/  ISETP.GE.AND P0, PT, R20, c[0x0][0x27c], PT ;  /* 0x00009f0014007a0c */ /* 0x000ff60003f06270 */
[----:B------:R-:W-:Y:S02]  /*41d0*/  @!UPT UIADD3 URZ, URZ, URZ, URZ ;  /* 0x0000003f3f3ff290 */ /* 0x000fe4000fffe03f */
[--C-:B------:R-:W-:Y:S01]  /*41e0*/  @!P0 SHF.R.U64 R6, R6, 0x10, R7.reuse ;  /* 0x0000001006068819 */ /* 0x100fe20000001207 */
[----:B------:R-:W-:Y:S01]  /*41f0*/  @!P0 HADD2.F32 R40, -RZ, R38.H0_H0 ;  /* 0x20000026ff288230 */ /* 0x000fe20000004100 */
[----:B------:R-:W-:Y:S01]  /*4200*/  @!P0 SHF.R.U32.HI R37, RZ, 0x10, R7 ;  /* 0x00000010ff258819 */ /* 0x000fe20000011607 */
[----:B------:R-:W-:Y:S01]  /*4210*/  @!P0 HADD2.F32 R48, -RZ, R48.H0_H0 ;  /* 0x20000030ff308230 */ /* 0x000fe20000004100 */
[--C-:B------:R-:W-:Y:S01]  /*4220*/  @!P0 SHF.R.U64 R50, R46, 0x10, R47.reuse ;  /* 0x000000102e328819 */ /* 0x100fe2000000122f */
[----:B-1----:R-:W-:Y:S01]  /*4230*/  @!P0 IMAD.MOV.U32 R7, RZ, RZ, R28 ;  /* 0x000000ffff078224 */ /* 0x002fe200078e001c */
[----:B------:R-:W-:Y:S01]  /*4240*/  @!P0 MOV R71, R65 ;  /* 0x0000004100478202 */ /* 0x000fe20000000f00 */
[----:B------:R-:W-:Y:S01]  /*4250*/  @!P0 HADD2.F32 R46, -RZ, R53.H0_H0 ;  /* 0x20000035ff2e8230 */ /* 0x000fe20000004100 */
[----:B------:R-:W-:Y:S01]  /*4260*/  @!P0 MOV R39, R29 ;  /* 0x0000001d00278202 */ /* 0x000fe20000000f00 */
[----:B------:R-:W-:Y:S01]  /*4270*/  @!P0 HADD2.F32 R50, -RZ, R50.H0_H0 ;  /* 0x20000032ff328230 */ /* 0x000fe20000004100 */
[----:B------:R-:W-:Y:S01]  /*4280*/  @!P0 SHF.R.U32.HI R70, RZ, 0x10, R47 ;  /* 0x00000010ff468819 */ /* 0x000fe2000001162f */
[----:B------:R-:W-:Y:S01]  /*4290*/  @!P0 HADD2.F32 R41, -RZ, R7.H0_H0 ;  /* 0x20000007ff298230 */ /* 0x000fe20000004100 */
[----:B------:R-:W-:Y:S01]  /*42a0*/  @!P0 MOV R47, R64 ;  /* 0x00000040002f8202 */ /* 0x000fe20000000f00 */
[----:B------:R-:W-:Y:S01]  /*42b0*/  @!P0 HADD2.F32 R38, -RZ, R39.H0_H0 ;  /* 0x20000027ff268230 */ /* 0x000fe20000004100 */
[--C-:B------:R-:W-:Y:S01]  /*42c0*/  @!P0 SHF.R.U32.HI R3, RZ, 0x10, R5.reuse ;  /* 0x00000010ff038819 */ /* 0x100fe20000011605 */
[----:B------:R-:W-:Y:S01]  /*42d0*/  @!P0 HADD2.F32 R7, -RZ, R7.H1_H1 ;  /* 0x30000007ff078230 */ /* 0x000fe20000004100 */
[----:B------:R-:W-:Y:S01]  /*42e0*/  @!P0 SHF.R.U64 R5, R4, 0x10, R5 ;  /* 0x0000001004058819 */ /* 0x000fe20000001205 */
[----:B------:R-:W-:Y:S01]  /*42f0*/  @!P0 HADD2.F32 R4, -RZ, R2.H0_H0 ;  /* 0x20000002ff048230 */ /* 0x000fe20000004100 */
[-C--:B------:R-:W-:Y:S01]  /*4300*/  @!P0 FMUL.FTZ R2, R41, R40.reuse ;  /* 0x0000002829028220 */ /* 0x080fe20000410000 */
[--C-:B------:R-:W-:Y:S01]  /*4310*/  @!P0 SHF.R.U32.HI R51, RZ, 0x10, R45.reuse ;  /* 0x00000010ff338819 */ /* 0x100fe2000001162d */
[----:B------:R-:W-:Y:S01]  /*4320*/  @!P0 HADD2.F32 R43, -RZ, R47.H0_H0 ;  /* 0x2000002fff2b8230 */ /* 0x000fe20000004100 */
[----:B------:R-:W-:Y:S01]  /*4330*/  @!P0 SHF.R.U64 R49, R44, 0x10, R45 ;  /* 0x000000102c318819 */ /* 0x000fe2000000122d */
[----:B------:R-:W-:Y:S01]  /*4340*/  @!P0 HADD2.F32 R45, -RZ, R71.H0_H0 ;  /* 0x20000047ff2d8230 */ /* 0x000fe20000004100 */
[----:B------:R-:W-:Y:S01]  /*4350*/  @!P0 MOV R53, R67 ;  /* 0x0000004300358202 */ /* 0x000fe20000000f00 */
[----:B------:R-:W-:Y:S01]  /*4360*/  @!P0 HADD2.F32 R44, -RZ, R72.H0_H0 ;  /* 0x20000048ff2c8230 */ /* 0x000fe20000004100 */
[----:B------:R-:W-:Y:S01]  /*4370*/  @!P0 FMUL.FTZ R72, R43, R40 ;  /* 0x000000282b488220 */ /* 0x000fe20000410000 */
[----:B------:R-:W-:Y:S01]  /*4380*/  @!P0 HADD2.F32 R40, -RZ, R47.H1_H1 ;  /* 0x3000002fff288230 */ /* 0x000fe20000004100 */
[-C--:B------:R-:W-:Y:S01]  /*4390*/  @!P0 FMUL.FTZ R149, R45, R4.reuse ;  /* 0x000000042d958220 */ /* 0x080fe20000410000 */
[----:B------:R-:W-:Y:S01]  /*43a0*/  @!P0 HADD2.F32 R3, -RZ, R3.H0_H0 ;  /* 0x20000003ff038230 */ /* 0x000fe20000004100 */
[C---:B------:R-:W-:Y:S01]  /*43b0*/  @!P0 FMUL.FTZ R4, R38.reuse, R4 ;  /* 0x0000000426048220 */ /* 0x040fe20000410000 */
[----:B------:R-:W-:Y:S01]  /*43c0*/  @!P0 HADD2.F32 R39, -RZ, R39.H1_H1 ;  /* 0x30000027ff278230 */ /* 0x000fe20000004100 */
[----:B------:R-:W-:Y:S01]  /*43d0*/  @!P0 FFMA.FTZ R149, R38, R46, -R149 ;  /* 0x0000002e26958223 */ /* 0x000fe20000010895 */
[----:B------:R-:W-:Y:S01]  /*43e0*/  @!P0 HADD2.F32 R38, -RZ, R5.H0_H0 ;  /* 0x20000005ff268230 */ /* 0x000fe20000004100 */
[-C--:B------:R-:W-:Y:S01]  /*43f0*/  @!P0 FFMA.FTZ R2, R43, R44.reuse, R2 ;  /* 0x0000002c2b028223 */ /* 0x080fe20000010002 */
[----:B------:R-:W-:Y:S01]  /*4400*/  @!P0 HADD2.F32 R43, -RZ, R71.H1_H1 ;  /* 0x30000047ff2b8230 */ /* 0x000fe20000004100 */
[----:B------:R-:W-:Y:S01]  /*4410*/  @!P0 FFMA.FTZ R72, R41, R44, -R72 ;  /* 0x0000002c29488223 */ /* 0x000fe20000010848 */
[----:B------:R-:W-:Y:S01]  /*4420*/  @!P0 HADD2.F32 R41, -RZ, R49.H0_H0 ;  /* 0x20000031ff298230 */ /* 0x000fe20000004100 */
[CC--:B------:R-:W-:Y:S01]  /*4430*/  @!P0 FMUL.FTZ R154, R40.reuse, R38.reuse ;  /* 0x00000026289a8220 */ /* 0x0c0fe20000410000 */
[----:B------:R-:W-:Y:S01]  /*4440*/  @!P0 HADD2.F32 R44, -RZ, R51.H0_H0 ;  /* 0x20000033ff2c8230 */ /* 0x000fe20000004100 */
[----:B------:R-:W-:Y:S01]  /*4450*/  @!P0 IMAD.MOV.U32 R47, RZ, RZ, R66 ;  /* 0x000000ffff2f8224 */ /* 0x000fe200078e0042 */
[--C-:B------:R-:W-:Y:S01]  /*4460*/  @!P0 HADD2.F32 R51, -RZ, R53.reuse.H0_H0 ;  /* 0x20000035ff338230 */ /* 0x100fe20000004100 */
[-C--:B------:R-:W-:Y:S01]  /*4470*/  @!P0 FMUL.FTZ R71, R43, R3.reuse ;  /* 0x000000032b478220 */ /* 0x080fe20000410000 */
[----:B------:R-:W-:Y:S01]  /*4480*/  @!P0 HADD2.F32 R53, -RZ, R53.H1_H1 ;  /* 0x30000035ff358230 */ /* 0x000fe20000004100 */
[----:B------:R-:W-:Y:S01]  /*4490*/  @!P0 FMUL.FTZ R5, R39, R3 ;  /* 0x0000000327058220 */ /* 0x000fe20000410000 */
[--C-:B------:R-:W-:Y:S01]  /*44a0*/  @!P0 HADD2.F32 R49, -RZ, R47.reuse.H1_H1 ;  /* 0x3000002fff318230 */ /* 0x100fe20000004100 */
[C---:B------:R-:W-:Y:S01]  /*44b0*/  @!P0 FMUL.FTZ R3, R7.reuse, R38 ;  /* 0x0000002607038220 */ /* 0x040fe20000410000 */
[----:B------:R-:W-:Y:S01]  /*44c0*/  @!P0 HADD2.F32 R47, -RZ, R47.H0_H0 ;  /* 0x2000002fff2f8230 */ /* 0x000fe20000004100 */
[-C--:B------:R-:W-:Y:S01]  /*44d0*/  @!P0 FFMA.FTZ R154, R7, R41.reuse, -R154 ;  /* 0x00000029079a8223 */ /* 0x080fe2000001089a */
[----:B------:R-:W-:Y:S01]  /*44e0*/  @!P0 MOV R7, R30 ;  /* 0x0000001e00078202 */ /* 0x000fe20000000f00 */
[----:B------:R-:W-:Y:S01]  /*44f0*/  @!P0 FFMA.FTZ R71, R39, R44, -R71 ;  /* 0x0000002c27478223 */ /* 0x000fe20000010847 */
[----:B------:R-:W-:Y:S01]  /*4500*/  @!P0 HADD2.F32 R39, -RZ, R6.H0_H0 ;  /* 0x20000006ff278230 */ /* 0x000fe20000004100 */
[----:B------:R-:W-:Y:S01]  /*4510*/  @!P0 FFMA.FTZ R3, R40, R41, R3 ;  /* 0x0000002928038223 */ /* 0x000fe20000010003 */
[----:B------:R-:W-:Y:S01]  /*4520*/  @!P0 HADD2.F32 R9, -RZ, R9.H0_H0 ;  /* 0x20000009ff098230 */ /* 0x000fe20000004100 */
[----:B------:R-:W-:Y:S01]  /*4530*/  @!P0 FFMA.FTZ R4, R45, R46, R4 ;  /* 0x0000002e2d048223 */ /* 0x000fe20000010004 */
[--C-:B------:R-:W-:Y:S01]  /*4540*/  @!P0 HADD2.F32 R6, -RZ, R7.reuse.H1_H1 ;  /* 0x30000007ff068230 */ /* 0x100fe20000004100 */
[----:B------:R-:W-:Y:S01]  /*4550*/  @!P0 FMUL.FTZ R155, R49, R39 ;  /* 0x00000027319b8220 */ /* 0x000fe20000410000 */
[----:B------:R-:W-:Y:S01]  /*4560*/  @!P0 HADD2.F32 R38, -RZ, R7.H0_H0 ;  /* 0x20000007ff268230 */ /* 0x000fe20000004100 */
[----:B------:R-:W-:Y:S01]  /*4570*/  @!P0 FMUL.FTZ R156, R47, R9 ;  /* 0x000000092f9c8220 */ /* 0x000fe20000410000 */
[----:B------:R-:W-:Y:S01]  /*4580*/  @!P0 F2FP.PACK_AB R71, R71, R149 ;  /* 0x000000954747823e */ /* 0x000fe200000000ff */
[----:B------:R-:W-:Y:S01]  /*4590*/  @!P0 FMUL.FTZ R7, R6, R39 ;  /* 0x0000002706078220 */ /* 0x000fe20000410000 */
[----:B------:R-:W-:Y:S01]  /*45a0*/  @!P0 F2FP.PACK_AB R72, R154, R72 ;  /* 0x000000489a48823e */ /* 0x000fe200000000ff */
[----:B------:R-:W-:Y:S01]  /*45b0*/  @!P0 IMAD.MOV.U32 R39, RZ, RZ, R31 ;  /* 0x000000ffff278224 */ /* 0x000fe200078e001f */
[----:B------:R-:W-:Y:S01]  /*45c0*/  @!P0 MOV R29, R71 ;  /* 0x00000047001d8202 */ /* 0x000fe20000000f00 */
[----:B------:R-:W-:Y:S01]  /*45d0*/  @!P0 FFMA.FTZ R155, R6, R50, -R155 ;  /* 0x00000032069b8223 */ /* 0x000fe2000001089b */
[----:B------:R-:W-:Y:S01]  /*45e0*/  @!P0 MOV R28, R72 ;  /* 0x00000048001c8202 */ /* 0x000fe20000000f00 */
[C---:B------:R-:W-:Y:S01]  /*45f0*/  @!P0 FMUL.FTZ R6, R38.reuse, R9 ;  /* 0x0000000926068220 */ /* 0x040fe20000410000 */
[----:B------:R-:W-:Y:S01]  /*4600*/  @!P0 HADD2.F32 R8, -RZ, R8.H0_H0 ;  /* 0x20000008ff088230 */ /* 0x000fe20000004100 */
[----:B------:R-:W-:Y:S01]  /*4610*/  @!P0 FFMA.FTZ R156, R38, R48, -R156 ;  /* 0x00000030269c8223 */ /* 0x000fe2000001089c */
[----:B------:R-:W-:Y:S01]  /*4620*/  @!P0 HADD2.F32 R9, -RZ, R37.H0_H0 ;  /* 0x20000025ff098230 */ /* 0x000fe20000004100 */
[----:B------:R-:W-:Y:S01]  /*4630*/  @!P0 FFMA.FTZ R5, R43, R44, R5 ;  /* 0x0000002c2b058223 */ /* 0x000fe20000010005 */
[----:B------:R-:W-:Y:S01]  /*4640*/  @!P0 HADD2.F32 R52, -RZ, R52.H0_H0 ;  /* 0x20000034ff348230 */ /* 0x000fe20000004100 */
[----:B------:R-:W-:Y:S01]  /*4650*/  @!P0 FMUL.FTZ R157, R51, R8 ;  /* 0x00000008339d8220 */ /* 0x000fe20000410000 */
[--C-:B------:R-:W-:Y:S01]  /*4660*/  @!P0 HADD2.F32 R38, -RZ, R39.reuse.H0_H0 ;  /* 0x20000027ff268230 */ /* 0x100fe20000004100 */
[----:B------:R-:W-:Y:S01]  /*4670*/  @!P0 FFMA.FTZ R6, R47, R48, R6 ;  /* 0x000000302f068223 */ /* 0x000fe20000010006 */
[----:B------:R-:W-:Y:S01]  /*4680*/  @!P0 F2FP.PACK_AB R155, R155, R156 ;  /* 0x0000009c9b9b823e */ /* 0x000fe200000000ff */
[----:B------:R-:W-:Y:S01]  /*4690*/  @!P0 FFMA.FTZ R7, R49, R50, R7 ;  /* 0x0000003231078223 */ /* 0x000fe20000010007 */
[----:B------:R-:W-:Y:S01]  /*46a0*/  @!P0 F2FP.PACK_AB R4, R5, R4 ;  /* 0x000000040504823e */ /* 0x000fe200000000ff */
[C---:B------:R-:W-:Y:S01]  /*46b0*/  @!P0 FMUL.FTZ R8, R38.reuse, R8 ;  /* 0x0000000826088220 */ /* 0x040fe20000410000 */
[----:B------:R-:W-:Y:S01]  /*46c0*/  @!P0 HADD2.F32 R37, -RZ, R39.H1_H1 ;  /* 0x30000027ff258230 */ /* 0x000fe20000004100 */
[----:B------:R-:W-:Y:S01]  /*46d0*/  @!P0 FFMA.FTZ R38, R38, R52, -R157 ;  /* 0x0000003426268223 */ /* 0x000fe2000001089d */
[----:B------:R-:W-:Y:S01]  /*46e0*/  @!P0 HADD2.F32 R39, -RZ, R70.H0_H0 ;  /* 0x20000046ff278230 */ /* 0x000fe20000004100 */
[-C--:B------:R-:W-:Y:S01]  /*46f0*/  @!P0 FMUL.FTZ R70, R53, R9.reuse ;  /* 0x0000000935468220 */ /* 0x080fe20000410000 */
[----:B------:R-:W-:Y:S01]  /*4700*/  @!P0 F2FP.PACK_AB R2, R3, R2 ;  /* 0x000000020302823e */ /* 0x000fe200000000ff */
[----:B------:R-:W-:Y:S01]  /*4710*/  @!P0 FMUL.FTZ R9, R37, R9 ;  /* 0x0000000925098220 */ /* 0x000fe20000410000 */
[----:B------:R-:W-:Y:S01]  /*4720*/  @!P0 F2FP.PACK_AB R6, R7, R6 ;  /* 0x000000060706823e */ /* 0x000fe200000000ff */
[-C--:B------:R-:W-:Y:S01]  /*4730*/  @!P0 FFMA.FTZ R37, R37, R39.reuse, -R70 ;  /* 0x0000002725258223 */ /* 0x080fe20000010846 */
[----:B------:R-:W-:Y:S01]  /*4740*/  @!P0 MOV R64, R2 ;  /* 0x0000000200408202 */ /* 0x000fe20000000f00 */
[----:B------:R-:W-:Y:S01]  /*4750*/  @!P0 FFMA.FTZ R8, R51, R52, R8 ;  /* 0x0000003433088223 */ /* 0x000fe20000010008 */
[----:B------:R-:W-:Y:S01]  /*4760*/  @!P0 MOV R66, R6 ;  /* 0x0000000600428202 */ /* 0x000fe20000000f00 */
[----:B------:R-:W-:Y:S01]  /*4770*/  @!P0 FFMA.FTZ R9, R53, R39, R9 ;  /* 0x0000002735098223 */ /* 0x000fe20000010009 */
[----:B------:R-:W-:Y:S01]  /*4780*/  @!P0 F2FP.PACK_AB R37, R37, R38 ;  /* 0x000000262525823e */ /* 0x000fe200000000ff */
[----:B------:R-:W-:Y:S02]  /*4790*/  @!P0 IMAD.MOV.U32 R30, RZ, RZ, R155 ;  /* 0x000000ffff1e8224 */ /* 0x000fe400078e009b */
[----:B------:R-:W-:Y:S01]  /*47a0*/  @!P0 IMAD.MOV.U32 R65, RZ, RZ, R4 ;  /* 0x000000ffff418224 */ /* 0x000fe200078e0004 */
[----:B------:R-:W-:Y:S02]  /*47b0*/  @!P0 MOV R31, R37 ;  /* 0x00000025001f8202 */ /* 0x000fe40000000f00 */
[----:B------:R-:W-:Y:S03]  /*47c0*/  @!P0 F2FP.PACK_AB R8, R9, R8 ;  /* 0x000000080908823e */ /* 0x000fe600000000ff */
[----:B------:R1:W-:Y:S01]  /*47d0*/  STG.E.128 [R152.64], R28 ;  /* 0x0000001c98007986 */ /* 0x0003e2000c101d0c */
[----:B------:R-:W-:Y:S07]  /*47e0*/  @!P0 MOV R67, R8 ;  /* 0x0000000800438202 */ /* 0x000fee0000000f00 */
[----:B------:R1:W-:Y:S02]  /*47f0*/  @!P2 STG.E.128 [R150.64], R64 ;  /* 0x000000409600a986 */ /* 0x0003e4000c101d0c */
.L_x_386:
[----:B------:R-:W-:Y:S05]  /*4800*/  BSYNC B0 ;  /* 0x0000000000007941 */ /* 0x000fea0003800000 */
.L_x_385:
[----:B------:R-:W-:Y:S01]  /*4810*/  ISETP.GE.AND P0, PT, R13, c[0x0][0x1d4], PT ;  /* 0x000075000d007a0c */ /* 0x000fe20003f06270 */
[----:B------:R-:W-:Y:S01]  /*4820*/  @!UPT UIADD3 URZ, URZ, URZ, URZ ;  /* 0x0000003f3f3ff290 */ /* 0x000fe2000fffe03f */
[----:B------:R-:W-:Y:S11]  /*4830*/  BSSY B0, `(.L_x_387) ;  /* 0x0000071000007945 */ /* 0x000ff60003800000 */
[----:B------:R-:W-:-:S05]  /*4840*/  @P0 BRA `(.L_x_388) ;  /* 0x000006f000000947 */ /* 0x000fca0003800000 */
[----:B-1----:R-:W1:Y:S01]  /*4850*/  LDS.128 R64, [R104+0x3c80] ;  /* 0x003c800068407984 */ /* 0x002e620000000c00 */
[----:B------:R-:W-:Y:S02]  /*4860*/  ISETP.GE.AND P2, PT, R112, c[0x0][0x1d4], PT ;  /* 0x0000750070007a0c */ /* 0x000fe40003f46270 */
[-C--:B------:R-:W-:Y:S04]  /*4870*/  IADD3 R5, P1, P0, R142, R148.reuse, R117 ;  /* 0x000000948e057210 */ /* 0x080fe8000783e075 */
[-C--:B------:R-:W-:Y:S01]  /*4880*/  IADD3.X R4, R90, R127.reuse, R100, P1, P0 ;  /* 0x0000007f5a047210 */ /* 0x080fe20000fe0464 */
[----:B------:R-:W2:Y:S06]  /*4890*/  LDS.128 R28, [R105+0x3c80] ;  /* 0x003c8000691c7984 */ /* 0x000eac0000000c00 */
        /* <DEDUP_REMOVED lines=8> */
[----:B-1----:R-:W-:Y:S01]  /*4920*/  @!P0 IMAD.MOV.U32 R40, RZ, RZ, R67 ;  /* 0x000000ffff288224 */ /* 0x002fe200078e0043 */
[----:B------:R-:W-:Y:S01]  /*4930*/  @!P0 MOV R38, R64 ;  /* 0x0000004000268202 */ /* 0x000fe20000000f00 */
[----:B------:R-:W-:Y:S01]  /*4940*/  @!P0 HADD2.F32 R9, -RZ, R36.H1_H1 ;  /* 0x30000024ff098230 */ /* 0x000fe20000004100 */
[----:B--2---:R-:W-:Y:S01]  /*4950*/  @!P0 MOV R3, R28 ;  /* 0x0000001c00038202 */ /* 0x004fe20000000f00 */
[----:B------:R-:W-:Y:S01]  /*4960*/  @!P0 HADD2.F32 R46, -RZ, R68.H1_H1 ;  /* 0x30000044ff2e8230 */ /* 0x000fe20000004100 */
[--C-:B------:R-:W-:Y:S01]  /*4970*/  @!P0 SHF.R.U64 R2, R32, 0x10, R33.reuse ;  /* 0x0000001020028819 */ /* 0x100fe20000001221 */
[----:B------:R-:W-:Y:S01]  /*4980*/  @!P0 HADD2.F32 R32, -RZ, R38.H0_H0 ;  /* 0x20000026ff208230 */ /* 0x000fe20000004100 */
[----:B------:R-:W-:Y:S01]  /*4990*/  @!P0 SHF.R.U32.HI R4, RZ, 0x10, R33 ;  /* 0x00000010ff048819 */ /* 0x000fe20000011621 */
[----:B------:R-:W-:Y:S01]  /*49a0*/  @!P0 HADD2.F32 R5, -RZ, R3.H0_H0 ;  /* 0x20000003ff058230 */ /* 0x000fe20000004100 */
[----:B------:R-:W-:Y:S01]  /*49b0*/  @!P0 SHF.R.U64 R37, R60, 0x10, R61 ;  /* 0x000000103c258819 */ /* 0x000fe2000000123d */
[----:B------:R-:W-:Y:S01]  /*49c0*/  @!P0 HADD2.F32 R33, -RZ, R69.H1_H1 ;  /* 0x30000045ff218230 */ /* 0x000fe20000004100 */
[-C--:B------:R-:W-:Y:S01]  /*49d0*/  @!P0 FMUL.FTZ R49, R32, R9.reuse ;  /* 0x0000000920318220 */ /* 0x080fe20000410000 */
[----:B------:R-:W-:Y:S01]  /*49e0*/  @!P0 HADD2.F32 R8, -RZ, R2.H0_H0 ;  /* 0x20000002ff088230 */ /* 0x000fe20000004100 */
[C---:B------:R-:W-:Y:S01]  /*49f0*/  @!P0 FMUL.FTZ R2, R5.reuse, R9 ;  /* 0x0000000905028220 */ /* 0x040fe20000410000 */
[----:B------:R-:W-:Y:S01]  /*4a00*/  @!P0 SHF.R.U64 R6, R34, 0x10, R35 ;  /* 0x0000001022068819 */ /* 0x000fe20000001223 */
[-C--:B------:R-:W-:Y:S01]  /*4a10*/  @!P0 FFMA.FTZ R49, R5, R33.reuse, -R49 ;  /* 0x0000002105318223 */ /* 0x080fe20000010831 */
[----:B------:R-:W-:Y:S01]  /*4a20*/  @!P0 HADD2.F32 R34, -RZ, R38.H1_H1 ;  /* 0x30000026ff228230 */ /* 0x000fe20000004100 */
[----:B------:R-:W-:Y:S01]  /*4a30*/  @!P0 FFMA.FTZ R2, R32, R33, R2 ;  /* 0x0000002120028223 */ /* 0x000fe20000010002 */
[----:B------:R-:W-:Y:S01]  /*4a40*/  @!P0 HADD2.F32 R5, -RZ, R3.H1_H1 ;  /* 0x30000003ff058230 */ /* 0x000fe20000004100 */
[----:B------:R-:W-:Y:S01]  /*4a50*/  @!P0 IMAD.MOV.U32 R33, RZ, RZ, R65 ;  /* 0x000000ffff218224 */ /* 0x000fe200078e0041 */
[----:B------:R-:W-:Y:S01]  /*4a60*/  @!P0 SHF.R.U32.HI R7, RZ, 0x10, R35 ;  /* 0x00000010ff078819 */ /* 0x000fe20000011623 */
[CC--:B------:R-:W-:Y:S01]  /*4a70*/  @!P0 FMUL.FTZ R60, R34.reuse, R8.reuse ;  /* 0x00000008223c8220 */ /* 0x0c0fe20000410000 */
[----:B------:R-:W-:Y:S01]  /*4a80*/  @!P0 HADD2.F32 R35, -RZ, R37.H0_H0 ;  /* 0x20000025ff238230 */ /* 0x000fe20000004100 */
[C---:B------:R-:W-:Y:S01]  /*4a90*/  @!P0 FMUL.FTZ R3, R5.reuse, R8 ;  /* 0x0000000805038220 */ /* 0x040fe20000410000 */
[----:B------:R-:W-:Y:S01]  /*4aa0*/  @!P0 MOV R8, R29 ;  /* 0x0000001d00088202 */ /* 0x000fe20000000f00 */
[--C-:B------:R-:W-:Y:S01]  /*4ab0*/  @!P0 HADD2.F32 R38, -RZ, R33.reuse.H1_H1 ;  /* 0x30000021ff268230 */ /* 0x100fe20000004100 */
[----:B------:R-:W-:Y:S01]  /*4ac0*/  @!P0 SHF.R.U32.HI R39, RZ, 0x10, R61 ;  /* 0x00000010ff278819 */ /* 0x000fe2000001163d */
[-C--:B------:R-:W-:Y:S01]  /*4ad0*/  @!P0 FFMA.FTZ R60, R5, R35.reuse, -R60 ;  /* 0x00000023053c8223 */ /* 0x080fe2000001083c */
[----:B------:R-:W-:Y:S01]  /*4ae0*/  @!P0 HADD2.F32 R5, -RZ, R4.H0_H0 ;  /* 0x20000004ff058230 */ /* 0x000fe20000004100 */
[----:B------:R-:W-:Y:S01]  /*4af0*/  @!P0 FFMA.FTZ R3, R34, R35, R3 ;  /* 0x0000002322038223 */ /* 0x000fe20000010003 */
[----:B------:R-:W-:Y:S01]  /*4b00*/  @!P0 HADD2.F32 R9, -RZ, R36.H0_H0 ;  /* 0x20000024ff098230 */ /* 0x000fe20000004100 */
[----:B------:R-:W-:Y:S01]  /*4b10*/  @!P0 SHF.R.U64 R44, R62, 0x10, R63 ;  /* 0x000000103e2c8819 */ /* 0x000fe2000000123f */
[----:B------:R-:W-:Y:S01]  /*4b20*/  @!P0 HADD2.F32 R36, -RZ, R33.H0_H0 ;  /* 0x20000021ff248230 */ /* 0x000fe20000004100 */
[----:B------:R-:W-:Y:S01]  /*4b30*/  @!P0 FMUL.FTZ R62, R38, R5 ;  /* 0x00000005263e8220 */ /* 0x000fe20000410000 */
[--C-:B------:R-:W-:Y:S01]  /*4b40*/  @!P0 HADD2.F32 R32, -RZ, R8.reuse.H0_H0 ;  /* 0x20000008ff208230 */ /* 0x100fe20000004100 */
[----:B------:R-:W-:Y:S01]  /*4b50*/  @!P0 MOV R33, R31 ;  /* 0x0000001f00218202 */ /* 0x000fe20000000f00 */
[----:B------:R-:W-:Y:S01]  /*4b60*/  @!P0 HADD2.F32 R39, -RZ, R39.H0_H0 ;  /* 0x20000027ff278230 */ /* 0x000fe20000004100 */
[-C--:B------:R-:W-:Y:S01]  /*4b70*/  @!P0 FMUL.FTZ R61, R36, R9.reuse ;  /* 0x00000009243d8220 */ /* 0x080fe20000410000 */
[----:B------:R-:W-:Y:S01]  /*4b80*/  @!P0 HADD2.F32 R8, -RZ, R8.H1_H1 ;  /* 0x30000008ff088230 */ /* 0x000fe20000004100 */
[----:B------:R-:W-:Y:S01]  /*4b90*/  @!P0 FMUL.FTZ R4, R32, R9 ;  /* 0x0000000920048220 */ /* 0x000fe20000410000 */
[----:B------:R-:W-:Y:S01]  /*4ba0*/  @!P0 HADD2.F32 R37, -RZ, R69.H0_H0 ;  /* 0x20000045ff258230 */ /* 0x000fe20000004100 */
[----:B------:R-:W-:Y:S01]  /*4bb0*/  @!P0 F2FP.PACK_AB R49, R60, R49 ;  /* 0x000000313c31823e */ /* 0x000fe200000000ff */
[--C-:B------:R-:W-:Y:S01]  /*4bc0*/  @!P0 HADD2.F32 R45, -RZ, R40.reuse.H0_H0 ;  /* 0x20000028ff2d8230 */ /* 0x100fe20000004100 */
[C---:B------:R-:W-:Y:S01]  /*4bd0*/  @!P0 FMUL.FTZ R5, R8.reuse, R5 ;  /* 0x0000000508058220 */ /* 0x040fe20000410000 */
[----:B------:R-:W-:Y:S01]  /*4be0*/  @!P0 F2FP.PACK_AB R2, R3, R2 ;  /* 0x000000020302823e */ /* 0x000fe200000000ff */
[----:B------:R-:W-:Y:S01]  /*4bf0*/  @!P0 FFMA.FTZ R62, R8, R39, -R62 ;  /* 0x00000027083e8223 */ /* 0x000fe2000001083e */
[----:B------:R-:W-:Y:S01]  /*4c00*/  @!P0 HADD2.F32 R8, -RZ, R23.H1_H1 ;  /* 0x30000017ff088230 */ /* 0x000fe20000004100 */
[-C--:B------:R-:W-:Y:S01]  /*4c10*/  @!P0 FFMA.FTZ R61, R32, R37.reuse, -R61 ;  /* 0x00000025203d8223 */ /* 0x080fe2000001083d */
[----:B------:R-:W-:Y:S01]  /*4c20*/  @!P0 SHF.R.U32.HI R48, RZ, 0x10, R63 ;  /* 0x00000010ff308819 */ /* 0x000fe2000001163f */
[----:B------:R-:W-:Y:S01]  /*4c30*/  @!P0 FFMA.FTZ R4, R36, R37, R4 ;  /* 0x0000002524048223 */ /* 0x000fe20000010004 */
[----:B------:R-:W-:Y:S01]  /*4c40*/  @!P0 HADD2.F32 R9, -RZ, R7.H0_H0 ;  /* 0x20000007ff098230 */ /* 0x000fe20000004100 */
[----:B------:R-:W-:Y:S01]  /*4c50*/  @!P0 FMUL.FTZ R63, R45, R8 ;  /* 0x000000082d3f8220 */ /* 0x000fe20000410000 */
[----:B------:R-:W-:Y:S01]  /*4c60*/  @!P0 HADD2.F32 R47, -RZ, R40.H1_H1 ;  /* 0x30000028ff2f8230 */ /* 0x000fe20000004100 */
[----:B------:R-:W-:Y:S01]  /*4c70*/  @!P0 FFMA.FTZ R5, R38, R39, R5 ;  /* 0x0000002726058223 */ /* 0x000fe20000010005 */
[--C-:B------:R-:W-:Y:S01]  /*4c80*/  @!P0 HADD2.F32 R32, -RZ, R33.reuse.H0_H0 ;  /* 0x20000021ff208230 */ /* 0x100fe20000004100 */
[----:B------:R-:W-:Y:S01]  /*4c90*/  @!P0 MOV R28, R49 ;  /* 0x00000031001c8202 */ /* 0x000fe20000000f00 */
[----:B------:R-:W-:Y:S01]  /*4ca0*/  @!P0 HADD2.F32 R7, -RZ, R33.H1_H1 ;  /* 0x30000021ff078230 */ /* 0x000fe20000004100 */
[-C--:B------:R-:W-:Y:S01]  /*4cb0*/  @!P0 FMUL.FTZ R69, R47, R9.reuse ;  /* 0x000000092f458220 */ /* 0x080fe20000410000 */
[----:B------:R-:W-:Y:S01]  /*4cc0*/  @!P0 MOV R33, R66 ;  /* 0x0000004200218202 */ /* 0x000fe20000000f00 */
[C---:B------:R-:W-:Y:S01]  /*4cd0*/  @!P0 FMUL.FTZ R8, R32.reuse, R8 ;  /* 0x0000000820088220 */ /* 0x040fe20000410000 */
[----:B------:R-:W-:Y:S01]  /*4ce0*/  @!P0 HADD2.F32 R48, -RZ, R48.H0_H0 ;  /* 0x20000030ff308230 */ /* 0x000fe20000004100 */
[----:B------:R-:W-:Y:S01]  /*4cf0*/  @!P0 FFMA.FTZ R63, R32, R46, -R63 ;  /* 0x0000002e203f8223 */ /* 0x000fe2000001083f */
[----:B------:R-:W-:Y:S01]  /*4d00*/  @!P0 HADD2.F32 R32, -RZ, R23.H0_H0 ;  /* 0x20000017ff208230 */ /* 0x000fe20000004100 */
[----:B------:R-:W-:Y:S01]  /*4d10*/  @!P0 IMAD.MOV.U32 R23, RZ, RZ, R30 ;  /* 0x000000ffff178224 */ /* 0x000fe200078e001e */
[----:B------:R-:W-:Y:S01]  /*4d20*/  @!P0 MOV R64, R2 ;  /* 0x0000000200408202 */ /* 0x000fe20000000f00 */
[C---:B------:R-:W-:Y:S01]  /*4d30*/  @!P0 FMUL.FTZ R9, R7.reuse, R9 ;  /* 0x0000000907098220 */ /* 0x040fe20000410000 */
[----:B------:R-:W-:Y:S01]  /*4d40*/  @!P0 F2FP.PACK_AB R61, R62, R61 ;  /* 0x0000003d3e3d823e */ /* 0x000fe200000000ff */
[----:B------:R-:W-:Y:S01]  /*4d50*/  @!P0 FFMA.FTZ R69, R7, R48, -R69 ;  /* 0x0000003007458223 */ /* 0x000fe20000010845 */
[--C-:B------:R-:W-:Y:S01]  /*4d60*/  @!P0 HADD2.F32 R40, -RZ, R33.reuse.H0_H0 ;  /* 0x20000021ff288230 */ /* 0x100fe20000004100 */
[----:B------:R-:W-:Y:S01]  /*4d70*/  @!P0 F2FP.PACK_AB R4, R5, R4 ;  /* 0x000000040504823e */ /* 0x000fe200000000ff */
[----:B------:R-:W-:Y:S01]  /*4d80*/  @!P0 HADD2.F32 R43, -RZ, R33.H1_H1 ;  /* 0x30000021ff2b8230 */ /* 0x000fe20000004100 */
[----:B------:R-:W-:Y:S01]  /*4d90*/  @!P0 MOV R29, R61 ;  /* 0x0000003d001d8202 */ /* 0x000fe20000000f00 */
[----:B------:R-:W-:Y:S01]  /*4da0*/  @!P0 HADD2.F32 R7, -RZ, R6.H0_H0 ;  /* 0x20000006ff078230 */ /* 0x000fe20000004100 */
[CC--:B------:R-:W-:Y:S01]  /*4db0*/  @!P0 FMUL.FTZ R70, R40.reuse, R32.reuse ;  /* 0x0000002028468220 */ /* 0x0c0fe20000410000 */
[--C-:B------:R-:W-:Y:S01]  /*4dc0*/  @!P0 HADD2.F32 R33, -RZ, R23.reuse.H0_H0 ;  /* 0x20000017ff218230 */ /* 0x100fe20000004100 */
[----:B------:R-:W-:Y:S01]  /*4dd0*/  @!P0 IMAD.MOV.U32 R65, RZ, RZ, R4 ;  /* 0x000000ffff418224 */ /* 0x000fe200078e0004 */
[----:B------:R-:W-:Y:S01]  /*4de0*/  @!P0 HADD2.F32 R41, -RZ, R68.H0_H0 ;  /* 0x20000044ff298230 */ /* 0x000fe20000004100 */
[----:B------:R-:W-:Y:S01]  /*4df0*/  @!P0 FMUL.FTZ R68, R43, R7 ;  /* 0x000000072b448220 */ /* 0x000fe20000410000 */
[----:B------:R-:W-:Y:S01]  /*4e00*/  @!P0 HADD2.F32 R23, -RZ, R23.H1_H1 ;  /* 0x30000017ff178230 */ /* 0x000fe20000004100 */
[C---:B------:R-:W-:Y:S01]  /*4e10*/  @!P0 FMUL.FTZ R6, R33.reuse, R32 ;  /* 0x0000002021068220 */ /* 0x040fe20000410000 */
[----:B------:R-:W-:Y:S01]  /*4e20*/  @!P0 HADD2.F32 R44, -RZ, R44.H0_H0 ;  /* 0x2000002cff2c8230 */ /* 0x000fe20000004100 */
[----:B------:R-:W-:Y:S01]  /*4e30*/  @!P0 FFMA.FTZ R33, R33, R41, -R70 ;  /* 0x0000002921218223 */ /* 0x000fe20000010846 */
[----:B------:R-:W-:Y:S01]  /*4e40*/  @!P0 F2FP.PACK_AB R63, R69, R63 ;  /* 0x0000003f453f823e */ /* 0x000fe200000000ff */
[C---:B------:R-:W-:Y:S02]  /*4e50*/  @!P0 FMUL.FTZ R7, R23.reuse, R7 ;  /* 0x0000000717078220 */ /* 0x040fe40000410000 */
[-C--:B------:R-:W-:Y:S01]  /*4e60*/  @!P0 FFMA.FTZ R23, R23, R44.reuse, -R68 ;  /* 0x0000002c17178223 */ /* 0x080fe20000010844 */
[----:B------:R-:W-:Y:S01]  /*4e70*/  @!P0 MOV R31, R63 ;  /* 0x0000003f001f8202 */ /* 0x000fe20000000f00 */
[----:B------:R-:W-:Y:S02]  /*4e80*/  @!P0 FFMA.FTZ R6, R40, R41, R6 ;  /* 0x0000002928068223 */ /* 0x000fe40000010006 */
[----:B------:R-:W-:Y:S01]  /*4e90*/  @!P0 FFMA.FTZ R7, R43, R44, R7 ;  /* 0x0000002c2b078223 */ /* 0x000fe20000010007 */
[----:B------:R-:W-:Y:S01]  /*4ea0*/  @!P0 F2FP.PACK_AB R23, R23, R33 ;  /* 0x000000211717823e */ /* 0x000fe200000000ff */
[----:B------:R-:W-:Y:S02]  /*4eb0*/  @!P0 FFMA.FTZ R8, R45, R46, R8 ;  /* 0x0000002e2d088223 */ /* 0x000fe40000010008 */
        /* <DEDUP_REMOVED lines=8> */
.L_x_388:
[----:B------:R-:W-:Y:S05]  /*4f40*/  BSYNC B0 ;  /* 0x0000000000007941 */ /* 0x000fea0003800000 */
.L_x_387:
[----:B------:R-:W-:Y:S11]  /*4f50*/  ISETP.GE.AND P0, PT, R14, c[0x0][0x1d4], PT ;  /* 0x000075000e007a0c */ /* 0x000ff60003f06270 */
[----:B------:R-:W-:Y:S02]  /*4f60*/  @!UPT UIADD3 URZ, URZ, URZ, URZ ;  /* 0x0000003f3f3ff290 */ /* 0x000fe4000fffe03f */
[----:B------:R-:W-:-:S05]  /*4f70*/  @P0 BRA `(.L_x_372) ;  /* 0x000008f000000947 */ /* 0x000fca0003800000 */
[----:B------:R-:W-:Y:S01]  /*4f80*/  LDS.128 R44, [R102+0x3c80] ;  /* 0x003c8000662c7984 */ /* 0x000fe20000000c00 */
[----:B------:R-:W-:Y:S04]  /*4f90*/  IADD3 R3, P1, P0, R142, R148, R116 ;  /* 0x000000948e037210 */ /* 0x000fe8000783e074 */
[----:B------:R-:W-:Y:S02]  /*4fa0*/  IADD3.X R2, R90, R127, R99, P1, P0 ;  /* 0x0000007f5a027210 */ /* 0x000fe40000fe0463 */
[C---:B------:R-:W-:Y:S01]  /*4fb0*/  LEA R48, P0, R3.reuse, c[0x0][0x1c8], 0x1 ;  /* 0x0000720003307a11 */ /* 0x040fe200078008ff */
[----:B-1----:R-:W1:Y:S03]  /*4fc0*/  LDS.128 R28, [R103+0x3c80] ;  /* 0x003c8000671c7984 */ /* 0x002e660000000c00 */
[----:B------:R-:W-:Y:S02]  /*4fd0*/  LEA.HI.X R49, R3, c[0x0][0x1cc], R2, 0x1, P0 ;  /* 0x0000730003317a11 */ /* 0x000fe400000f0c02 */
[----:B------:R-:W-:Y:S11]  /*4fe0*/  ISETP.GE.AND P0, PT, R14, c[0x0][0x27c], PT ;  /* 0x00009f000e007a0c */ /* 0x000ff60003f06270 */
[----:B------:R-:W-:Y:S02]  /*4ff0*/  @!UPT UIADD3 URZ, URZ, URZ, URZ ;  /* 0x0000003f3f3ff290 */ /* 0x000fe4000fffe03f */
[--C-:B------:R-:W-:Y:S01]  /*5000*/  @!P0 HADD2.F32 R2, -RZ, R22.reuse.H1_H1 ;  /* 0x30000016ff028230 */ /* 0x100fe20000004100 */
[----:B------:R-:W-:Y:S01]  /*5010*/  @!P0 SHF.R.U64 R5, R24, 0x10, R25 ;  /* 0x0000001018058819 */ /* 0x000fe20000001219 */
[----:B------:R-:W-:Y:S01]  /*5020*/  @!P0 HADD2.F32 R4, -RZ, R22.H0_H0 ;  /* 0x20000016ff048230 */ /* 0x000fe20000004100 */
[----:B------:R-:W-:Y:S01]  /*5030*/  @!P0 SHF.R.U64 R6, R26, 0x10, R27 ;  /* 0x000000101a068819 */ /* 0x000fe2000000121b */
[--C-:B------:R-:W-:Y:S01]  /*5040*/  @!P0 HADD2.F32 R39, -RZ, R54.reuse.H1_H1 ;  /* 0x30000036ff278230 */ /* 0x100fe20000004100 */
[----:B------:R-:W-:Y:S01]  /*5050*/  @!P0 SHF.R.U32.HI R3, RZ, 0x10, R25 ;  /* 0x00000010ff038819 */ /* 0x000fe20000011619 */
[--C-:B------:R-:W-:Y:S01]  /*5060*/  @!P0 HADD2.F32 R25, -RZ, R55.reuse.H1_H1 ;  /* 0x30000037ff198230 */ /* 0x100fe20000004100 */
[----:B------:R-:W-:Y:S01]  /*5070*/  @!P0 SHF.R.U32.HI R7, RZ, 0x10, R27 ;  /* 0x00000010ff078819 */ /* 0x000fe2000001161b */
[----:B------:R-:W-:Y:S01]  /*5080*/  @!P0 HADD2.F32 R27, -RZ, R55.H0_H0 ;  /* 0x20000037ff1b8230 */ /* 0x000fe20000004100 */
[--C-:B------:R-:W-:Y:S01]  /*5090*/  @!P0 SHF.R.U64 R56, R56, 0x10, R57.reuse ;  /* 0x0000001038388819 */ /* 0x100fe20000001239 */
[----:B------:R-:W-:Y:S01]  /*50a0*/  @!P0 HADD2.F32 R35, -RZ, R54.H0_H0 ;  /* 0x20000036ff238230 */ /* 0x000fe20000004100 */
[----:B------:R-:W-:Y:S01]  /*50b0*/  @!P0 SHF.R.U32.HI R33, RZ, 0x10, R57 ;  /* 0x00000010ff218819 */ /* 0x000fe20000011639 */
[----:B------:R-:W-:Y:S01]  /*50c0*/  @!P0 HADD2.F32 R3, -RZ, R3.H0_H0 ;  /* 0x20000003ff038230 */ /* 0x000fe20000004100 */
[--C-:B------:R-:W-:Y:S02]  /*50d0*/  @!P0 SHF.R.U32.HI R41, RZ, 0x10, R59.reuse ;  /* 0x00000010ff298819 */ /* 0x100fe4000001163b */
[----:B------:R-:W-:Y:S01]  /*50e0*/  @!P0 SHF.R.U64 R37, R58, 0x10, R59 ;  /* 0x000000103a258819 */ /* 0x000fe2000000123b */
[----:B------:R-:W-:Y:S02]  /*50f0*/  @!P0 HADD2.F32 R33, -RZ, R33.H0_H0 ;  /* 0x20000021ff218230 */ /* 0x000fe40000004100 */
[----:B------:R-:W-:Y:S02]  /*5100*/  @!P0 HADD2.F32 R41, -RZ, R41.H0_H0 ;  /* 0x20000029ff298230 */ /* 0x000fe40000004100 */
[----:B------:R-:W-:Y:S01]  /*5110*/  @!P0 HADD2.F32 R37, -RZ, R37.H0_H0 ;  /* 0x20000025ff258230 */ /* 0x000fe20000004100 */
[----:B-1----:R-:W-:Y:S02]  /*5120*/  @!P0 MOV R8, R28 ;  /* 0x0000001c00088202 */ /* 0x002fe40000000f00 */
[----:B------:R-:W-:Y:S02]  /*5130*/  @!P0 MOV R34, R44 ;  /* 0x0000002c00228202 */ /* 0x000fe40000000f00 */
[----:B------:R-:W-:Y:S01]  /*5140*/  @!P0 MOV R32, R45 ;  /* 0x0000002d00208202 */ /* 0x000fe20000000f00 */
[----:B------:R-:W-:Y:S01]  /*5150*/  @!P0 HADD2.F32 R23, -RZ, R8.H0_H0 ;  /* 0x20000008ff178230 */ /* 0x000fe20000004100 */
[----:B------:R-:W-:Y:S01]  /*5160*/  @!P0 MOV R22, R29 ;  /* 0x0000001d00168202 */ /* 0x000fe20000000f00 */
[----:B------:R-:W-:Y:S02]  /*5170*/  @!P0 HADD2.F32 R24, -RZ, R34.H0_H0 ;  /* 0x20000022ff188230 */ /* 0x000fe40000004100 */
[----:B------:R-:W-:Y:S02]  /*5180*/  @!P0 HADD2.F32 R26, -RZ, R32.H0_H0 ;  /* 0x20000020ff1a8230 */ /* 0x000fe40000004100 */
[--C-:B------:R-:W-:Y:S01]  /*5190*/  @!P0 HADD2.F32 R9, -RZ, R22.reuse.H0_H0 ;  /* 0x20000016ff098230 */ /* 0x100fe20000004100 */
[-C--:B------:R-:W-:Y:S01]  /*51a0*/  @!P0 FMUL.FTZ R43, R24, R2.reuse ;  /* 0x00000002182b8220 */ /* 0x080fe20000410000 */
[----:B------:R-:W-:Y:S01]  /*51b0*/  @!P0 HADD2.F32 R22, -RZ, R22.H1_H1 ;  /* 0x30000016ff168230 */ /* 0x000fe20000004100 */
[----:B------:R-:W-:Y:S01]  /*51c0*/  @!P0 FMUL.FTZ R2, R23, R2 ;  /* 0x0000000217028220 */ /* 0x000fe20000410000 */
[----:B------:R-:W-:Y:S01]  /*51d0*/  @!P0 HADD2.F32 R8, -RZ, R8.H1_H1 ;  /* 0x30000008ff088230 */ /* 0x000fe20000004100 */
[-C--:B------:R-:W-:Y:S01]  /*51e0*/  @!P0 FMUL.FTZ R50, R26, R4.reuse ;  /* 0x000000041a328220 */ /* 0x080fe20000410000 */
[----:B------:R-:W-:Y:S01]  /*51f0*/  @!P0 HADD2.F32 R32, -RZ, R32.H1_H1 ;  /* 0x30000020ff208230 */ /* 0x000fe20000004100 */
[----:B------:R-:W-:Y:S01]  /*5200*/  @!P0 FFMA.FTZ R2, R24, R25, R2 ;  /* 0x0000001918028223 */ /* 0x000fe20000010002 */
[----:B------:R-:W-:Y:S01]  /*5210*/  @!P0 HADD2.F32 R24, -RZ, R34.H1_H1 ;  /* 0x30000022ff188230 */ /* 0x000fe20000004100 */
[C---:B------:R-:W-:Y:S02]  /*5220*/  @!P0 FMUL.FTZ R4, R9.reuse, R4 ;  /* 0x0000000409048220 */ /* 0x040fe40000410000 */
[----:B------:R-:W-:Y:S01]  /*5230*/  @!P0 FFMA.FTZ R50, R9, R27, -R50 ;  /* 0x0000001b09328223 */ /* 0x000fe20000010832 */
[----:B------:R-:W-:Y:S01]  /*5240*/  @!P0 HADD2.F32 R9, -RZ, R5.H0_H0 ;  /* 0x20000005ff098230 */ /* 0x000fe20000004100 */
[----:B------:R-:W-:Y:S01]  /*5250*/  @!P0 FFMA.FTZ R43, R23, R25, -R43 ;  /* 0x00000019172b8223 */ /* 0x000fe2000001082b */
[----:B------:R-:W-:Y:S01]  /*5260*/  @!P0 MOV R23, R31 ;  /* 0x0000001f00178202 */ /* 0x000fe20000000f00 */
[----:B------:R-:W-:Y:S01]  /*5270*/  @!P0 IMAD.MOV.U32 R34, RZ, RZ, R47 ;  /* 0x000000ffff228224 */ /* 0x000fe200078e002f */
[----:B------:R-:W-:Y:S01]  /*5280*/  @!P0 HADD2.F32 R25, -RZ, R56.H0_H0 ;  /* 0x20000038ff198230 */ /* 0x000fe20000004100 */
[----:B------:R-:W-:Y:S02]  /*5290*/  @!P0 FMUL.FTZ R52, R24, R9 ;  /* 0x0000000918348220 */ /* 0x000fe40000410000 */
[-C--:B------:R-:W-:Y:S01]  /*52a0*/  @!P0 FMUL.FTZ R51, R32, R3.reuse ;  /* 0x0000000320338220 */ /* 0x080fe20000410000 */
[--C-:B------:R-:W-:Y:S01]  /*52b0*/  @!P0 HADD2.F32 R38, -RZ, R34.reuse.H0_H0 ;  /* 0x20000022ff268230 */ /* 0x100fe20000004100 */
[----:B------:R-:W-:Y:S01]  /*52c0*/  @!P0 FMUL.FTZ R5, R22, R3 ;  /* 0x0000000316058220 */ /* 0x000fe20000410000 */
[----:B------:R-:W-:Y:S01]  /*52d0*/  @!P0 HADD2.F32 R40, -RZ, R34.H1_H1 ;  /* 0x30000022ff288230 */ /* 0x000fe20000004100 */
[C---:B------:R-:W-:Y:S01]  /*52e0*/  @!P0 FMUL.FTZ R3, R8.reuse, R9 ;  /* 0x0000000908038220 */ /* 0x040fe20000410000 */
[----:B------:R-:W-:Y:S01]  /*52f0*/  @!P0 HADD2.F32 R9, -RZ, R7.H0_H0 ;  /* 0x20000007ff098230 */ /* 0x000fe20000004100 */
[----:B------:R-:W-:Y:S01]  /*5300*/  @!P0 FFMA.FTZ R52, R8, R25, -R52 ;  /* 0x0000001908348223 */ /* 0x000fe20000010834 */
[----:B------:R-:W-:Y:S01]  /*5310*/  @!P0 HADD2.F32 R8, -RZ, R17.H1_H1 ;  /* 0x30000011ff088230 */ /* 0x000fe20000004100 */
[----:B------:R-:W-:Y:S01]  /*5320*/  @!P0 FFMA.FTZ R51, R22, R33, -R51 ;  /* 0x0000002116338223 */ /* 0x000fe20000010833 */
[--C-:B------:R-:W-:Y:S01]  /*5330*/  @!P0 HADD2.F32 R22, -RZ, R23.reuse.H0_H0 ;  /* 0x20000017ff168230 */ /* 0x100fe20000004100 */
[----:B------:R-:W-:Y:S01]  /*5340*/  @!P0 FMUL.FTZ R55, R40, R9 ;  /* 0x0000000928378220 */ /* 0x000fe20000410000 */
[----:B------:R-:W-:Y:S01]  /*5350*/  @!P0 F2FP.PACK_AB R43, R52, R43 ;  /* 0x0000002b342b823e */ /* 0x000fe200000000ff */
[-C--:B------:R-:W-:Y:S01]  /*5360*/  @!P0 FMUL.FTZ R53, R38, R8.reuse ;  /* 0x0000000826358220 */ /* 0x080fe20000410000 */
[----:B------:R-:W-:Y:S01]  /*5370*/  @!P0 HADD2.F32 R7, -RZ, R23.H1_H1 ;  /* 0x30000017ff078230 */ /* 0x000fe20000004100 */
[C---:B------:R-:W-:Y:S01]  /*5380*/  @!P0 FMUL.FTZ R8, R22.reuse, R8 ;  /* 0x0000000816088220 */ /* 0x040fe20000410000 */
[----:B------:R-:W-:Y:S01]  /*5390*/  @!P0 MOV R23, R46 ;  /* 0x0000002e00178202 */ /* 0x000fe20000000f00 */
[----:B------:R-:W-:Y:S01]  /*53a0*/  @!P0 FFMA.FTZ R53, R22, R39, -R53 ;  /* 0x0000002716358223 */ /* 0x000fe20000010835 */
[----:B------:R-:W-:Y:S01]  /*53b0*/  @!P0 HADD2.F32 R22, -RZ, R17.H0_H0 ;  /* 0x20000011ff168230 */ /* 0x000fe20000004100 */
[C---:B------:R-:W-:Y:S01]  /*53c0*/  @!P0 FMUL.FTZ R9, R7.reuse, R9 ;  /* 0x0000000907098220 */ /* 0x040fe20000410000 */
[----:B------:R-:W-:Y:S01]  /*53d0*/  @!P0 MOV R17, R30 ;  /* 0x0000001e00118202 */ /* 0x000fe20000000f00 */
[----:B------:R-:W-:Y:S01]  /*53e0*/  @!P0 FFMA.FTZ R55, R7, R41, -R55 ;  /* 0x0000002907378223 */ /* 0x000fe20000010837 */
[--C-:B------:R-:W-:Y:S01]  /*53f0*/  @!P0 HADD2.F32 R34, -RZ, R23.reuse.H0_H0 ;  /* 0x20000017ff228230 */ /* 0x100fe20000004100 */
[----:B------:R-:W-:Y:S01]  /*5400*/  @!P0 FFMA.FTZ R3, R24, R25, R3 ;  /* 0x0000001918038223 */ /* 0x000fe20000010003 */
[----:B------:R-:W-:Y:S01]  /*5410*/  @!P0 F2FP.PACK_AB R50, R51, R50 ;  /* 0x000000323332823e */ /* 0x000fe200000000ff */
[----:B------:R-:W-:Y:S01]  /*5420*/  @!P0 FFMA.FTZ R4, R26, R27, R4 ;  /* 0x0000001b1a048223 */ /* 0x000fe20000010004 */
[----:B------:R-:W-:Y:S01]  /*5430*/  @!P0 F2FP.PACK_AB R53, R55, R53 ;  /* 0x000000353735823e */ /* 0x000fe200000000ff */
[----:B------:R-:W-:Y:S01]  /*5440*/  @!P0 FMUL.FTZ R56, R34, R22 ;  /* 0x0000001622388220 */ /* 0x000fe20000410000 */
[----:B------:R-:W-:Y:S01]  /*5450*/  @!P0 MOV R29, R50 ;  /* 0x00000032001d8202 */ /* 0x000fe20000000f00 */
[----:B------:R-:W-:Y:S01]  /*5460*/  @!P0 FFMA.FTZ R5, R32, R33, R5 ;  /* 0x0000002120058223 */ /* 0x000fe20000010005 */
[----:B------:R-:W-:Y:S01]  /*5470*/  @!P0 MOV R31, R53 ;  /* 0x00000035001f8202 */ /* 0x000fe20000000f00 */
[----:B------:R-:W-:Y:S01]  /*5480*/  @!P0 IMAD.MOV.U32 R28, RZ, RZ, R43 ;  /* 0x000000ffff1c8224 */ /* 0x000fe200078e002b */
[----:B------:R-:W-:Y:S01]  /*5490*/  @!P0 F2FP.PACK_AB R2, R3, R2 ;  /* 0x000000020302823e */ /* 0x000fe200000000ff */
[----:B------:R-:W-:Y:S01]  /*54a0*/  @!P0 HADD2.F32 R7, -RZ, R6.H0_H0 ;  /* 0x20000006ff078230 */ /* 0x000fe20000004100 */
[----:B------:R-:W-:Y:S01]  /*54b0*/  @!P0 F2FP.PACK_AB R4, R5, R4 ;  /* 0x000000040504823e */ /* 0x000fe200000000ff */
[----:B------:R-:W-:Y:S02]  /*54c0*/  @!P0 HADD2.F32 R36, -RZ, R23.H1_H1 ;  /* 0x30000017ff248230 */ /* 0x000fe40000004100 */
[----:B------:R-:W-:Y:S01]  /*54d0*/  @!P0 IMAD.MOV.U32 R44, RZ, RZ, R2 ;  /* 0x000000ffff2c8224 */ /* 0x000fe200078e0002 */
[--C-:B------:R-:W-:Y:S01]  /*54e0*/  @!P0 HADD2.F32 R23, -RZ, R17.reuse.H0_H0 ;  /* 0x20000011ff178230 */ /* 0x100fe20000004100 */
[----:B------:R-:W-:Y:S01]  /*54f0*/  @!P0 MOV R45, R4 ;  /* 0x00000004002d8202 */ /* 0x000fe20000000f00 */
[----:B------:R-:W-:Y:S01]  /*5500*/  @!P0 FMUL.FTZ R54, R36, R7 ;  /* 0x0000000724368220 */ /* 0x000fe20000410000 */
[----:B------:R-:W-:Y:S02]  /*5510*/  @!P0 HADD2.F32 R17, -RZ, R17.H1_H1 ;  /* 0x30000011ff118230 */ /* 0x000fe40000004100 */
[C---:B------:R-:W-:Y:S02]  /*5520*/  @!P0 FMUL.FTZ R6, R23.reuse, R22 ;  /* 0x0000001617068220 */ /* 0x040fe40000410000 */
[----:B------:R-:W-:Y:S02]  /*5530*/  @!P0 FFMA.FTZ R23, R23, R35, -R56 ;  /* 0x0000002317178223 */ /* 0x000fe40000010838 */
[C---:B------:R-:W-:Y:S02]  /*5540*/  @!P0 FMUL.FTZ R7, R17.reuse, R7 ;  /* 0x0000000711078220 */ /* 0x040fe40000410000 */
[----:B------:R-:W-:Y:S02]  /*5550*/  @!P0 FFMA.FTZ R17, R17, R37, -R54 ;  /* 0x0000002511118223 */ /* 0x000fe40000010836 */
[----:B------:R-:W-:Y:S02]  /*5560*/  @!P0 FFMA.FTZ R6, R34, R35, R6 ;  /* 0x0000002322068223 */ /* 0x000fe40000010006 */
[----:B------:R-:W-:Y:S01]  /*5570*/  @!P0 FFMA.FTZ R7, R36, R37, R7 ;  /* 0x0000002524078223 */ /* 0x000fe20000010007 */
[----:B------:R-:W-:Y:S01]  /*5580*/  @!P0 F2FP.PACK_AB R17, R17, R23 ;  /* 0x000000171111823e */ /* 0x000fe200000000ff */
[----:B------:R-:W-:Y:S02]  /*5590*/  @!P0 FFMA.FTZ R8, R38, R39, R8 ;  /* 0x0000002726088223 */ /* 0x000fe40000010008 */
[----:B------:R-:W-:Y:S01]  /*55a0*/  @!P0 FFMA.FTZ R9, R40, R41, R9 ;  /* 0x0000002928098223 */ /* 0x000fe20000010009 */
[----:B------:R-:W-:Y:S02]  /*55b0*/  @!P0 MOV R30, R17 ;  /* 0x00000011001e8202 */ /* 0x000fe40000000f00 */
[----:B------:R-:W-:Y:S02]  /*55c0*/  @!P0 F2FP.PACK_AB R6, R7, R6 ;  /* 0x000000060706823e */ /* 0x000fe400000000ff */
[----:B------:R-:W-:Y:S01]  /*55d0*/  @!P0 F2FP.PACK_AB R8, R9, R8 ;  /* 0x000000080908823e */ /* 0x000fe200000000ff */
[----:B------:R1:W-:Y:S01]  /*55e0*/  STG.E.128 [R48.64], R28 ;  /* 0x0000001c30007986 */ /* 0x0003e2000c101d0c */
[----:B------:R-:W-:Y:S02]  /*55f0*/  @!P0 MOV R46, R6 ;  /* 0x00000006002e8202 */ /* 0x000fe40000000f00 */
[----:B------:R-:W-:Y:S02]  /*5600*/  @!P0 MOV R47, R8 ;  /* 0x00000008002f8202 */ /* 0x000fe40000000f00 */
[----:B------:R-:W-:Y:S11]  /*5610*/  ISETP.GE.AND P0, PT, R111, c[0x0][0x1d4], PT ;  /* 0x000075006f007a0c */ /* 0x000ff60003f06270 */
[----:B------:R-:W-:Y:S02]  /*5620*/  @!UPT UIADD3 URZ, URZ, URZ, URZ ;  /* 0x0000003f3f3ff290 */ /* 0x000fe4000fffe03f */
[----:B------:R-:W-:-:S05]  /*5630*/  @P0 BRA `(.L_x_372) ;  /* 0x0000023000000947 */ /* 0x000fca0003800000 */
[----:B------:R-:W-:Y:S04]  /*5640*/  IADD3 R148, P1, P0, R142, R148, R111 ;  /* 0x000000948e947210 */ /* 0x000fe8000783e06f */
[----:B------:R-:W-:Y:S02]  /*5650*/  IADD3.X R127, R90, R127, R96, P1, P0 ;  /* 0x0000007f5a7f7210 */ /* 0x000fe40000fe0460 */
[C---:B------:R-:W-:Y:S04]  /*5660*/  LEA R2, P0, R148.reuse, c[0x0][0x1c8], 0x1 ;  /* 0x0000720094027a11 */ /* 0x040fe800078008ff */
[----:B------:R-:W-:Y:S05]  /*5670*/  LEA.HI.X R3, R148, c[0x0][0x1cc], R127, 0x1, P0 ;  /* 0x0000730094037a11 */ /* 0x000fea00000f0c7f */
[----:B------:R2:W-:Y:S01]  /*5680*/  STG.E.128 [R2.64], R44 ;  /* 0x0000002c02007986 */ /* 0x0005e2000c101d0c */
[----:B------:R-:W-:-:S05]  /*5690*/  BRA `(.L_x_372) ;  /* 0x000001d000007947 */ /* 0x000fca0003800000 */
.L_x_368:
[----:B------:R-:W-:Y:S05]  /*56a0*/  IMAD R2, R42, -0x30, R0 ;  /* 0xffffffd02a027824 */ /* 0x000fea00078e0200 */
[----:B------:R-:W-:Y:S04]  /*56b0*/  IMNMX R126, R2, 0x30, PT ;  /* 0x00000030027e7817 */ /* 0x000fe80003800200 */
[----:B------:R-:W-:Y:S11]  /*56c0*/  ISETP.GE.AND P0, PT, R122, R126, PT ;  /* 0x0000007e7a00720c */ /* 0x000ff60003f06270 */
[----:B------:R-:W-:Y:S02]  /*56d0*/  @!UPT UIADD3 URZ, URZ, URZ, URZ ;  /* 0x0000003f3f3ff290 */ /* 0x000fe4000fffe03f */
[----:B------:R-:W-:-:S05]  /*56e0*/  @P0 BRA `(.L_x_372) ;  /* 0x0000018000000947 */ /* 0x000fca0003800000 */
[----:B------:R-:W-:Y:S11]  /*56f0*/  ISETP.GE.AND P0, PT, R20, c[0x0][0x1d4], PT ;  /* 0x0000750014007a0c */ /* 0x000ff60003f06270 */
[----:B------:R-:W-:Y:S02]  /*5700*/  @!UPT UIADD3 URZ, URZ, URZ, URZ ;  /* 0x0000003f3f3ff290 */ /* 0x000fe4000fffe03f */
[----:B------:R-:W1:Y:S04]  /*5710*/  @!P0 LDS.128 R4, [R114+0x2400] ;  /* 0x0024000072048984 */ /* 0x000e680000000c00 */
[----:B-1----:R-:W-:Y:S01]  /*5720*/  @!P0 STG.E.128 [R62.64], R4 ;  /* 0x000000043e008986 */ /* 0x002fe2000c101d0c */
[----:B------:R-:W-:Y:S11]  /*5730*/  ISETP.GE.AND P0, PT, R13, c[0x0][0x1d4], PT ;  /* 0x000075000d007a0c */ /* 0x000ff60003f06270 */
[----:B------:R-:W-:Y:S02]  /*5740*/  @!UPT UIADD3 URZ, URZ, URZ, URZ ;  /* 0x0000003f3f3ff290 */ /* 0x000fe4000fffe03f */
[----:B------:R-:W1:Y:S04]  /*5750*/  @!P0 LDS.128 R4, [R113+0x2400] ;  /* 0x0024000071048984 */ /* 0x000e680000000c00 */
[----:B-1----:R-:W-:Y:S01]  /*5760*/  @!P0 STG.E.128 [R62.64+0x20], R4 ;  /* 0x000020043e008986 */ /* 0x002fe2000c101d0c */
        /* <DEDUP_REMOVED lines=15> */
[----:B-1----:R1:W-:Y:S02]  /*5860*/  @!P0 STG.E.128 [R62.64+0xa0], R4 ;  /* 0x0000a0043e008986 */ /* 0x0023e4000c101d0c */
.L_x_372:
[----:B------:R-:W-:Y:S05]  /*5870*/  BSYNC B1 ;  /* 0x0000000000017941 */ /* 0x000fea0003800000 */
.L_x_367:
[----:B------:R-:W-:Y:S01]  /*5880*/  IMAD.WIDE.U32 R8, R42, 0x30, RZ ;  /* 0x000000302a087825 */ /* 0x000fe200078e00ff */
[----:B-1---5:R-:W-:Y:S01]  /*5890*/  IADD3 R5, -R121, R126, RZ ;  /* 0x0000007e79057210 */ /* 0x022fe20007ffe1ff */
[----:B------:R-:W-:Y:S02]  /*58a0*/  BSSY B0, `(.L_x_389) ;  /* 0x000004a000007945 */ /* 0x000fe40003800000 */
[----:B------:R-:W-:Y:S01]  /*58b0*/  IMAD R4, R75, 0x30, RZ ;  /* 0x000000304b047824 */ /* 0x000fe200078e02ff */
[----:B--2---:R-:W-:Y:S03]  /*58c0*/  IADD3 R3, P0, R89, R8, RZ ;  /* 0x0000000859037210 */ /* 0x004fe60007f1e0ff */
[----:B------:R-:W-:Y:S04]  /*58d0*/  IMAD.IADD R4, R9, 0x1, R4 ;  /* 0x0000000109047824 */ /* 0x000fe800078e0204 */
[----:B------:R-:W-:Y:S01]  /*58e0*/  IMAD.X R2, R4, 0x1, R88, P0 ;  /* 0x0000000104027824 */ /* 0x000fe200000e0658 */
[----:B------:R-:W-:Y:S11]  /*58f0*/  ISETP.GE.AND P0, PT, R5, 0x21, PT ;  /* 0x000000210500780c */ /* 0x000ff60003f06270 */
[----:B------:R-:W-:Y:S02]  /*5900*/  @!UPT UIADD3 URZ, URZ, URZ, URZ ;  /* 0x0000003f3f3ff290 */ /* 0x000fe4000fffe03f */
[----:B------:R-:W-:Y:S05]  /*5910*/  @P0 IADD3 R7, P1, R3, 0x20, RZ ;  /* 0x0000002003070810 */ /* 0x000fea0007f3e0ff */
[----:B------:R-:W-:Y:S01]  /*5920*/  @P0 IMAD.X R6, RZ, RZ, R2, P1 ;  /* 0x000000ffff060224 */ /* 0x000fe200008e0602 */
[----:B------:R-:W-:Y:S03]  /*5930*/  ISETP.GE.AND P1, PT, R5, 0x1, PT ;  /* 0x000000010500780c */ /* 0x000fe60003f26270 */
[----:B------:R-:W-:Y:S04]  /*5940*/  @P0 IMAD R6, R6, c[0x0][0x258], RZ ;  /* 0x0000960006060a24 */ /* 0x000fe800078e02ff */
[----:B------:R-:W-:Y:S06]  /*5950*/  @P0 IMAD R6, R7, c[0x0][0x25c], R6 ;  /* 0x0000970007060a24 */ /* 0x000fec00078e0206 */
[----:B------:R-:W-:Y:S01]  /*5960*/  @P1 MOV R22, R138 ;  /* 0x0000008a00161202 */ /* 0x000fe20000000f00 */
[----:B------:R-:W-:Y:S02]  /*5970*/  @P1 IMAD.MOV.U32 R23, RZ, RZ, R87 ;  /* 0x000000ffff171224 */ /* 0x000fe400078e0057 */
[----:B------:R-:W-:Y:S02]  /*5980*/  @P1 IMAD R2, R2, c[0x0][0x258], RZ ;  /* 0x0000960002021a24 */ /* 0x000fe400078e02ff */
[C---:B------:R-:W-:Y:S04]  /*5990*/  @P1 IMAD.WIDE.U32 R22, R3.reuse, c[0x0][0x258], R22 ;  /* 0x0000960003161a25 */ /* 0x040fe800078e0016 */
[----:B------:R-:W-:Y:S01]  /*59a0*/  @P1 IMAD R2, R3, c[0x0][0x25c], R2 ;  /* 0x0000970003021a24 */ /* 0x000fe200078e0202 */
[C---:B------:R-:W-:Y:S02]  /*59b0*/  @P1 LEA R24, P2, R22.reuse, c[0x0][0x250], 0x1 ;  /* 0x0000940016181a11 */ /* 0x040fe400078408ff */
[----:B------:R-:W-:Y:S02]  /*59c0*/  @P0 MOV R3, R87 ;  /* 0x0000005700030202 */ /* 0x000fe40000000f00 */
[----:B------:R-:W-:Y:S04]  /*59d0*/  @P1 IADD3 R2, R23, R2, RZ ;  /* 0x0000000217021210 */ /* 0x000fe80007ffe0ff */
[----:B------:R-:W-:Y:S01]  /*59e0*/  @P1 LEA.HI.X R25, R22, c[0x0][0x254], R2, 0x1, P2 ;  /* 0x0000950016191a11 */ /* 0x000fe200010f0c02 */
[----:B------:R-:W-:Y:S04]  /*59f0*/  @P0 IMAD.MOV.U32 R2, RZ, RZ, R138 ;  /* 0x000000ffff020224 */ /* 0x000fe800078e008a */
[----:B------:R-:W-:Y:S01]  /*5a00*/  @!PT LDS RZ, [RZ] ;  /* 0x00000000fffff984 */ /* 0x000fe20000000800 */
[----:B------:R-:W-:Y:S01]  /*5a10*/  @!PT LDS RZ, [RZ] ;  /* 0x00000000fffff984 */ /* 0x000fe20000000800 */
[----:B------:R-:W-:Y:S01]  /*5a20*/  @!PT LDS RZ, [RZ] ;  /* 0x00000000fffff984 */ /* 0x000fe20000000800 */
[----:B------:R1:W-:Y:S01]  /*5a30*/  @P1 LDGSTS.E.BYPASS.LTC128B.128 [R120+0x1880], [R24.64], !P6 ;  /* 0x0188000018781fae */ /* 0x0003e2000f101d4c */
[----:B------:R-:W-:Y:S03]  /*5a40*/  @P0 IMAD.WIDE.U32 R2, R7, c[0x0][0x258], R2 ;  /* 0x0000960007020a25 */ /* 0x000fe600078e0002 */
[----:B------:R1:W-:Y:S02]  /*5a50*/  @P1 LDGSTS.E.BYPASS.LTC128B.128 [R120+0x2480], [R24.64+0x40], !P5 ;  /* 0x0248004018781fae */ /* 0x0003e4000e901d4c */
[C---:B------:R-:W-:Y:S02]  /*5a60*/  @P0 LEA R22, P2, R2.reuse, c[0x0][0x250], 0x1 ;  /* 0x0000940002160a11 */ /* 0x040fe400078408ff */
[----:B------:R1:W-:Y:S01]  /*5a70*/  @P1 LDGSTS.E.BYPASS.LTC128B.128 [R120+0x3080], [R24.64+0x80], !P4 ;  /* 0x0308008018781fae */ /* 0x0003e2000e101d4c */
[----:B------:R-:W-:Y:S04]  /*5a80*/  @P0 IADD3 R6, R3, R6, RZ ;  /* 0x0000000603060210 */ /* 0x000fe80007ffe0ff */
[----:B------:R-:W-:Y:S05]  /*5a90*/  @P0 LEA.HI.X R23, R2, c[0x0][0x254], R6, 0x1, P2 ;  /* 0x0000950002170a11 */ /* 0x000fea00010f0c06 */
[----:B------:R1:W-:Y:S04]  /*5aa0*/  @P0 LDGSTS.E.BYPASS.LTC128B.128 [R120+0x2080], [R22.64], !P6 ;  /* 0x0208000016780fae */ /* 0x0003e8000f101d4c */
        /* <DEDUP_REMOVED lines=8> */
[----:B------:R-:W-:Y:S04]  /*5b30*/  IMAD.MOV.U32 R5, RZ, RZ, R84 ;  /* 0x000000ffff057224 */ /* 0x000fe800078e0054 */
[----:B------:R-:W-:Y:S02]  /*5b40*/  IMAD.X R2, R4, 0x1, R85, P0 ;  /* 0x0000000104027824 */ /* 0x000fe400000e0655 */
[----:B------:R-:W-:Y:S02]  /*5b50*/  IMAD.MOV.U32 R4, RZ, RZ, R136 ;  /* 0x000000ffff047224 */ /* 0x000fe400078e0088 */
[----:B------:R-:W-:Y:S02]  /*5b60*/  IMAD R2, R2, c[0x0][0x208], RZ ;  /* 0x0000820002027a24 */ /* 0x000fe400078e02ff */
[C---:B------:R-:W-:Y:S04]  /*5b70*/  IMAD.WIDE.U32 R4, R8.reuse, c[0x0][0x208], R4 ;  /* 0x0000820008047a25 */ /* 0x040fe800078e0004 */
[----:B------:R-:W-:Y:S01]  /*5b80*/  IMAD R2, R8, c[0x0][0x20c], R2 ;  /* 0x0000830008027a24 */ /* 0x000fe200078e0202 */
[C---:B------:R-:W-:Y:S03]  /*5b90*/  LEA R8, P0, R4.reuse, c[0x0][0x1f8], 0x1 ;  /* 0x00007e0004087a11 */ /* 0x040fe600078008ff */
[----:B------:R-:W-:Y:S05]  /*5ba0*/  IMAD.IADD R2, R5, 0x1, R2 ;  /* 0x0000000105027824 */ /* 0x000fea00078e0202 */
[----:B------:R-:W-:Y:S02]  /*5bb0*/  LEA.HI.X R9, R4, c[0x0][0x1fc], R2, 0x1, P0 ;  /* 0x00007f0004097a11 */ /* 0x000fe400000f0c02 */
[----:B------:R-:W-:Y:S11]  /*5bc0*/  ISETP.GE.AND P0, PT, R20, c[0x0][0x1d4], PT ;  /* 0x0000750014007a0c */ /* 0x000ff60003f06270 */
[----:B------:R-:W-:Y:S02]  /*5bd0*/  @!UPT UIADD3 URZ, URZ, URZ, URZ ;  /* 0x0000003f3f3ff290 */ /* 0x000fe4000fffe03f */
[----:B------:R-:W1:Y:S04]  /*5be0*/  @!P0 LDS.128 R4, [R114] ;  /* 0x0000000072048984 */ /* 0x000e680000000c00 */
[----:B-1----:R-:W-:Y:S01]  /*5bf0*/  @!P0 STG.E.128 [R8.64], R4 ;  /* 0x0000000408008986 */ /* 0x002fe2000c101d0c */
[----:B------:R-:W-:Y:S11]  /*5c00*/  ISETP.GE.AND P0, PT, R13, c[0x0][0x1d4], PT ;  /* 0x000075000d007a0c */ /* 0x000ff60003f06270 */
[----:B------:R-:W-:Y:S02]  /*5c10*/  @!UPT UIADD3 URZ, URZ, URZ, URZ ;  /* 0x0000003f3f3ff290 */ /* 0x000fe4000fffe03f */
[----:B------:R-:W1:Y:S04]  /*5c20*/  @!P0 LDS.128 R4, [R113] ;  /* 0x0000000071048984 */ /* 0x000e680000000c00 */
        /* <DEDUP_REMOVED lines=17> */
.L_x_390:
[----:B-1----:R-:W-:Y:S05]  /*5d40*/  BSYNC B0 ;  /* 0x0000000000007941 */ /* 0x002fea0003800000 */
.L_x_389:
[----:B------:R-:W-:Y:S11]  /*5d50*/  ISETP.GT.AND P3, PT, R42, R91, PT ;  /* 0x0000005b2a00720c */ /* 0x000ff60003f64270 */
[----:B------:R-:W-:Y:S02]  /*5d60*/  @!UPT UIADD3 URZ, URZ, URZ, URZ ;  /* 0x0000003f3f3ff290 */ /* 0x000fe4000fffe03f */
[----:B------:R-:W-:-:S05]  /*5d70*/  @!P3 BRA `(.L_x_391) ;  /* 0x000001900000b947 */ /* 0x000fca0003800000 */
[----:B------:R-:W-:Y:S01]  /*5d80*/  IADD3 R4, R42, -0x1, RZ ;  /* 0xffffffff2a047810 */ /* 0x000fe20007ffe0ff */
[----:B------:R-:W-:Y:S01]  /*5d90*/  IMAD.MOV.U32 R6, RZ, RZ, R140 ;  /* 0x000000ffff067224 */ /* 0x000fe200078e008c */
[----:B------:R-:W-:Y:S01]  /*5da0*/  ISETP.GE.AND P1, PT, R118, 0x1, PT ;  /* 0x000000017600780c */ /* 0x000fe20003f26270 */
[----:B------:R-:W-:Y:S01]  /*5db0*/  IMAD.MOV.U32 R7, RZ, RZ, R147 ;  /* 0x000000ffff077224 */ /* 0x000fe200078e0093 */
[----:B------:R-:W-:Y:S01]  /*5dc0*/  SHF.R.S32.HI R3, RZ, 0x1f, R4 ;  /* 0x0000001fff037819 */ /* 0x000fe20000011404 */
[C---:B------:R-:W-:Y:S02]  /*5dd0*/  IMAD R2, R4.reuse, UR7, RZ ;  /* 0x0000000704027c24 */ /* 0x040fe4000f8e02ff */
[----:B------:R-:W-:Y:S04]  /*5de0*/  IMAD.WIDE.U32 R4, R4, UR8, R6 ;  /* 0x0000000804047c25 */ /* 0x000fe8000f8e0006 */
[----:B------:R-:W-:Y:S04]  /*5df0*/  IMAD R2, R3, UR8, R2 ;  /* 0x0000000803027c24 */ /* 0x000fe8000f8e0202 */
[----:B------:R-:W-:Y:S01]  /*5e00*/  IMAD.IADD R2, R5, 0x1, R2 ;  /* 0x0000000105027824 */ /* 0x000fe200078e0202 */
[C---:B------:R-:W-:Y:S04]  /*5e10*/  @P1 LEA R6, P0, R4.reuse, c[0x0][0x220], 0x1 ;  /* 0x0000880004061a11 */ /* 0x040fe800078008ff */
[----:B------:R-:W-:Y:S02]  /*5e20*/  @P1 LEA.HI.X R7, R4, c[0x0][0x224], R2, 0x1, P0 ;  /* 0x0000890004071a11 */ /* 0x000fe400000f0c02 */
[----:B------:R-:W-:Y:S03]  /*5e30*/  ISETP.GE.AND P0, PT, R118, 0x21, PT ;  /* 0x000000217600780c */ /* 0x000fe60003f06270 */
[----:B------:R-:W-:Y:S01]  /*5e40*/  @!PT LDS RZ, [RZ] ;  /* 0x00000000fffff984 */ /* 0x000fe20000000800 */
[----:B------:R-:W-:Y:S01]  /*5e50*/  @!PT LDS RZ, [RZ] ;  /* 0x00000000fffff984 */ /* 0x000fe20000000800 */
[----:B------:R-:W-:Y:S01]  /*5e60*/  @!PT LDS RZ, [RZ] ;  /* 0x00000000fffff984 */ /* 0x000fe20000000800 */
[----:B------:R1:W-:Y:S04]  /*5e70*/  @P1 LDGSTS.E.BYPASS.LTC128B.128 [R120+0x3c80], [R6.64], !P6 ;  /* 0x03c8000006781fae */ /* 0x0003e8000f101d4c */
[----:B------:R1:W-:Y:S04]  /*5e80*/  @P1 LDGSTS.E.BYPASS.LTC128B.128 [R120+0x4880], [R6.64+0x40], !P5 ;  /* 0x0488004006781fae */ /* 0x0003e8000e901d4c */
[----:B------:R1:W-:Y:S02]  /*5e90*/  @P1 LDGSTS.E.BYPASS.LTC128B.128 [R120+0x5480], [R6.64+0x80], !P4 ;  /* 0x0548008006781fae */ /* 0x0003e4000e101d4c */
[----:B------:R-:W-:Y:S04]  /*5ea0*/  @P0 IADD3 R3, P2, R4, UR11, RZ ;  /* 0x0000000b04030c10 */ /* 0x000fe8000ff5e0ff */
[----:B------:R-:W-:Y:S02]  /*5eb0*/  @P0 IADD3.X R2, R2, UR10, RZ, P2, !PT ;  /* 0x0000000a02020c10 */ /* 0x000fe400097fe4ff */
[C---:B------:R-:W-:Y:S04]  /*5ec0*/  @P0 LEA R4, P2, R3.reuse, c[0x0][0x220], 0x1 ;  /* 0x0000880003040a11 */ /* 0x040fe800078408ff */
[----:B------:R-:W-:Y:S05]  /*5ed0*/  @P0 LEA.HI.X R5, R3, c[0x0][0x224], R2, 0x1, P2 ;  /* 0x0000890003050a11 */ /* 0x000fea00010f0c02 */
[----:B------:R1:W-:Y:S04]  /*5ee0*/  @P0 LDGSTS.E.BYPASS.LTC128B.128 [R120+0x4480], [R4.64], !P6 ;  /* 0x0448000004780fae */ /* 0x0003e8000f101d4c */
[----:B------:R1:W-:Y:S04]  /*5ef0*/  @P0 LDGSTS.E.BYPASS.LTC128B.128 [R120+0x5080], [R4.64+0x40], !P5 ;  /* 0x0508004004780fae */ /* 0x0003e8000e901d4c */
[----:B------:R1:W-:Y:S02]  /*5f00*/  @P0 LDGSTS.E.BYPASS.LTC128B.128 [R120+0x5c80], [R4.64+0x80], !P4 ;  /* 0x05c8008004780fae */ /* 0x0003e4000e101d4c */
.L_x_391:
[----:B------:R-:W0:Y:S01]  /*5f10*/  LDGDEPBAR ;  /* 0x00000000000079af */ /* 0x000e220000000000 */
[----:B------:R-:W-:Y:S01]  /*5f20*/  IADD3 R42, R42, -0x1, RZ ;  /* 0xffffffff2a2a7810 */ /* 0x000fe20007ffe0ff */
[----:B------:R-:W-:-:S05]  /*5f30*/  @P3 BRA `(.L_x_392) ;  /* 0xffffbfb000003947 */ /* 0x000fca000383ffff */
[----:B------:R-:W-:Y:S06]  /*5f40*/  BAR.SYNC.DEFER_BLOCKING 0x0 ;  /* 0x0000000000007b1d */ /* 0x000fec0000010000 */
.L_x_366:
[----:B------:R-:W-:Y:S02]  /*5f50*/  ISETP.NE.AND P6, PT, R220, 0x1, PT ;  /* 0x00000001dc00780c */ /* 0x000fe40003fc5270 */
[----:B------:R-:W-:-:S02]  /*5f60*/  IADD3 R2, R77, 0x7f, RZ ;  /* 0x0000007f4d027810 */ /* 0x000fc40007ffe0ff */
[----:B------:R-:W-:-:S09]  /*5f70*/  ISETP.GE.AND P5, PT, R219, 0x1, PT ;  /* 0x00000001db00780c */ /* 0x000fd20003fa6270 */
[----:B------:R-:W-:-:S05]  /*5f80*/  @P6 IMAD.HI.U32 R0, R2, c[0x0][0x2c8], RZ ;  /* 0x0000b20002006a27 */ /* 0x000fca00078e00ff */
[----:B------:R-:W-:Y:S01]  /*5f90*/  @P6 SHF.R.U32.HI R2, RZ, c[0x0][0x2cc], R0 ;  /* 0x0000b300ff026a19 */ /* 0x000fe20000011600 */
[----:B------:R-:W-:-:S04]  /*5fa0*/  IMAD.IADD R0, R123, 0x1, R124 ;  /* 0x000000017b007824 */ /* 0x000fc800078e027c */
[----:B------:R-:W-:-:S05]  /*5fb0*/  IMAD.IADD R93, R93, 0x1, R2 ;  /* 0x000000015d5d7824 */ /* 0x000fca00078e0202 */
[----:B------:R-:W-:Y:S01]  /*5fc0*/  IADD3 R3, R93, c[0x0][0x328], RZ ;  /* 0x0000ca005d037a10 */ /* 0x000fe20007ffe0ff */
[----:B------:R-:W-:Y:S05]  /*5fd0*/  @!P5 BRA `(.L_x_393) ;  /* 0x000000f00000d947 */ /* 0x000fea0003800000 */
[C---:B------:R-:W-:Y:S01]  /*5fe0*/  ISETP.GT.AND P0, PT, R93.reuse, RZ, PT ;  /* 0x000000ff5d00720c */ /* 0x040fe20003f04270 */
[----:B------:R-:W-:Y:S01]  /*5ff0*/  IMAD.MOV.U32 R2, RZ, RZ, c[0x0][0x32c] ;  /* 0x0000cb00ff027624 */ /* 0x000fe200078e00ff */
[----:B-1----:R-:W-:-:S11]  /*6000*/  IADD3 R4, R93, -0x1, RZ ;  /* 0xffffffff5d047810 */ /* 0x002fd60007ffe0ff */
[----:B------:R-:W-:Y:S05]  /*6010*/  @P0 BRA `(.L_x_394) ;  /* 0x0000006000000947 */ /* 0x000fea0003800000 */
[----:B------:R-:W-:Y:S01]  /*6020*/  ISETP.NE.AND P0, PT, R2, 0x1, PT ;  /* 0x000000010200780c */ /* 0x000fe20003f05270 */
[----:B------:R-:W-:-:S12]  /*6030*/  IMAD.MOV R93, RZ, RZ, -R93 ;  /* 0x000000ffff5d7224 */ /* 0x000fd800078e0a5d */
[----:B------:R-:W-:-:S05]  /*6040*/  @P0 IMAD.HI.U32 R4, R93, c[0x0][0x330], RZ ;  /* 0x0000cc005d040a27 */ /* 0x000fca00078e00ff */
[----:B------:R-:W-:-:S04]  /*6050*/  @P0 SHF.R.U32.HI R93, RZ, c[0x0][0x334], R4 ;  /* 0x0000cd00ff5d0a19 */ /* 0x000fc80000011604 */
[----:B------:R-:W-:Y:S01]  /*6060*/  LOP3.LUT R4, RZ, R93, RZ, 0x33, !PT ;  /* 0x0000005dff047212 */ /* 0x000fe200078e33ff */
[----:B------:R-:W-:Y:S05]  /*6070*/  BRA `(.L_x_395) ;  /* 0x0000003000007947 */ /* 0x000fea0003800000 */
.L_x_394:
[----:B------:R-:W-:-:S13]  /*6080*/  ISETP.NE.AND P0, PT, R2, 0x1, PT ;  /* 0x000000010200780c */ /* 0x000fda0003f05270 */
[----:B------:R-:W-:-:S05]  /*6090*/  @P0 IMAD.HI.U32 R5, R4, c[0x0][0x330], RZ ;  /* 0x0000cc0004050a27 */ /* 0x000fca00078e00ff */
[----:B------:R-:W-:-:S05]  /*60a0*/  @P0 SHF.R.U32.HI R4, RZ, c[0x0][0x334], R5 ;  /* 0x0000cd00ff040a19 */ /* 0x000fca0000011605 */
.L_x_395:
[----:B------:R-:W-:-:S05]  /*60b0*/  IMAD R2, R4, R2, c[0x0][0x32c] ;  /* 0x0000cb0004027624 */ /* 0x000fca00078e0202 */
[----:B------:R-:W-:-:S04]  /*60c0*/  IMNMX R3, R3, R2, PT ;  /* 0x0000000203037217 */ /* 0x000fc80003800200 */
.L_x_393:
[----:B------:R-:W-:Y:S01]  /*60d0*/  IADD3 R3, R3, 0x2f, RZ ;  /* 0x0000002f03037810 */ /* 0x000fe20007ffe0ff */
[----:B------:R-:W-:-:S04]  /*60e0*/  @P6 IMAD.HI.U32 R2, R77, c[0x0][0x2c8], RZ ;  /* 0x0000b2004d026a27 */ /* 0x000fc800078e00ff */
[----:B------:R-:W-:-:S04]  /*60f0*/  IMAD.HI R3, R3, 0x2aaaaaab, RZ ;  /* 0x2aaaaaab03037827 */ /* 0x000fc800078e02ff */
[----:B-1----:R-:W-:Y:S01]  /*6100*/  IMAD.MOV.U32 R4, RZ, RZ, R77 ;  /* 0x000000ffff047224 */ /* 0x002fe200078e004d */
[----:B------:R-:W-:Y:S02]  /*6110*/  @P6 SHF.R.U32.HI R4, RZ, c[0x0][0x2cc], R2 ;  /* 0x0000b300ff046a19 */ /* 0x000fe40000011602 */
[----:B------:R-:W-:-:S03]  /*6120*/  SHF.R.U32.HI R2, RZ, 0x1f, R3 ;  /* 0x0000001fff027819 */ /* 0x000fc60000011603 */
[----:B------:R-:W-:Y:S01]  /*6130*/  IMAD.IADD R4, R76, 0x1, R4 ;  /* 0x000000014c047824 */ /* 0x000fe200078e0204 */
[----:B------:R-:W-:-:S04]  /*6140*/  LEA.HI.SX32 R152, R3, R2, 0x1d ;  /* 0x0000000203987211 */ /* 0x000fc800078feaff */
[----:B------:R-:W-:Y:S02]  /*6150*/  IADD3 R2, R4, -c[0x0][0x324], RZ ;  /* 0x8000c90004027a10 */ /* 0x000fe40007ffe0ff */
[----:B------:R-:W-:Y:S01]  /*6160*/  IMNMX R152, R152, R92, PT ;  /* 0x0000005c98987217 */ /* 0x000fe20003800200 */
        /* <DEDUP_REMOVED lines=10> */
.L_x_397:
[----:B------:R-:W-:-:S04]  /*6210*/  MOV R3, c[0x0][0x32c] ;  /* 0x0000cb0000037a02 */ /* 0x000fc80000000f00 */
[----:B------:R-:W-:-:S13]  /*6220*/  ISETP.NE.AND P0, PT, R3, 0x1, PT ;  /* 0x000000010300780c */ /* 0x000fda0003f05270 */
[----:B------:R-:W-:-:S05]  /*6230*/  @P0 IMAD.HI.U32 R3, R4, c[0x0][0x330], RZ ;  /* 0x0000cc0004030a27 */ /* 0x000fca00078e00ff */
[----:B------:R-:W-:-:S05]  /*6240*/  @P0 SHF.R.U32.HI R4, RZ, c[0x0][0x334], R3 ;  /* 0x0000cd00ff040a19 */ /* 0x000fca0000011603 */
.L_x_398:
[----:B------:R-:W-:-:S05]  /*6250*/  IMAD R4, R4, c[0x0][0x32c], RZ ;  /* 0x0000cb0004047a24 */ /* 0x000fca00078e02ff */
[----:B------:R-:W-:-:S05]  /*6260*/  IMNMX R2, R2, R4, !PT ;  /* 0x0000000402027217 */ /* 0x000fca0007800200 */
.L_x_396:
[----:B------:R-:W-:Y:S01]  /*6270*/  IMAD.HI R2, R2, 0x2aaaaaab, RZ ;  /* 0x2aaaaaab02027827 */ /* 0x000fe200078e02ff */
[----:B------:R-:W-:Y:S01]  /*6280*/  PLOP3.LUT P4, PT, PT, PT, PT, 0x80, 0x0 ;  /* 0x000000000000781c */ /* 0x000fe20003f8f070 */
[----:B------:R-:W-:Y:S01]  /*6290*/  CS2R R10, SRZ ;  /* 0x00000000000a7805 */ /* 0x000fe2000001ff00 */
[----:B------:R-:W-:Y:S01]  /*62a0*/  CS2R R6, SRZ ;  /* 0x0000000000067805 */ /* 0x000fe2000001ff00 */
[----:B------:R-:W-:Y:S01]  /*62b0*/  IMAD.MOV.U32 R94, RZ, RZ, RZ ;  /* 0x000000ffff5e7224 */ /* 0x000fe200078e00ff */
[----:B------:R-:W-:Y:S01]  /*62c0*/  SHF.R.U32.HI R227, RZ, 0x1f, R2 ;  /* 0x0000001fffe37819 */ /* 0x000fe20000011602 */
[----:B------:R-:W-:Y:S01]  /*62d0*/  IMAD.MOV.U32 R92, RZ, RZ, RZ ;  /* 0x000000ffff5c7224 */ /* 0x000fe200078e00ff */
[----:B------:R-:W-:Y:S01]  /*62e0*/  MOV R98, RZ ;  /* 0x000000ff00627202 */ /* 0x000fe20000000f00 */
[----:B------:R-:W-:Y:S01]  /*62f0*/  IMAD.MOV.U32 R96, RZ, RZ, RZ ;  /* 0x000000ffff607224 */ /* 0x000fe200078e00ff */
        /* <DEDUP_REMOVED lines=12> */
[----:B------:R-:W-:Y:S01]  /*63c0*/  IMAD.MOV.U32 R75, RZ, RZ, RZ ;  /* 0x000000ffff4b7224 */ /* 0x000fe200078e00ff */
[----:B------:R-:W-:Y:S01]  /*63d0*/  MOV R8, RZ ;  /* 0x000000ff00087202 */ /* 0x000fe20000000f00 */
[----:B------:R-:W-:Y:S01]  /*63e0*/  IMAD.MOV.U32 R72, RZ, RZ, RZ ;  /* 0x000000ffff487224 */ /* 0x000fe200078e00ff */
        /* <DEDUP_REMOVED lines=36> */
[----:B------:R-:W-:Y:S05]  /*6630*/  @!P0 BRA `(.L_x_399) ;  /* 0x0001694000008947 */ /* 0x000fea0003800000 */
[----:B------:R-:W-:-:S04]  /*6640*/  ISETP.NE.U32.AND P0, PT, RZ, c[0x0][0x340], PT ;  /* 0x0000d000ff007a0c */ /* 0x000fc80003f05070 */
[----:B------:R-:W-:-:S13]  /*6650*/  ISETP.NE.AND.EX P1, PT, RZ, c[0x0][0x344], PT, P0 ;  /* 0x0000d100ff007a0c */ /* 0x000fda0003f25300 */
[----:B------:R-:W-:-:S04]  /*6660*/  @P1 IMAD.MOV.U32 R2, RZ, RZ, 0x4 ;  /* 0x00000004ff021424 */ /* 0x000fc800078e00ff */
[----:B------:R-:W-:-:S06]  /*6670*/  @P1 IMAD.WIDE R2, R225, R2, c[0x0][0x340] ;  /* 0x0000d000e1021625 */ /* 0x000fcc00078e0202 */
[----:B------:R1:W2:Y:S01]  /*6680*/  @P1 LDG.E R2, [R2.64] ;  /* 0x0000000c02021981 */ /* 0x0002a2000c1e1900 */
[----:B------:R-:W-:Y:S01]  /*6690*/  SHF.R.S32.HI R96, RZ, 0x1f, R223 ;  /* 0x0000001fff607819 */ /* 0x000fe200000114df */
[----:B------:R-:W-:Y:S01]  /*66a0*/  IMAD.WIDE.U32 R20, R74, c[0x0][0x178], RZ ;  /* 0x00005e004a147a25 */ /* 0x000fe200078e00ff */
[----:B------:R-:W-:Y:S01]  /*66b0*/  SHF.R.S32.HI R5, RZ, 0x1f, R0 ;  /* 0x0000001fff057819 */ /* 0x000fe20000011400 */
[----:B------:R-:W-:Y:S01]  /*66c0*/  BSSY B0, `(.L_x_400) ;  /* 0x000008e000007945 */ /* 0x000fe20003800000 */
[CC--:B------:R-:W-:Y:S01]  /*66d0*/  LEA.HI R11, R96.reuse, R223.reuse, RZ, 0x2 ;  /* 0x000000df600b7211 */ /* 0x0c0fe200078f10ff */
[----:B------:R-:W-:Y:S01]  /*66e0*/  IMAD R6, R221, c[0x0][0x1b8], RZ ;  /* 0x00006e00dd067a24 */ /* 0x000fe200078e02ff */
[----:B------:R-:W-:Y:S02]  /*66f0*/  LEA.HI R47, R96, R223, RZ, 0x3 ;  /* 0x000000df602f7211 */ /* 0x000fe400078f18ff */
[----:B------:R-:W-:Y:S01]  /*6700*/  LOP3.LUT R78, R11, 0xfffffffc, RZ, 0xc0, !PT ;  /* 0xfffffffc0b4e7812 */ /* 0x000fe200078ec0ff */
[----:B------:R-:W-:Y:S01]  /*6710*/  IMAD R6, R222, c[0x0][0x1bc], R6 ;  /* 0x00006f00de067a24 */ /* 0x000fe200078e0206 */
[----:B------:R-:W-:-:S02]  /*6720*/  SHF.R.S32.HI R244, RZ, 0x2, R11 ;  /* 0x00000002fff47819 */ /* 0x000fc4000001140b */
[----:B------:R-:W-:Y:S01]  /*6730*/  SHF.R.S32.HI R46, RZ, 0x3, R47 ;  /* 0x00000003ff2e7819 */ /* 0x000fe2000001142f */
[----:B------:R-:W-:Y:S01]  /*6740*/  IMAD.IADD R78, R223, 0x1, -R78 ;  /* 0x00000001df4e7824 */ /* 0x000fe200078e0a4e */
[----:B------:R-:W-:Y:S02]  /*6750*/  IADD3 R14, P0, R244, R0, RZ ;  /* 0x00000000f40e7210 */ /* 0x000fe40007f1e0ff */
[----:B------:R-:W-:Y:S01]  /*6760*/  LEA.HI R51, R96, R223, RZ, 0x4 ;  /* 0x000000df60337211 */ /* 0x000fe200078f20ff */
[----:B------:R-:W-:Y:S01]  /*6770*/  IMAD.SHL.U32 R44, R46, 0x40, RZ ;  /* 0x000000402e2c7824 */ /* 0x000fe200078e00ff */
[----:B------:R-:W-:Y:S01]  /*6780*/  LEA.HI.X.SX32 R5, R244, R5, 0x1, P0 ;  /* 0x00000005f4057211 */ /* 0x000fe200000f0eff */
[----:B------:R-:W-:Y:S01]  /*6790*/  IMAD.SHL.U32 R12, R78, 0x8, RZ ;  /* 0x000000084e0c7824 */ /* 0x000fe200078e00ff */
[----:B------:R-:W-:Y:S02]  /*67a0*/  ISETP.NE.U32.AND P0, PT, RZ, c[0x0][0x348], PT ;  /* 0x0000d200ff007a0c */ /* 0x000fe40003f05070 */
[----:B------:R-:W-:-:S02]  /*67b0*/  LOP3.LUT R44, R44, 0xc0, RZ, 0xc0, !PT ;  /* 0x000000c02c2c7812 */ /* 0x000fc400078ec0ff */
[----:B-1----:R-:W-:Y:S02]  /*67c0*/  SHF.R.S32.HI R3, RZ, 0x1f, R74 ;  /* 0x0000001fff037819 */ /* 0x002fe4000001144a */
[----:B------:R-:W-:Y:S02]  /*67d0*/  LOP3.LUT R4, R44, 0x18, R12, 0xf8, !PT ;  /* 0x000000182c047812 */ /* 0x000fe400078ef80c */
[----:B------:R-:W-:Y:S01]  /*67e0*/  ISETP.NE.AND.EX P0, PT, RZ, c[0x0][0x34c], PT, P0 ;  /* 0x0000d300ff007a0c */ /* 0x000fe20003f05300 */
[----:B------:R-:W-:Y:S01]  /*67f0*/  IMAD R3, R3, c[0x0][0x178], RZ ;  /* 0x00005e0003037a24 */ /* 0x000fe200078e02ff */
[----:B------:R-:W-:Y:S02]  /*6800*/  SHF.R.U32.HI R44, RZ, 0x3, R44 ;  /* 0x00000003ff2c7819 */ /* 0x000fe4000001162c */
[----:B------:R-:W-:Y:S01]  /*6810*/  LOP3.LUT R51, R51, 0xfffffff0, RZ, 0xc0, !PT ;  /* 0xfffffff033337812 */ /* 0x000fe200078ec0ff */
[----:B------:R-:W-:Y:S01]  /*6820*/  IMAD R3, R74, c[0x0][0x17c], R3 ;  /* 0x00005f004a037a24 */ /* 0x000fe200078e0203 */
[----:B------:R-:W-:-:S02]  /*6830*/  LOP3.LUT R44, R4, R44, RZ, 0x3c, !PT ;  /* 0x0000002c042c7212 */ /* 0x000fc400078e3cff */
[----:B------:R-:W-:Y:S01]  /*6840*/  IADD3 R4, R12, 0x40, RZ ;  /* 0x000000400c047810 */ /* 0x000fe20007ffe0ff */
[----:B------:R-:W-:Y:S01]  /*6850*/  IMAD.IADD R21, R21, 0x1, R3 ;  /* 0x0000000115157824 */ /* 0x000fe200078e0203 */
[----:B------:R-:W-:Y:S01]  /*6860*/  SEL R18, R225, RZ, !P0 ;  /* 0x000000ffe1127207 */ /* 0x000fe20004000000 */
[----:B------:R-:W-:Y:S01]  /*6870*/  IMAD R3, R78, 0x20, R244 ;  /* 0x000000204e037824 */ /* 0x000fe200078e02f4 */
[----:B------:R-:W-:Y:S01]  /*6880*/  ISETP.GE.AND P2, PT, R4, c[0x0][0x1d4], PT ;  /* 0x0000750004007a0c */ /* 0x000fe20003f46270 */
[----:B------:R-:W-:Y:S01]  /*6890*/  IMAD.WIDE.U32 R20, R222, c[0x0][0x1b8], R20 ;  /* 0x00006e00de147a25 */ /* 0x000fe200078e0014 */
[----:B------:R-:W-:Y:S02]  /*68a0*/  SHF.R.S32.HI R13, RZ, 0x1f, R12 ;  /* 0x0000001fff0d7819 */ /* 0x000fe4000001140c */
[----:B------:R-:W-:Y:S01]  /*68b0*/  IADD3 R3, R77, R3, RZ ;  /* 0x000000034d037210 */ /* 0x000fe20007ffe0ff */
[----:B------:R-:W-:Y:S01]  /*68c0*/  IMAD.IADD R51, R223, 0x1, -R51 ;  /* 0x00000001df337824 */ /* 0x000fe200078e0a33 */
[----:B------:R-:W-:Y:S01]  /*68d0*/  LOP3.LUT R226, R226, 0xfffffdff, RZ, 0xc0, !PT ;  /* 0xfffffdffe2e27812 */ /* 0x000fe200078ec0ff */
[----:B------:R-:W-:Y:S01]  /*68e0*/  IMAD.IADD R21, R21, 0x1, R6 ;  /* 0x0000000115157824 */ /* 0x000fe200078e0206 */
[----:B------:R-:W-:Y:S01]  /*68f0*/  LEA.HI R11, R11, R244, RZ, 0x1 ;  /* 0x000000f40b0b7211 */ /* 0x000fe200078f08ff */
[----:B------:R-:W-:Y:S01]  /*6900*/  @P6 IMAD.HI.U32 R0, R3, c[0x0][0x2c8], RZ ;  /* 0x0000b20003006a27 */ /* 0x000fe200078e00ff */
[----:B------:R-:W-:-:S02]  /*6910*/  LEA.HI R52, R51, R51, RZ, 0x1 ;  /* 0x0000003333347211 */ /* 0x000fc400078f08ff */
[----:B------:R-:W-:Y:S01]  /*6920*/  LEA.HI R96, R96, R223, RZ, 0x5 ;  /* 0x000000df60607211 */ /* 0x000fe200078f28ff */
[----:B------:R-:W-:Y:S01]  /*6930*/  IMAD.MOV.U32 R8, RZ, RZ, R3 ;  /* 0x000000ffff087224 */ /* 0x000fe200078e0003 */
[----:B------:R-:W-:Y:S01]  /*6940*/  @P6 SHF.R.U32.HI R8, RZ, c[0x0][0x2cc], R0 ;  /* 0x0000b300ff086a19 */ /* 0x000fe20000011600 */
[C---:B------:R-:W-:Y:S01]  /*6950*/  IMAD R6, R5.reuse, c[0x0][0x1e0], RZ ;  /* 0x0000780005067a24 */ /* 0x040fe200078e02ff */
[----:B------:R-:W-:Y:S01]  /*6960*/  SHF.R.S32.HI R0, RZ, 0x1f, R225 ;  /* 0x0000001fff007819 */ /* 0x000fe200000114e1 */
[----:B------:R-:W-:Y:S01]  /*6970*/  IMAD R5, R5, c[0x0][0x208], RZ ;  /* 0x0000820005057a24 */ /* 0x000fe200078e02ff */
[----:B------:R-:W-:Y:S01]  /*6980*/  IADD3 R4, -R8, RZ, RZ ;  /* 0x000000ff08047210 */ /* 0x000fe20007ffe1ff */
[----:B------:R-:W-:Y:S01]  /*6990*/  IMAD R6, R14, c[0x0][0x1e4], R6 ;  /* 0x000079000e067a24 */ /* 0x000fe200078e0206 */
[----:B------:R-:W-:Y:S01]  /*69a0*/  SEL R10, R0, RZ, !P0 ;  /* 0x000000ff000a7207 */ /* 0x000fe20004000000 */
[----:B------:R-:W-:Y:S01]  /*69b0*/  IMAD R5, R14, c[0x0][0x20c], R5 ;  /* 0x000083000e057a24 */ /* 0x000fe200078e0205 */
[----:B------:R-:W-:Y:S01]  /*69c0*/  SHF.R.S32.HI R7, RZ, 0x1f, R8 ;  /* 0x0000001fff077819 */ /* 0x000fe20000011408 */
[----:B------:R-:W-:Y:S01]  /*69d0*/  IMAD R4, R4, c[0x0][0x2c4], R3 ;  /* 0x0000b10004047a24 */ /* 0x000fe200078e0203 */
[--C-:B------:R-:W-:Y:S01]  /*69e0*/  SHF.R.S32.HI R50, RZ, 0x1, R52.reuse ;  /* 0x00000001ff327819 */ /* 0x100fe20000011434 */
[----:B------:R-:W-:Y:S01]  /*69f0*/  IMAD R10, R10, c[0x0][0x1c0], RZ ;  /* 0x000070000a0a7a24 */ /* 0x000fe200078e02ff */
[----:B------:R-:W-:Y:S01]  /*6a00*/  SHF.R.S32.HI R9, RZ, 0x1f, R52 ;  /* 0x0000001fff097819 */ /* 0x000fe20000011434 */
[----:B------:R-:W-:Y:S01]  /*6a10*/  IMAD R7, R7, c[0x0][0x1b0], RZ ;  /* 0x00006c0007077a24 */ /* 0x000fe200078e02ff */
[----:B------:R-:W-:Y:S01]  /*6a20*/  SHF.R.S32.HI R3, RZ, 0x1f, R4 ;  /* 0x0000001fff037819 */ /* 0x000fe20000011404 */
[C---:B------:R-:W-:Y:S01]  /*6a30*/  IMAD R10, R18.reuse, c[0x0][0x1c4], R10 ;  /* 0x00007100120a7a24 */ /* 0x040fe200078e020a */
[----:B------:R-:W-:Y:S01]  /*6a40*/  LEA.HI R9, R9, R50, RZ, 0x2 ;  /* 0x0000003209097211 */ /* 0x000fe200078f10ff */
[----:B------:R-:W-:Y:S01]  /*6a50*/  IMAD.WIDE.U32 R18, R18, c[0x0][0x1c0], R20 ;  /* 0x0000700012127a25 */ /* 0x000fe200078e0014 */
[----:B------:R-:W-:-:S02]  /*6a60*/  ISETP.NE.U32.AND P0, PT, RZ, c[0x0][0x350], PT ;  /* 0x0000d400ff007a0c */ /* 0x000fc40003f05070 */
[----:B------:R-:W-:Y:S01]  /*6a70*/  LOP3.LUT R9, R9, 0xfffffffc, RZ, 0xc0, !PT ;  /* 0xfffffffc09097812 */ /* 0x000fe200078ec0ff */
[----:B------:R-:W-:Y:S01]  /*6a80*/  IMAD.IADD R19, R19, 0x1, R10 ;  /* 0x0000000113137824 */ /* 0x000fe200078e020a */
[----:B------:R-:W-:Y:S01]  /*6a90*/  IADD3 R10, R12, 0x20, RZ ;  /* 0x000000200c0a7810 */ /* 0x000fe20007ffe0ff */
[----:B------:R-:W-:Y:S01]  /*6aa0*/  IMAD R7, R8, c[0x0][0x1b4], R7 ;  /* 0x00006d0008077a24 */ /* 0x000fe200078e0207 */
[----:B------:R-:W-:Y:S01]  /*6ab0*/  IADD3 R50, R50, -R9, RZ ;  /* 0x8000000932327210 */ /* 0x000fe20007ffe0ff */
[----:B------:R-:W-:Y:S01]  /*6ac0*/  IMAD.WIDE.U32 R18, R8, c[0x0][0x1b0], R18 ;  /* 0x00006c0008127a25 */ /* 0x000fe200078e0012 */
[----:B------:R-:W-:Y:S02]  /*6ad0*/  @P2 LOP3.LUT R226, R226, 0x200, RZ, 0xfc, !PT ;  /* 0x00000200e2e22812 */ /* 0x000fe400078efcff */
[----:B------:R-:W-:Y:S01]  /*6ae0*/  LOP3.LUT R11, R11, 0x7fffffe, RZ, 0xc0, !PT ;  /* 0x07fffffe0b0b7812 */ /* 0x000fe200078ec0ff */
[----:B------:R-:W-:Y:S01]  /*6af0*/  IMAD.WIDE.U32 R16, R14, c[0x0][0x1e0], R12 ;  /* 0x000078000e107a25 */ /* 0x000fe200078e000c */
[----:B------:R-:W-:-:S02]  /*6b00*/  LOP3.LUT R226, R226, 0xfffffeff, RZ, 0xc0, !PT ;  /* 0xfffffeffe2e27812 */ /* 0x000fc400078ec0ff */
[----:B------:R-:W-:Y:S01]  /*6b10*/  SHF.R.S32.HI R97, RZ, 0x5, R96 ;  /* 0x00000005ff617819 */ /* 0x000fe20000011460 */
[----:B------:R-:W-:Y:S01]  /*6b20*/  IMAD.IADD R19, R19, 0x1, R7 ;  /* 0x0000000113137824 */ /* 0x000fe200078e0207 */
[----:B------:R-:W-:Y:S01]  /*6b30*/  ISETP.GE.AND P2, PT, R10, c[0x0][0x198], PT ;  /* 0x000066000a007a0c */ /* 0x000fe20003f46270 */
[----:B------:R-:W-:Y:S02]  /*6b40*/  IMAD R3, R3, c[0x0][0x1a8], RZ ;  /* 0x00006a0003037a24 */ /* 0x000fe400078e02ff */
[----:B------:R-:W-:-:S04]  /*6b50*/  IMAD.WIDE.U32 R14, R14, c[0x0][0x208], R12 ;  /* 0x000082000e0e7a25 */ /* 0x000fc800078e000c */
[----:B------:R-:W-:Y:S02]  /*6b60*/  IMAD.IADD R17, R17, 0x1, R6 ;  /* 0x0000000111117824 */ /* 0x000fe400078e0206 */
[C---:B------:R-:W-:Y:S02]  /*6b70*/  IMAD R3, R4.reuse, c[0x0][0x1ac], R3 ;  /* 0x00006b0004037a24 */ /* 0x040fe400078e0203 */
[----:B------:R-:W-:-:S04]  /*6b80*/  IMAD.WIDE.U32 R8, R4, c[0x0][0x1a8], R18 ;  /* 0x00006a0004087a25 */ /* 0x000fc800078e0012 */
[----:B------:R-:W-:Y:S02]  /*6b90*/  IMAD.IADD R15, R15, 0x1, R5 ;  /* 0x000000010f0f7824 */ /* 0x000fe400078e0205 */
[----:B------:R-:W-:Y:S02]  /*6ba0*/  IMAD R4, R221, c[0x0][0x210], RZ ;  /* 0x00008400dd047a24 */ /* 0x000fe400078e02ff */
[----:B------:R-:W-:-:S04]  /*6bb0*/  IMAD.WIDE.U32 R14, R222, c[0x0][0x210], R14 ;  /* 0x00008400de0e7a25 */ /* 0x000fc800078e000e */
[----:B------:R-:W-:Y:S02]  /*6bc0*/  IMAD R4, R222, c[0x0][0x214], R4 ;  /* 0x00008500de047a24 */ /* 0x000fe400078e0204 */
[----:B------:R-:W-:Y:S02]  /*6bd0*/  IMAD.IADD R3, R9, 0x1, R3 ;  /* 0x0000000109037824 */ /* 0x000fe400078e0203 */
[----:B------:R-:W-:Y:S01]  /*6be0*/  IMAD R5, R221, c[0x0][0x1e8], RZ ;  /* 0x00007a00dd057a24 */ /* 0x000fe200078e02ff */
[----:B------:R-:W-:Y:S01]  /*6bf0*/  IADD3 R229, R4, R15, RZ ;  /* 0x0000000f04e57210 */ /* 0x000fe20007ffe0ff */
[----:B------:R-:W-:Y:S02]  /*6c00*/  IMAD R4, R224, c[0x0][0x2c4], RZ ;  /* 0x0000b100e0047a24 */ /* 0x000fe400078e02ff */
[C---:B------:R-:W-:Y:S02]  /*6c10*/  IMAD R5, R222.reuse, c[0x0][0x1ec], R5 ;  /* 0x00007b00de057a24 */ /* 0x040fe400078e0205 */
[----:B------:R-:W-:-:S04]  /*6c20*/  IMAD.WIDE.U32 R16, R222, c[0x0][0x1e8], R16 ;  /* 0x00007a00de107a25 */ /* 0x000fc800078e0010 */
[----:B------:R-:W-:Y:S02]  /*6c30*/  IMAD.IADD R233, R5, 0x1, R17 ;  /* 0x0000000105e97824 */ /* 0x000fe400078e0211 */
[----:B------:R-:W-:Y:S02]  /*6c40*/  IMAD.MOV.U32 R232, RZ, RZ, R16 ;  /* 0x000000ffffe87224 */ /* 0x000fe400078e0010 */
[----:B------:R-:W-:Y:S02]  /*6c50*/  IMAD.MOV.U32 R228, RZ, RZ, R14 ;  /* 0x000000ffffe47224 */ /* 0x000fe400078e000e */
[----:B------:R-:W-:-:S04]  /*6c60*/  IMAD.IADD R11, R244, 0x1, -R11 ;  /* 0x00000001f40b7824 */ /* 0x000fc800078e0a0b */
[----:B------:R-:W-:-:S04]  /*6c70*/  IMAD R11, R97, 0x8, R11 ;  /* 0x00000008610b7824 */ /* 0x000fc800078e020b */
[----:B------:R-:W-:Y:S01]  /*6c80*/  IMAD.U32 R44, R11, 0x20, R44 ;  /* 0x000000200b2c7824 */ /* 0x000fe200078e002c */
[--C-:B--2---:R-:W-:Y:S01]  /*6c90*/  @P1 SHF.R.S32.HI R7, RZ, 0x1f, R2.reuse ;  /* 0x0000001fff071819 */ /* 0x104fe20000011402 */
[----:B------:R-:W-:Y:S02]  /*6ca0*/  @P1 IMAD.MOV.U32 R6, RZ, RZ, R2 ;  /* 0x000000ffff061224 */ /* 0x000fe400078e0002 */
[----:B------:R-:W-:Y:S02]  /*6cb0*/  @!P1 IMAD.MOV.U32 R6, RZ, RZ, R225 ;  /* 0x000000ffff069224 */ /* 0x000fe400078e00e1 */
[----:B------:R-:W-:Y:S01]  /*6cc0*/  @!P1 IMAD.MOV.U32 R7, RZ, RZ, R0 ;  /* 0x000000ffff079224 */ /* 0x000fe200078e0000 */
[----:B------:R-:W-:Y:S02]  /*6cd0*/  ISETP.NE.AND.EX P1, PT, RZ, c[0x0][0x354], PT, P0 ;  /* 0x0000d500ff007a0c */ /* 0x000fe40003f25300 */
[----:B------:R-:W-:Y:S02]  /*6ce0*/  LEA R9, P0, R8, c[0x0][0x160], 0x1 ;  /* 0x0000580008097a11 */ /* 0x000fe400078008ff */
[----:B------:R-:W-:Y:S01]  /*6cf0*/  SEL R0, R7, RZ, !P1 ;  /* 0x000000ff07007207 */ /* 0x000fe20004800000 */
[----:B------:R-:W-:Y:S01]  /*6d00*/  IMAD.IADD R7, R77, 0x1, R244 ;  /* 0x000000014d077824 */ /* 0x000fe200078e02f4 */
[----:B------:R-:W-:Y:S01]  /*6d10*/  SEL R6, R6, RZ, !P1 ;  /* 0x000000ff06067207 */ /* 0x000fe20004800000 */
[----:B------:R1:W2:Y:S01]  /*6d20*/  SHFL.IDX PT, R14, R9, RZ, 0x1c1f ;  /* 0x001c1fff090e7589 */ /* 0x0002a200000e0000 */
[----:B------:R-:W-:Y:S01]  /*6d30*/  ISETP.GE.AND P1, PT, R12, c[0x0][0x1d4], PT ;  /* 0x000075000c007a0c */ /* 0x000fe20003f26270 */
[----:B------:R-:W-:Y:S01]  /*6d40*/  IMAD R238, R0, c[0x0][0x1f0], RZ ;  /* 0x00007c0000ee7a24 */ /* 0x000fe200078e02ff */
[----:B------:R-:W-:Y:S01]  /*6d50*/  LEA.HI.X R8, R8, c[0x0][0x164], R3, 0x1, P0 ;  /* 0x0000590008087a11 */ /* 0x000fe200000f0c03 */
[----:B------:R-:W-:Y:S01]  /*6d60*/  IMAD R236, R0, c[0x0][0x218], RZ ;  /* 0x0000860000ec7a24 */ /* 0x000fe200078e02ff */
[----:B------:R-:W-:Y:S01]  /*6d70*/  MOV R0, 0x10 ;  /* 0x0000001000007802 */ /* 0x000fe20000000f00 */
[----:B------:R-:W-:Y:S01]  /*6d80*/  IMAD R238, R6, c[0x0][0x1f4], R238 ;  /* 0x00007d0006ee7a24 */ /* 0x000fe200078e02ee */
[----:B------:R-:W-:Y:S01]  /*6d90*/  LOP3.LUT P0, RZ, R50, 0x2, RZ, 0xc0, !PT ;  /* 0x0000000232ff7812 */ /* 0x000fe2000780c0ff */
[C---:B------:R-:W-:Y:S01]  /*6da0*/  IMAD R236, R6.reuse, c[0x0][0x21c], R236 ;  /* 0x0000870006ec7a24 */ /* 0x040fe200078e02ec */
[----:B------:R-:W-:Y:S01]  /*6db0*/  ISETP.GE.AND P4, PT, R7, R4, PT ;  /* 0x000000040700720c */ /* 0x000fe20003f86270 */
[----:B------:R-:W-:Y:S01]  /*6dc0*/  IMAD.WIDE.U32 R232, R6, c[0x0][0x1f0], R232 ;  /* 0x00007c0006e87a25 */ /* 0x000fe200078e00e8 */
[----:B------:R-:W-:Y:S01]  /*6dd0*/  SEL R0, R0, 0xfffffff0, !P0 ;  /* 0xfffffff000007807 */ /* 0x000fe20004000000 */
[----:B------:R1:W3:Y:S01]  /*6de0*/  SHFL.IDX PT, R15, R8, RZ, 0x1c1f ;  /* 0x001c1fff080f7589 */ /* 0x0002e200000e0000 */
[----:B------:R-:W-:Y:S01]  /*6df0*/  ISETP.GE.AND P0, PT, R10, c[0x0][0x1d4], PT ;  /* 0x000075000a007a0c */ /* 0x000fe20003f06270 */
[----:B------:R-:W-:Y:S01]  /*6e00*/  IMAD.WIDE.U32 R228, R6, c[0x0][0x218], R228 ;  /* 0x0000860006e47a25 */ /* 0x000fe200078e00e4 */
[----:B------:R-:W-:-:S03]  /*6e10*/  @P1 LOP3.LUT R226, R226, 0x100, RZ, 0xfc, !PT ;  /* 0x00000100e2e21812 */ /* 0x000fc600078efcff */
[----:B------:R-:W-:Y:S01]  /*6e20*/  IMAD.SHL.U32 R6, R78, 0x8, RZ ;  /* 0x000000084e067824 */ /* 0x000fe200078e00ff */
[----:B------:R-:W-:Y:S01]  /*6e30*/  LOP3.LUT R226, R226, 0xffffff7f, RZ, 0xc0, !PT ;  /* 0xffffff7fe2e27812 */ /* 0x000fe200078ec0ff */
[----:B------:R-:W-:Y:S02]  /*6e40*/  IMAD.IADD R239, R233, 0x1, R238 ;  /* 0x00000001e9ef7824 */ /* 0x000fe400078e02ee */
[----:B------:R-:W-:Y:S01]  /*6e50*/  IMAD.IADD R237, R229, 0x1, R236 ;  /* 0x00000001e5ed7824 */ /* 0x000fe200078e02ec */
[C---:B------:R-:W-:Y:S02]  /*6e60*/  IADD3 R2, R6.reuse, 0x40, RZ ;  /* 0x0000004006027810 */ /* 0x040fe40007ffe0ff */
[----:B------:R-:W-:Y:S02]  /*6e70*/  ISETP.GE.AND P3, PT, R6, c[0x0][0x198], PT ;  /* 0x0000660006007a0c */ /* 0x000fe40003f66270 */
[----:B------:R-:W-:Y:S02]  /*6e80*/  @P0 LOP3.LUT R226, R226, 0x80, RZ, 0xfc, !PT ;  /* 0x00000080e2e20812 */ /* 0x000fe400078efcff */
[----:B------:R-:W-:Y:S01]  /*6e90*/  ISETP.GE.AND P1, PT, R2, c[0x0][0x198], PT ;  /* 0x0000660002007a0c */ /* 0x000fe20003f26270 */
[----:B------:R-:W-:Y:S07]  /*6ea0*/  @P4 BRA `(.L_x_401) ;  /* 0x000000f000004947 */ /* 0x000fee0003800000 */
[----:B--2---:R-:W-:Y:S02]  /*6eb0*/  SHF.R.S32.HI R5, RZ, 0x1f, R10 ;  /* 0x0000001fff057819 */ /* 0x004fe4000001140a */
[----:B------:R-:W-:-:S02]  /*6ec0*/  SHF.R.S32.HI R3, RZ, 0x1f, R2 ;  /* 0x0000001fff037819 */ /* 0x000fc40000011402 */
[----:B------:R-:W-:Y:S02]  /*6ed0*/  LEA.HI R5, R5, R10, RZ, 0x3 ;  /* 0x0000000a05057211 */ /* 0x000fe400078f18ff */
[----:B------:R-:W-:Y:S01]  /*6ee0*/  LEA.HI R3, R3, R2, RZ, 0x3 ;  /* 0x0000000203037211 */ /* 0x000fe200078f18ff */
[----:B------:R-:W-:Y:S01]  /*6ef0*/  IMAD.SHL.U32 R2, R44, 0x2, RZ ;  /* 0x000000022c027824 */ /* 0x000fe200078e00ff */
[C---:B------:R-:W-:Y:S02]  /*6f00*/  LEA R16, P0, R6.reuse, R14, 0x1 ;  /* 0x0000000e06107211 */ /* 0x040fe400078008ff */
        /* <DEDUP_REMOVED lines=9> */
.L_x_401:
[----:B--2---:R-:W-:Y:S05]  /*6fa0*/  BSYNC B0 ;  /* 0x0000000000007941 */ /* 0x004fea0003800000 */
.L_x_400:
        /* <DEDUP_REMOVED lines=22> */
.L_x_403:
[----:B------:R-:W-:Y:S05]  /*7110*/  BSYNC B0 ;  /* 0x0000000000007941 */ /* 0x000fea0003800000 */
.L_x_402:
[----:B------:R-:W-:Y:S01]  /*7120*/  IADD3 R2, R7, 0x40, RZ ;  /* 0x0000004007027810 */ /* 0x000fe20007ffe0ff */
[----:B---3--:R3:W1:Y:S01]  /*7130*/  SHFL.IDX PT, R15, R8, 0x2, 0x1c1f ;  /* 0x005c1f00080f7f89 */ /* 0x00866200000e0000 */
        /* <DEDUP_REMOVED lines=20> */
.L_x_405:
[----:B------:R-:W-:Y:S05]  /*7280*/  BSYNC B0 ;  /* 0x0000000000007941 */ /* 0x000fea0003800000 */
.L_x_404:
[----:B-1--4-:R-:W1:Y:S01]  /*7290*/  SHFL.IDX PT, R14, R9, 0x3, 0x1c1f ;  /* 0x007c1f00090e7f89 */ /* 0x012e6200000e0000 */
[----:B------:R-:W-:Y:S01]  /*72a0*/  IADD3 R7, R7, 0x60, RZ ;  /* 0x0000006007077810 */ /* 0x000fe20007ffe0ff */
[----:B------:R-:W-:Y:S01]  /*72b0*/  IMAD.MOV.U32 R98, RZ, RZ, 0x30 ;  /* 0x00000030ff627424 */ /* 0x000fe200078e00ff */
[----:B------:R-:W-:Y:S01]  /*72c0*/  IADD3 R100, R152, -0x1, RZ ;  /* 0xffffffff98647810 */ /* 0x000fe20007ffe0ff */
[----:B------:R-:W4:Y:S01]  /*72d0*/  SHFL.IDX PT, R15, R8, 0x3, 0x1c1f ;  /* 0x007c1f00080f7f89 */ /* 0x000f2200000e0000 */
[----:B------:R-:W-:Y:S01]  /*72e0*/  ISETP.GE.AND P0, PT, R7, R4, PT ;  /* 0x000000040700720c */ /* 0x000fe20003f06270 */
[----:B------:R-:W-:Y:S01]  /*72f0*/  IMAD R79, R98, c[0x0][0x1e4], RZ ;  /* 0x00007900624f7a24 */ /* 0x000fe200078e02ff */
[----:B------:R-:W-:Y:S01]  /*7300*/  SHF.R.S32.HI R48, RZ, 0x1f, R100 ;  /* 0x0000001fff307819 */ /* 0x000fe20000011464 */
[----:B------:R-:W-:Y:S01]  /*7310*/  IMAD.MOV.U32 R238, RZ, RZ, R232 ;  /* 0x000000ffffee7224 */ /* 0x000fe200078e00e8 */
[----:B------:R-:W-:Y:S01]  /*7320*/  ULDC.64 UR4, c[0x0][0x1e0] ;  /* 0x0000780000047ab9 */ /* 0x000fe20000000a00 */
[----:B------:R-:W-:Y:S01]  /*7330*/  SHF.R.S32.HI R49, RZ, 0x1f, R223 ;  /* 0x0000001fff317819 */ /* 0x000fe200000114df */
[----:B------:R-:W-:-:S02]  /*7340*/  USHF.L.U32 UR6, UR4, 0x5, URZ ;  /* 0x0000000504067899 */ /* 0x000fc4000800063f */
[----:B------:R-:W-:Y:S01]  /*7350*/  UMOV UR7, 0x5 ;  /* 0x0000000500077882 */ /* 0x000fe20000000000 */
[----:B------:R-:W-:Y:S01]  /*7360*/  LEA.HI R49, R49, R223, RZ, 0x4 ;  /* 0x000000df31317211 */ /* 0x000fe200078f20ff */
[----:B------:R-:W-:-:S03]  /*7370*/  USHF.L.U64.HI UR7, UR4, UR7, UR5 ;  /* 0x0000000704077299 */ /* 0x000fc60008010205 */
[----:B------:R-:W-:Y:S01]  /*7380*/  @!P0 IMAD.SHL.U32 R5, R44, 0x2, RZ ;  /* 0x000000022c058824 */ /* 0x000fe200078e00ff */
[----:B------:R-:W-:Y:S02]  /*7390*/  SHF.R.S32.HI R49, RZ, 0x4, R49 ;  /* 0x00000004ff317819 */ /* 0x000fe40000011431 */
[----:B-1----:R-:W-:-:S04]  /*73a0*/  @!P0 LEA R2, P4, R6, R14, 0x1 ;  /* 0x0000000e06028211 */ /* 0x002fc800078808ff */
[----:B----4-:R-:W-:Y:S02]  /*73b0*/  @!P0 LEA.HI.X R3, R6, R15, R13, 0x1, P4 ;  /* 0x0000000f06038211 */ /* 0x010fe400020f0c0d */
[----:B------:R-:W-:-:S03]  /*73c0*/  LOP3.LUT P4, RZ, R226, 0x200, RZ, 0xc0, !PT ;  /* 0x00000200e2ff7812 */ /* 0x000fc6000788c0ff */
[----:B------:R-:W-:Y:S01]  /*73d0*/  @!PT LDS RZ, [RZ] ;  /* 0x00000000fffff984 */ /* 0x000fe20000000800 */
[----:B------:R1:W-:Y:S01]  /*73e0*/  @!P0 LDGSTS.E.BYPASS.LTC128B.128 [R5+0x7880], [R2.64], !P3 ;  /* 0x0788000002058fae */ /* 0x0003e2000d901d4c */
[----:B------:R-:W-:Y:S02]  /*73f0*/  LOP3.LUT P3, RZ, R226, 0x80, RZ, 0xc0, !PT ;  /* 0x00000080e2ff7812 */ /* 0x000fe4000786c0ff */
[----:B-1----:R-:W-:-:S04]  /*7400*/  @!P0 SHF.R.S32.HI R2, RZ, 0x1f, R10 ;  /* 0x0000001fff028819 */ /* 0x002fc8000001140a */
[----:B------:R-:W-:-:S04]  /*7410*/  @!P0 LEA.HI R2, R2, R10, RZ, 0x3 ;  /* 0x0000000a02028211 */ /* 0x000fc800078f18ff */
[----:B------:R-:W-:-:S05]  /*7420*/  @!P0 LOP3.LUT R2, R2, 0xfffffff8, RZ, 0xc0, !PT ;  /* 0xfffffff802028812 */ /* 0x000fca00078ec0ff */
[----:B------:R-:W-:-:S05]  /*7430*/  @!P0 IMAD.WIDE R2, R2, 0x2, R14 ;  /* 0x0000000202028825 */ /* 0x000fca00078e020e */
[----:B------:R1:W-:Y:S02]  /*7440*/  @!P0 LDGSTS.E.BYPASS.LTC128B.128 [R5+0x9880], [R2.64], !P2 ;  /* 0x0988000002058fae */ /* 0x0003e4000d101d4c */
[----:B-1----:R-:W-:Y:S01]  /*7450*/  @!P0 IADD3 R2, R6, 0x40, RZ ;  /* 0x0000004006028810 */ /* 0x002fe20007ffe0ff */
[----:B------:R-:W-:Y:S02]  /*7460*/  IMAD R3, R152, -0x30, R98 ;  /* 0xffffffd098037824 */ /* 0x000fe400078e0262 */
[----:B------:R-:W-:Y:S01]  /*7470*/  IMAD.WIDE.U32 R98, R98, c[0x0][0x1e0], RZ ;  /* 0x0000780062627a25 */ /* 0x000fe200078e00ff */
[----:B------:R-:W-:-:S03]  /*7480*/  @!P0 SHF.R.S32.HI R6, RZ, 0x1f, R2 ;  /* 0x0000001fff068819 */ /* 0x000fc60000011402 */
[----:B------:R-:W-:Y:S01]  /*7490*/  IMAD.IADD R79, R99, 0x1, R79 ;  /* 0x00000001634f7824 */ /* 0x000fe200078e024f */
[----:B------:R-:W-:Y:S01]  /*74a0*/  @!P0 LEA.HI R6, R6, R2, RZ, 0x3 ;  /* 0x0000000206068211 */ /* 0x000fe200078f18ff */
[----:B------:R-:W-:Y:S02]  /*74b0*/  IMAD.IADD R2, R218, 0x1, R3 ;  /* 0x00000001da027824 */ /* 0x000fe400078e0203 */
[----:B------:R-:W-:Y:S01]  /*74c0*/  IMAD.WIDE.U32 R10, R100, R98, R238 ;  /* 0x00000062640a7225 */ /* 0x000fe200078e00ee */
[----:B------:R-:W-:Y:S02]  /*74d0*/  @!P0 LOP3.LUT R6, R6, 0xfffffff8, RZ, 0xc0, !PT ;  /* 0xfffffff806068812 */ /* 0x000fe400078ec0ff */
[----:B------:R-:W-:-:S03]  /*74e0*/  IMNMX R7, R2, 0x30, PT ;  /* 0x0000003002077817 */ /* 0x000fc60003800200 */
[----:B------:R-:W-:-:S04]  /*74f0*/  @!P0 IMAD.WIDE R14, R6, 0x2, R14 ;  /* 0x00000002060e8825 */ /* 0x000fc800078e020e */
[----:B------:R-:W-:Y:S01]  /*7500*/  IMAD.IADD R6, R7, 0x1, -R244 ;  /* 0x0000000107067824 */ /* 0x000fe200078e0af4 */
[----:B------:R1:W-:Y:S04]  /*7510*/  @!P0 LDGSTS.E.BYPASS.LTC128B.128 [R5+0xb880], [R14.64], !P1 ;  /* 0x0b8800000e058fae */ /* 0x0003e8000c901d4c */
[----:B------:R-:W-:Y:S01]  /*7520*/  ISETP.GE.AND P1, PT, R6, 0x1, PT ;  /* 0x000000010600780c */ /* 0x000fe20003f26270 */
[----:B------:R-:W0:Y:S04]  /*7530*/  LDGDEPBAR ;  /* 0x00000000000079af */ /* 0x000e280000000000 */
[----:B------:R-:W-:Y:S08]  /*7540*/  BAR.SYNC.DEFER_BLOCKING 0x0 ;  /* 0x0000000000007b1d */ /* 0x000ff00000010000 */
[----:B--23--:R-:W-:Y:S01]  /*7550*/  @P1 LEA R8, P0, R10, c[0x0][0x1c8], 0x1 ;  /* 0x000072000a081a11 */ /* 0x00cfe200078008ff */
[----:B-1----:R-:W-:-:S04]  /*7560*/  IMAD R5, R79, R100, RZ ;  /* 0x000000644f057224 */ /* 0x002fc800078e02ff */
[----:B------:R-:W-:-:S04]  /*7570*/  IMAD R5, R48, R98, R5 ;  /* 0x0000006230057224 */ /* 0x000fc800078e0205 */
[----:B------:R-:W-:-:S05]  /*7580*/  IMAD.IADD R5, R11, 0x1, R5 ;  /* 0x000000010b057824 */ /* 0x000fca00078e0205 */
[----:B------:R-:W-:Y:S02]  /*7590*/  @P1 LEA.HI.X R9, R10, c[0x0][0x1cc], R5, 0x1, P0 ;  /* 0x000073000a091a11 */ /* 0x000fe400000f0c05 */
[----:B------:R-:W-:-:S13]  /*75a0*/  ISETP.GE.AND P0, PT, R6, 0x21, PT ;  /* 0x000000210600780c */ /* 0x000fda0003f06270 */
[----:B------:R-:W-:-:S04]  /*75b0*/  @P0 IADD3 R6, P2, R10, UR6, RZ ;  /* 0x000000060a060c10 */ /* 0x000fc8000ff5e0ff */
[----:B------:R-:W-:Y:S02]  /*75c0*/  @P0 IADD3.X R5, R5, UR7, RZ, P2, !PT ;  /* 0x0000000705050c10 */ /* 0x000fe400097fe4ff */
[----:B------:R-:W-:-:S04]  /*75d0*/  @P0 LEA R10, P2, R6, c[0x0][0x1c8], 0x1 ;  /* 0x00007200060a0a11 */ /* 0x000fc800078408ff */
[----:B------:R-:W-:Y:S01]  /*75e0*/  @P0 LEA.HI.X R11, R6, c[0x0][0x1cc], R5, 0x1, P2 ;  /* 0x00007300060b0a11 */ /* 0x000fe200010f0c05 */
[----:B------:R-:W-:Y:S01]  /*75f0*/  @P1 IMAD.SHL.U32 R6, R44, 0x2, RZ ;  /* 0x000000022c061824 */ /* 0x000fe200078e00ff */
[----:B------:R-:W-:Y:S01]  /*7600*/  LOP3.LUT P2, RZ, R226, 0x100, RZ, 0xc0, !PT ;  /* 0x00000100e2ff7812 */ /* 0x000fe2000784c0ff */
[----:B------:R-:W-:-:S03]  /*7610*/  @P0 IMAD.SHL.U32 R5, R44, 0x2, RZ ;  /* 0x000000022c050824 */ /* 0x000fc600078e00ff */
[----:B------:R-:W-:-:S09]  /*7620*/  SEL R45, RZ, 0x1, P2 ;  /* 0x00000001ff2d7807 */ /* 0x000fd20001000000 */
        /* <DEDUP_REMOVED lines=8> */
[----:B------:R1:W-:Y:S01]  /*76b0*/  @P0 LDGSTS.E.BYPASS.LTC128B.128 [R5+0x5c80], [R10.64+0x80], !P4 ;  /* 0x05c800800a050fae */ /* 0x0003e2000e101d4c */
[----:B------:R-:W-:-:S03]  /*76c0*/  ISETP.LT.AND P0, PT, RZ, c[0x0][0x27c], PT ;  /* 0x00009f00ff007a0c */ /* 0x000fc60003f01270 */
[----:B------:R-:W0:Y:S10]  /*76d0*/  LDGDEPBAR ;  /* 0x00000000000079af */ /* 0x000e340000000000 */
[----:B------:R-:W-:Y:S05]  /*76e0*/  @P0 BRA `(.L_x_406) ;  /* 0x0000002000000947 */ /* 0x000fea0003800000 */
[----:B------:R-:W-:-:S04]  /*76f0*/  DEPBAR.LE SB0, 0x1 ;  /* 0x000080400000791a */ /* 0x000fc80000000000 */
[----:B------:R-:W-:Y:S05]  /*7700*/  BRA `(.L_x_407) ;  /* 0x0000701000007947 */ /* 0x000fea0003800000 */
.L_x_406:
[----:B------:R-:W-:Y:S01]  /*7710*/  ULDC.U8 UR4, c[0x0][0x298] ;  /* 0x0000a60000047ab9 */ /* 0x000fe20000000000 */
[----:B-1---5:R-:W-:Y:S01]  /*7720*/  SHF.R.S32.HI R10, RZ, 0x1f, R73 ;  /* 0x0000001fff0a7819 */ /* 0x022fe20000011449 */
[----:B------:R-:W-:Y:S01]  /*7730*/  IMAD.WIDE.U32 R8, R73, c[0x0][0x280], RZ ;  /* 0x0000a00049087a25 */ /* 0x000fe200078e00ff */
[----:B------:R-:W-:Y:S01]  /*7740*/  ISETP.NE.AND P0, PT, RZ, UR4, PT ;  /* 0x00000004ff007c0c */ /* 0x000fe2000bf05270 */
[----:B------:R-:W-:Y:S01]  /*7750*/  BSSY B2, `(.L_x_407) ;  /* 0x00006fc000027945 */ /* 0x000fe20003800000 */
[----:B------:R-:W-:Y:S01]  /*7760*/  LEA.HI R88, R223, R223, RZ, 0x1 ;  /* 0x000000dfdf587211 */ /* 0x000fe200078f08ff */
[C---:B------:R-:W-:Y:S02]  /*7770*/  IMAD R16, R10.reuse, c[0x0][0x280], RZ ;  /* 0x0000a0000a107a24 */ /* 0x040fe400078e02ff */
[----:B------:R-:W-:Y:S01]  /*7780*/  IMAD R10, R10, c[0x0][0x290], RZ ;  /* 0x0000a4000a0a7a24 */ /* 0x000fe200078e02ff */
[----:B------:R-:W-:Y:S01]  /*7790*/  SHF.R.S32.HI R53, RZ, 0x1, R88 ;  /* 0x00000001ff357819 */ /* 0x000fe20000011458 */
[C---:B------:R-:W-:Y:S01]  /*77a0*/  IMAD R16, R73.reuse, c[0x0][0x284], R16 ;  /* 0x0000a10049107a24 */ /* 0x040fe200078e0210 */
[----:B------:R-:W-:Y:S01]  /*77b0*/  LOP3.LUT R88, R88, 0xfffffffe, RZ, 0xc0, !PT ;  /* 0xfffffffe58587812 */ /* 0x000fe200078ec0ff */
[----:B------:R-:W-:Y:S01]  /*77c0*/  IMAD R10, R73, c[0x0][0x294], R10 ;  /* 0x0000a500490a7a24 */ /* 0x000fe200078e020a */
[----:B------:R-:W-:Y:S01]  /*77d0*/  IADD3 R5, R77, R53, RZ ;  /* 0x000000354d057210 */ /* 0x000fe20007ffe0ff */
[----:B------:R-:W-:Y:S01]  /*77e0*/  IMAD.WIDE.U32 R12, R73, c[0x0][0x290], RZ ;  /* 0x0000a400490c7a25 */ /* 0x000fe200078e00ff */
[----:B------:R-:W-:-:S02]  /*77f0*/  IADD3 R88, -R88, R223, RZ ;  /* 0x000000df58587210 */ /* 0x000fc40007ffe1ff */
[----:B------:R-:W-:Y:S01]  /*7800*/  IADD3 R17, R16, R9, RZ ;  /* 0x0000000910117210 */ /* 0x000fe20007ffe0ff */
[----:B------:R-:W-:Y:S01]  /*7810*/  IMAD.IADD R11, R10, 0x1, R13 ;  /* 0x000000010a0b7824 */ /* 0x000fe200078e020d */
[C---:B------:R-:W-:Y:S01]  /*7820*/  SHF.L.U32 R58, R88.reuse, 0x3, RZ ;  /* 0x00000003583a7819 */ /* 0x040fe200000006ff */
[----:B------:R-:W-:Y:S01]  /*7830*/  IMAD R6, R88, 0x40, R5 ;  /* 0x0000004058067824 */ /* 0x000fe200078e0205 */
[----:B------:R-:W-:Y:S05]  /*7840*/  @!P0 BRA `(.L_x_408) ;  /* 0x0000355000008947 */ /* 0x000fea0003800000 */
[----:B------:R-:W-:Y:S01]  /*7850*/  @P6 IMAD.HI.U32 R7, R6, c[0x0][0x2c8], RZ ;  /* 0x0000b20006076a27 */ /* 0x000fe200078e00ff */
[----:B------:R-:W-:Y:S01]  /*7860*/  MOV R16, R8 ;  /* 0x0000000800107202 */ /* 0x000fe20000000f00 */
[----:B------:R-:W-:Y:S01]  /*7870*/  BSSY B0, `(.L_x_409) ;  /* 0x0000062000007945 */ /* 0x000fe20003800000 */
[----:B------:R-:W-:Y:S01]  /*7880*/  MOV R10, R12 ;  /* 0x0000000c000a7202 */ /* 0x000fe20000000f00 */
[----:B------:R-:W-:Y:S01]  /*7890*/  IMAD.SHL.U32 R88, R88, 0x4, RZ ;  /* 0x0000000458587824 */ /* 0x000fe200078e00ff */
[----:B------:R-:W-:Y:S01]  /*78a0*/  @P6 SHF.R.U32.HI R6, RZ, c[0x0][0x2cc], R7 ;  /* 0x0000b300ff066a19 */ /* 0x000fe20000011607 */
[----:B------:R-:W-:Y:S01]  /*78b0*/  CS2R R14, SRZ ;  /* 0x00000000000e7805 */ /* 0x000fe2000001ff00 */
[----:B------:R-:W-:Y:S01]  /*78c0*/  CS2R R66, SRZ ;  /* 0x0000000000427805 */ /* 0x000fe2000001ff00 */
[----:B------:R-:W-:Y:S01]  /*78d0*/  CS2R R72, SRZ ;  /* 0x0000000000487805 */ /* 0x000fe2000001ff00 */
[----:B------:R-:W-:Y:S01]  /*78e0*/  SHF.R.S32.HI R9, RZ, 0x1f, R6 ;  /* 0x0000001fff097819 */ /* 0x000fe20000011406 */
[C---:B------:R-:W-:Y:S01]  /*78f0*/  IMAD.WIDE.U32 R10, R6.reuse, c[0x0][0x290], R10 ;  /* 0x0000a400060a7a25 */ /* 0x040fe200078e000a */
[----:B------:R-:W-:Y:S01]  /*7900*/  CS2R R82, SRZ ;  /* 0x0000000000527805 */ /* 0x000fe2000001ff00 */
[----:B------:R-:W-:Y:S01]  /*7910*/  CS2R R104, SRZ ;  /* 0x0000000000687805 */ /* 0x000fe2000001ff00 */
[----:B------:R-:W-:Y:S01]  /*7920*/  CS2R R110, SRZ ;  /* 0x00000000006e7805 */ /* 0x000fe2000001ff00 */
[C---:B------:R-:W-:Y:S01]  /*7930*/  IMAD R8, R9.reuse, c[0x0][0x280], RZ ;  /* 0x0000a00009087a24 */ /* 0x040fe200078e02ff */
[----:B------:R-:W-:Y:S01]  /*7940*/  CS2R R86, SRZ ;  /* 0x0000000000567805 */ /* 0x000fe2000001ff00 */
[----:B------:R-:W-:Y:S01]  /*7950*/  IMAD R9, R9, c[0x0][0x290], RZ ;  /* 0x0000a40009097a24 */ /* 0x000fe200078e02ff */
[----:B------:R-:W-:Y:S01]  /*7960*/  CS2R R64, SRZ ;  /* 0x0000000000407805 */ /* 0x000fe2000001ff00 */
[C---:B------:R-:W-:Y:S01]  /*7970*/  IMAD.WIDE.U32 R16, R6.reuse, c[0x0][0x280], R16 ;  /* 0x0000a00006107a25 */ /* 0x040fe200078e0010 */
[----:B------:R-:W-:Y:S01]  /*7980*/  CS2R R70, SRZ ;  /* 0x0000000000467805 */ /* 0x000fe2000001ff00 */
[----:B------:R-:W-:Y:S01]  /*7990*/  CS2R R80, SRZ ;  /* 0x0000000000507805 */ /* 0x000fe2000001ff00 */
[----:B------:R-:W-:Y:S01]  /*79a0*/  CS2R R102, SRZ ;  /* 0x0000000000667805 */ /* 0x000fe2000001ff00 */
[----:B------:R-:W-:Y:S01]  /*79b0*/  IMAD R9, R6, c[0x0][0x294], R9 ;  /* 0x0000a50006097a24 */ /* 0x000fe200078e0209 */
[----:B------:R-:W-:Y:S01]  /*79c0*/  LEA R7, P1, R16, c[0x0][0x270], 0x1 ;  /* 0x00009c0010077a11 */ /* 0x000fe200078208ff */
[----:B------:R-:W-:Y:S01]  /*79d0*/  IMAD R8, R6, c[0x0][0x284], R8 ;  /* 0x0000a10006087a24 */ /* 0x000fe200078e0208 */
[C---:B------:R-:W-:Y:S01]  /*79e0*/  LEA R6, P0, R10.reuse, c[0x0][0x288], 0x1 ;  /* 0x0000a2000a067a11 */ /* 0x040fe200078008ff */
[----:B------:R-:W-:Y:S01]  /*79f0*/  CS2R R108, SRZ ;  /* 0x00000000006c7805 */ /* 0x000fe2000001ff00 */
[----:B------:R-:W-:Y:S01]  /*7a00*/  IADD3 R9, R11, R9, RZ ;  /* 0x000000090b097210 */ /* 0x000fe20007ffe0ff */
[----:B------:R-:W-:Y:S01]  /*7a10*/  IMAD.IADD R8, R17, 0x1, R8 ;  /* 0x0000000111087824 */ /* 0x000fe200078e0208 */
[----:B------:R1:W2:Y:S01]  /*7a20*/  SHFL.IDX PT, R20, R7, RZ, 0x1e1f ;  /* 0x001e1fff07147589 */ /* 0x0002a200000e0000 */
[----:B------:R-:W-:Y:S01]  /*7a30*/  CS2R R90, SRZ ;  /* 0x00000000005a7805 */ /* 0x000fe2000001ff00 */
[----:B------:R-:W-:-:S02]  /*7a40*/  LEA.HI.X R10, R10, c[0x0][0x28c], R9, 0x1, P0 ;  /* 0x0000a3000a0a7a11 */ /* 0x000fc400000f0c09 */
[----:B------:R-:W-:Y:S01]  /*7a50*/  ISETP.GE.AND P0, PT, R5, R4, PT ;  /* 0x000000040500720c */ /* 0x000fe20003f06270 */
[----:B------:R1:W3:Y:S01]  /*7a60*/  SHFL.IDX PT, R18, R6, RZ, 0x1e1f ;  /* 0x001e1fff06127589 */ /* 0x0002e200000e0000 */
[----:B------:R-:W-:-:S03]  /*7a70*/  LEA.HI.X R16, R16, c[0x0][0x274], R8, 0x1, P1 ;  /* 0x00009d0010107a11 */ /* 0x000fc600008f0c08 */
[----:B------:R1:W4:Y:S04]  /*7a80*/  SHFL.IDX PT, R19, R10, RZ, 0x1e1f ;  /* 0x001e1fff0a137589 */ /* 0x00032800000e0000 */
[----:B------:R1:W1:Y:S04]  /*7a90*/  SHFL.IDX PT, R21, R16, RZ, 0x1e1f ;  /* 0x001e1fff10157589 */ /* 0x00026800000e0000 */
[----:B------:R-:W-:Y:S05]  /*7aa0*/  @P0 BRA `(.L_x_410) ;  /* 0x000003e000000947 */ /* 0x000fea0003800000 */
[C---:B------:R-:W-:Y:S01]  /*7ab0*/  IADD3 R8, R88.reuse, 0x8, RZ ;  /* 0x0000000858087810 */ /* 0x040fe20007ffe0ff */
[----:B------:R-:W-:Y:S01]  /*7ac0*/  CS2R R86, SRZ ;  /* 0x0000000000567805 */ /* 0x000fe2000001ff00 */
[----:B------:R-:W-:Y:S01]  /*7ad0*/  ISETP.GE.AND P0, PT, R88, c[0x0][0x27c], PT ;  /* 0x00009f0058007a0c */ /* 0x000fe20003f06270 */
[----:B------:R-:W-:Y:S01]  /*7ae0*/  CS2R R90, SRZ ;  /* 0x00000000005a7805 */ /* 0x000fe2000001ff00 */
[----:B------:R-:W-:-:S11]  /*7af0*/  ISETP.GE.AND P2, PT, R8, c[0x0][0x27c], PT ;  /* 0x00009f0008007a0c */ /* 0x000fd60003f46270 */
[C---:B-12---:R-:W-:Y:S02]  /*7b00*/  @!P0 IMAD.WIDE R22, R88.reuse, 0x2, R20 ;  /* 0x0000000258168825 */ /* 0x046fe400078e0214 */
[----:B------:R-:W-:Y:S02]  /*7b10*/  @!P2 SHF.R.S32.HI R9, RZ, 0x1f, R8 ;  /* 0x0000001fff09a819 */ /* 0x000fe40000011408 */
[C---:B---34-:R-:W-:Y:S01]  /*7b20*/  @!P0 IMAD.WIDE R12, R88.reuse, 0x2, R18 ;  /* 0x00000002580c8825 */ /* 0x058fe200078e0212 */
[----:B------:R1:W5:Y:S01]  /*7b30*/  @!P0 LD.E.64 R86, [R22.64] ;  /* 0x0000000c16568980 */ /* 0x000362000c101b00 */
[----:B------:R-:W-:Y:S02]  /*7b40*/  @!P2 LEA.HI R8, R9, R8, RZ, 0x2 ;  /* 0x000000080908a211 */ /* 0x000fe400078f10ff */
[----:B------:R-:W-:Y:S01]  /*7b50*/  IADD3 R9, R88, 0x10, RZ ;  /* 0x0000001058097810 */ /* 0x000fe20007ffe0ff */
[----:B------:R2:W5:Y:S01]  /*7b60*/  @!P0 LD.E.64 R90, [R12.64] ;  /* 0x0000000c0c5a8980 */ /* 0x000562000c101b00 */
[----:B------:R-:W-:-:S02]  /*7b70*/  @!P2 LOP3.LUT R8, R8, 0xfffffffc, RZ, 0xc0, !PT ;  /* 0xfffffffc0808a812 */ /* 0x000fc400078ec0ff */
[----:B------:R-:W-:-:S03]  /*7b80*/  ISETP.GE.AND P1, PT, R9, c[0x0][0x27c], PT ;  /* 0x00009f0009007a0c */ /* 0x000fc60003f26270 */
[----:B-1----:R-:W-:-:S04]  /*7b90*/  @!P2 IMAD.WIDE R22, R8, 0x2, R18 ;  /* 0x000000020816a825 */ /* 0x002fc800078e0212 */
[----:B--2---:R-:W-:Y:S01]  /*7ba0*/  @!P2 IMAD.WIDE R12, R8, 0x2, R20 ;  /* 0x00000002080ca825 */ /* 0x004fe200078e0214 */
[----:B------:R-:W-:-:S04]  /*7bb0*/  IADD3 R8, R88, 0x18, RZ ;  /* 0x0000001858087810 */ /* 0x000fc80007ffe0ff */
[----:B------:R-:W-:Y:S02]  /*7bc0*/  ISETP.GE.AND P0, PT, R8, c[0x0][0x27c], PT ;  /* 0x00009f0008007a0c */ /* 0x000fe40003f06270 */
[----:B------:R-:W-:Y:S01]  /*7bd0*/  @!P1 SHF.R.S32.HI R11, RZ, 0x1f, R9 ;  /* 0x0000001fff0b9819 */ /* 0x000fe20000011409 */
[----:B------:R-:W-:-:S03]  /*7be0*/  CS2R R110, SRZ ;  /* 0x00000000006e7805 */ /* 0x000fc6000001ff00 */
[----:B------:R-:W-:Y:S01]  /*7bf0*/  @!P1 LEA.HI R9, R11, R9, RZ, 0x2 ;  /* 0x000000090b099211 */ /* 0x000fe200078f10ff */
[----:B------:R-:W-:Y:S01]  /*7c00*/  CS2R R108, SRZ ;  /* 0x00000000006c7805 */ /* 0x000fe2000001ff00 */
[----:B------:R-:W-:Y:S01]  /*7c10*/  CS2R R104, SRZ ;  /* 0x0000000000687805 */ /* 0x000fe2000001ff00 */
[----:B------:R1:W5:Y:S01]  /*7c20*/  @!P2 LD.E.64 R110, [R12.64] ;  /* 0x0000000c0c6ea980 */ /* 0x000362000c101b00 */
[----:B------:R-:W-:-:S03]  /*7c30*/  @!P1 LOP3.LUT R9, R9, 0xfffffffc, RZ, 0xc0, !PT ;  /* 0xfffffffc09099812 */ /* 0x000fc600078ec0ff */
[----:B------:R-:W-:Y:S01]  /*7c40*/  @!P0 SHF.R.S32.HI R11, RZ, 0x1f, R8 ;  /* 0x0000001fff0b8819 */ /* 0x000fe20000011408 */
[----:B------:R-:W-:Y:S01]  /*7c50*/  CS2R R102, SRZ ;  /* 0x0000000000667805 */ /* 0x000fe2000001ff00 */
[----:B------:R2:W5:Y:S02]  /*7c60*/  @!P2 LD.E.64 R108, [R22.64] ;  /* 0x0000000c166ca980 */ /* 0x000564000c101b00 */
[----:B------:R-:W-:Y:S01]  /*7c70*/  @!P0 LEA.HI R8, R11, R8, RZ, 0x2 ;  /* 0x000000080b088211 */ /* 0x000fe200078f10ff */
[----:B------:R-:W-:-:S03]  /*7c80*/  @!P1 IMAD.WIDE R24, R9, 0x2, R18 ;  /* 0x0000000209189825 */ /* 0x000fc600078e0212 */
[----:B------:R-:W-:Y:S01]  /*7c90*/  @!P0 LOP3.LUT R8, R8, 0xfffffffc, RZ, 0xc0, !PT ;  /* 0xfffffffc08088812 */ /* 0x000fe200078ec0ff */
[----:B------:R-:W-:Y:S01]  /*7ca0*/  CS2R R82, SRZ ;  /* 0x0000000000527805 */ /* 0x000fe2000001ff00 */
[----:B------:R-:W-:Y:S01]  /*7cb0*/  CS2R R80, SRZ ;  /* 0x0000000000507805 */ /* 0x000fe2000001ff00 */
[----:B------:R3:W5:Y:S01]  /*7cc0*/  @!P1 LD.E.64 R102, [R24.64] ;  /* 0x0000000c18669980 */ /* 0x000762000c101b00 */
[----:B-1----:R-:W-:Y:S01]  /*7cd0*/  @!P1 IMAD.WIDE R12, R9, 0x2, R20 ;  /* 0x00000002090c9825 */ /* 0x002fe200078e0214 */
[----:B------:R-:W-:-:S04]  /*7ce0*/  IADD3 R9, R88, 0x20, RZ ;  /* 0x0000002058097810 */ /* 0x000fc80007ffe0ff */
[----:B------:R1:W5:Y:S01]  /*7cf0*/  @!P1 LD.E.64 R104, [R12.64] ;  /* 0x0000000c0c689980 */ /* 0x000362000c101b00 */
[----:B--2---:R-:W-:Y:S01]  /*7d00*/  @!P0 IMAD.WIDE R22, R8, 0x2, R18 ;  /* 0x0000000208168825 */ /* 0x004fe200078e0212 */
[----:B------:R-:W-:-:S04]  /*7d10*/  ISETP.GE.AND P1, PT, R9, c[0x0][0x27c], PT ;  /* 0x00009f0009007a0c */ /* 0x000fc80003f26270 */
[----:B------:R3:W5:Y:S01]  /*7d20*/  @!P0 LD.E.64 R80, [R22.64] ;  /* 0x0000000c16508980 */ /* 0x000762000c101b00 */
[----:B-1----:R-:W-:Y:S01]  /*7d30*/  @!P0 IMAD.WIDE R12, R8, 0x2, R20 ;  /* 0x00000002080c8825 */ /* 0x002fe200078e0214 */
[----:B------:R-:W-:-:S04]  /*7d40*/  IADD3 R8, R88, 0x28, RZ ;  /* 0x0000002858087810 */ /* 0x000fc80007ffe0ff */
[----:B------:R1:W5:Y:S01]  /*7d50*/  @!P0 LD.E.64 R82, [R12.64] ;  /* 0x0000000c0c528980 */ /* 0x000362000c101b00 */
[----:B------:R-:W-:Y:S01]  /*7d60*/  ISETP.GE.AND P0, PT, R8, c[0x0][0x27c], PT ;  /* 0x00009f0008007a0c */ /* 0x000fe20003f06270 */
[----:B------:R-:W-:-:S12]  /*7d70*/  CS2R R72, SRZ ;  /* 0x0000000000487805 */ /* 0x000fd8000001ff00 */
[----:B------:R-:W-:-:S04]  /*7d80*/  @!P0 SHF.R.S32.HI R11, RZ, 0x1f, R8 ;  /* 0x0000001fff0b8819 */ /* 0x000fc80000011408 */
[----:B------:R-:W-:Y:S02]  /*7d90*/  @!P0 LEA.HI R11, R11, R8, RZ, 0x2 ;  /* 0x000000080b0b8211 */ /* 0x000fe400078f10ff */
[----:B-1----:R-:W-:-:S04]  /*7da0*/  @!P1 SHF.R.S32.HI R12, RZ, 0x1f, R9 ;  /* 0x0000001fff0c9819 */ /* 0x002fc80000011409 */
[----:B------:R-:W-:Y:S02]  /*7db0*/  @!P1 LEA.HI R12, R12, R9, RZ, 0x2 ;  /* 0x000000090c0c9211 */ /* 0x000fe400078f10ff */
[----:B------:R-:W-:Y:S02]  /*7dc0*/  @!P0 LOP3.LUT R11, R11, 0xfffffffc, RZ, 0xc0, !PT ;  /* 0xfffffffc0b0b8812 */ /* 0x000fe400078ec0ff */
[----:B------:R-:W-:Y:S01]  /*7dd0*/  @!P1 LOP3.LUT R12, R12, 0xfffffffc, RZ, 0xc0, !PT ;  /* 0xfffffffc0c0c9812 */ /* 0x000fe200078ec0ff */
[----:B------:R-:W-:Y:S01]  /*7de0*/  CS2R R66, SRZ ;  /* 0x0000000000427805 */ /* 0x000fe2000001ff00 */
[----:B------:R-:W-:Y:S01]  /*7df0*/  CS2R R70, SRZ ;  /* 0x0000000000467805 */ /* 0x000fe2000001ff00 */
[----:B------:R-:W-:Y:S02]  /*7e00*/  CS2R R64, SRZ ;  /* 0x0000000000407805 */ /* 0x000fe4000001ff00 */
[----:B------:R-:W-:-:S04]  /*7e10*/  @!P1 IMAD.WIDE R8, R12, 0x2, R20 ;  /* 0x000000020c089825 */ /* 0x000fc800078e0214 */
[----:B------:R-:W-:Y:S01]  /*7e20*/  @!P1 IMAD.WIDE R12, R12, 0x2, R18 ;  /* 0x000000020c0c9825 */ /* 0x000fe200078e0212 */
[----:B------:R3:W5:Y:S03]  /*7e30*/  @!P1 LD.E.64 R72, [R8.64] ;  /* 0x0000000c08489980 */ /* 0x000766000c101b00 */
[C---:B------:R-:W-:Y:S01]  /*7e40*/  @!P0 IMAD.WIDE R20, R11.reuse, 0x2, R20 ;  /* 0x000000020b148825 */ /* 0x040fe200078e0214 */
[----:B------:R3:W5:Y:S03]  /*7e50*/  @!P1 LD.E.64 R70, [R12.64] ;  /* 0x0000000c0c469980 */ /* 0x000766000c101b00 */
[----:B------:R-:W-:Y:S01]  /*7e60*/  @!P0 IMAD.WIDE R18, R11, 0x2, R18 ;  /* 0x000000020b128825 */ /* 0x000fe200078e0212 */
[----:B------:R3:W5:Y:S04]  /*7e70*/  @!P0 LD.E.64 R66, [R20.64] ;  /* 0x0000000c14428980 */ /* 0x000768000c101b00 */
[----:B------:R3:W5:Y:S02]  /*7e80*/  @!P0 LD.E.64 R64, [R18.64] ;  /* 0x0000000c12408980 */ /* 0x000764000c101b00 */
.L_x_410:
[----:B------:R-:W-:Y:S05]  /*7e90*/  BSYNC B0 ;  /* 0x0000000000007941 */ /* 0x000fea0003800000 */
.L_x_409:
[----:B---3--:R-:W-:Y:S01]  /*7ea0*/  IADD3 R8, R5, 0x40, RZ ;  /* 0x0000004005087810 */ /* 0x008fe20007ffe0ff */
[----:B-----5:R-:W-:Y:S01]  /*7eb0*/  IMAD.MOV.U32 R5, RZ, RZ, R66 ;  /* 0x000000ffff057224 */ /* 0x020fe200078e0042 */
[----:B------:R-:W3:Y:S01]  /*7ec0*/  SHFL.IDX PT, R17, R16, 0x1, 0x1e1f ;  /* 0x003e1f0010117f89 */ /* 0x000ee200000e0000 */
[----:B------:R-:W-:Y:S01]  /*7ed0*/  IMAD.MOV.U32 R11, RZ, RZ, R67 ;  /* 0x000000ffff0b7224 */ /* 0x000fe200078e0043 */
[----:B------:R-:W-:Y:S01]  /*7ee0*/  ISETP.GE.AND P0, PT, R8, R4, PT ;  /* 0x000000040800720c */ /* 0x000fe20003f06270 */
[----:B------:R-:W-:Y:S01]  /*7ef0*/  IMAD.MOV.U32 R9, RZ, RZ, R72 ;  /* 0x000000ffff097224 */ /* 0x000fe200078e0048 */
[----:B-1----:R1:W4:Y:S01]  /*7f00*/  SHFL.IDX PT, R16, R7, 0x1, 0x1e1f ;  /* 0x003e1f0007107f89 */ /* 0x00232200000e0000 */
[----:B------:R-:W-:Y:S01]  /*7f10*/  IMAD.MOV.U32 R8, RZ, RZ, R73 ;  /* 0x000000ffff087224 */ /* 0x000fe200078e0049 */
[----:B------:R-:W-:Y:S01]  /*7f20*/  PRMT R54, R11, 0x5410, R5 ;  /* 0x000054100b367816 */ /* 0x000fe20000000005 */
[----:B------:R-:W-:Y:S01]  /*7f30*/  IMAD.MOV.U32 R5, RZ, RZ, R82 ;  /* 0x000000ffff057224 */ /* 0x000fe200078e0052 */
[----:B------:R-:W-:Y:S01]  /*7f40*/  BSSY B0, `(.L_x_411) ;  /* 0x000006f000007945 */ /* 0x000fe20003800000 */
[----:B------:R-:W-:Y:S01]  /*7f50*/  IMAD.MOV.U32 R11, RZ, RZ, R83 ;  /* 0x000000ffff0b7224 */ /* 0x000fe200078e0053 */
[----:B------:R-:W-:Y:S01]  /*7f60*/  PRMT R56, R8, 0x5410, R9 ;  /* 0x0000541008387816 */ /* 0x000fe20000000009 */
[----:B------:R-:W-:Y:S01]  /*7f70*/  IMAD.MOV.U32 R8, RZ, RZ, R105 ;  /* 0x000000ffff087224 */ /* 0x000fe200078e0069 */
[----:B------:R-:W-:Y:S01]  /*7f80*/  PRMT R59, R59, 0x5410, R5 ;  /* 0x000054103b3b7816 */ /* 0x000fe20000000005 */
[----:B------:R-:W-:Y:S01]  /*7f90*/  IMAD.MOV.U32 R5, RZ, RZ, R110 ;  /* 0x000000ffff057224 */ /* 0x000fe200078e006e */
[----:B------:R-:W-:Y:S01]  /*7fa0*/  MOV R9, R104 ;  /* 0x0000006800097202 */ /* 0x000fe20000000f00 */
[----:B------:R-:W-:Y:S01]  /*7fb0*/  CS2R R22, SRZ ;  /* 0x0000000000167805 */ /* 0x000fe2000001ff00 */
[----:B------:R-:W-:Y:S01]  /*7fc0*/  PRMT R59, R11, 0x7610, R59 ;  /* 0x000076100b3b7816 */ /* 0x000fe2000000003b */
        /* <DEDUP_REMOVED lines=14> */
[----:B-1----:R-:W-:Y:S01]  /*80b0*/  IMAD.MOV.U32 R7, RZ, RZ, R102 ;  /* 0x000000ffff077224 */ /* 0x002fe200078e0066 */
[----:B------:R-:W-:Y:S01]  /*80c0*/  PRMT R39, R11, 0x7610, R39 ;  /* 0x000076100b277816 */ /* 0x000fe20000000027 */
[----:B------:R-:W-:Y:S01]  /*80d0*/  CS2R R34, SRZ ;  /* 0x0000000000227805 */ /* 0x000fe2000001ff00 */
[----:B------:R-:W-:Y:S01]  /*80e0*/  PRMT R55, R8, 0x5410, R9 ;  /* 0x0000541008377816 */ /* 0x000fe20000000009 */
[----:B------:R-:W-:Y:S01]  /*80f0*/  IMAD.MOV.U32 R8, RZ, RZ, R81 ;  /* 0x000000ffff087224 */ /* 0x000fe200078e0051 */
[----:B------:R-:W-:Y:S01]  /*8100*/  PRMT R57, R57, 0x5410, R5 ;  /* 0x0000541039397816 */ /* 0x000fe20000000005 */
[----:B------:R-:W-:Y:S01]  /*8110*/  IMAD.MOV.U32 R5, RZ, RZ, R103 ;  /* 0x000000ffff057224 */ /* 0x000fe200078e0067 */
[----:B------:R-:W1:Y:S01]  /*8120*/  SHFL.IDX PT, R11, R10, 0x1, 0x1e1f ;  /* 0x003e1f000a0b7f89 */ /* 0x000e6200000e0000 */
[----:B------:R-:W-:Y:S01]  /*8130*/  CS2R R42, SRZ ;  /* 0x00000000002a7805 */ /* 0x000fe2000001ff00 */
[----:B------:R-:W-:Y:S01]  /*8140*/  PRMT R57, R8, 0x7610, R57 ;  /* 0x0000761008397816 */ /* 0x000fe20000000039 */
[----:B------:R-:W-:Y:S01]  /*8150*/  IMAD.MOV.U32 R8, RZ, RZ, R108 ;  /* 0x000000ffff087224 */ /* 0x000fe200078e006c */
[----:B------:R2:W1:Y:S01]  /*8160*/  SHFL.IDX PT, R10, R6, 0x1, 0x1e1f ;  /* 0x003e1f00060a7f89 */ /* 0x00046200000e0000 */
[----:B------:R-:W-:Y:S01]  /*8170*/  PRMT R68, R5, 0x5410, R7 ;  /* 0x0000541005447816 */ /* 0x000fe20000000007 */
[----:B------:R-:W-:Y:S01]  /*8180*/  IMAD.MOV.U32 R5, RZ, RZ, R91 ;  /* 0x000000ffff057224 */ /* 0x000fe200078e005b */
[----:B------:R-:W-:Y:S01]  /*8190*/  MOV R7, R109 ;  /* 0x0000006d00077202 */ /* 0x000fe20000000f00 */
[----:B------:R-:W-:Y:S01]  /*81a0*/  CS2R R62, SRZ ;  /* 0x00000000003e7805 */ /* 0x000fe2000001ff00 */
[----:B------:R-:W-:Y:S01]  /*81b0*/  CS2R R12, SRZ ;  /* 0x00000000000c7805 */ /* 0x000fe2000001ff00 */
[----:B--2---:R-:W-:Y:S01]  /*81c0*/  CS2R R20, SRZ ;  /* 0x0000000000147805 */ /* 0x004fe2000001ff00 */
[----:B------:R-:W-:Y:S01]  /*81d0*/  PRMT R74, R7, 0x5410, R8 ;  /* 0x00005410074a7816 */ /* 0x000fe20000000008 */
[----:B------:R-:W-:Y:S01]  /*81e0*/  CS2R R26, SRZ ;  /* 0x00000000001a7805 */ /* 0x000fe2000001ff00 */
[----:B------:R-:W-:Y:S01]  /*81f0*/  CS2R R32, SRZ ;  /* 0x0000000000207805 */ /* 0x000fe2000001ff00 */
[----:B------:R-:W-:Y:S01]  /*8200*/  CS2R R40, SRZ ;  /* 0x0000000000287805 */ /* 0x000fe2000001ff00 */
[----:B------:R-:W-:Y:S01]  /*8210*/  CS2R R60, SRZ ;  /* 0x00000000003c7805 */ /* 0x000fe2000001ff00 */
[----:B------:R-:W-:-:S05]  /*8220*/  IMAD.MOV.U32 R6, RZ, RZ, R90 ;  /* 0x000000ffff067224 */ /* 0x000fca00078e005a */
[----:B------:R-:W-:Y:S01]  /*8230*/  PRMT R84, R5, 0x5410, R6 ;  /* 0x0000541005547816 */ /* 0x000fe20000000006 */
[----:B------:R-:W-:Y:S05]  /*8240*/  @P0 BRA `(.L_x_412) ;  /* 0x000003e000000947 */ /* 0x000fea0003800000 */
[C---:B-1-34-:R-:W-:Y:S01]  /*8250*/  IADD3 R6, R88.reuse, 0x8, RZ ;  /* 0x0000000858067810 */ /* 0x05afe20007ffe0ff */
[----:B------:R-:W-:Y:S01]  /*8260*/  CS2R R62, SRZ ;  /* 0x00000000003e7805 */ /* 0x000fe2000001ff00 */
[----:B------:R-:W-:Y:S01]  /*8270*/  ISETP.GE.AND P0, PT, R88, c[0x0][0x27c], PT ;  /* 0x00009f0058007a0c */ /* 0x000fe20003f06270 */
[----:B------:R-:W-:Y:S01]  /*8280*/  CS2R R60, SRZ ;  /* 0x00000000003c7805 */ /* 0x000fe2000001ff00 */
[----:B------:R-:W-:Y:S02]  /*8290*/  ISETP.GE.AND P2, PT, R6, c[0x0][0x27c], PT ;  /* 0x00009f0006007a0c */ /* 0x000fe40003f46270 */
[----:B------:R-:W-:-:S09]  /*82a0*/  IADD3 R7, R88, 0x18, RZ ;  /* 0x0000001858077810 */ /* 0x000fd20007ffe0ff */
[C---:B------:R-:W-:Y:S02]  /*82b0*/  @!P0 IMAD.WIDE R12, R88.reuse, 0x2, R16 ;  /* 0x00000002580c8825 */ /* 0x040fe400078e0210 */
[----:B------:R-:W-:Y:S02]  /*82c0*/  @!P2 SHF.R.S32.HI R5, RZ, 0x1f, R6 ;  /* 0x0000001fff05a819 */ /* 0x000fe40000011406 */
[C---:B------:R-:W-:Y:S01]  /*82d0*/  @!P0 IMAD.WIDE R8, R88.reuse, 0x2, R10 ;  /* 0x0000000258088825 */ /* 0x040fe200078e020a */
[----:B------:R1:W5:Y:S01]  /*82e0*/  @!P0 LD.E.64 R62, [R12.64] ;  /* 0x0000000c0c3e8980 */ /* 0x000362000c101b00 */
[----:B------:R-:W-:Y:S02]  /*82f0*/  @!P2 LEA.HI R5, R5, R6, RZ, 0x2 ;  /* 0x000000060505a211 */ /* 0x000fe400078f10ff */
[----:B------:R-:W-:Y:S01]  /*8300*/  IADD3 R6, R88, 0x10, RZ ;  /* 0x0000001058067810 */ /* 0x000fe20007ffe0ff */
[----:B------:R2:W5:Y:S03]  /*8310*/  @!P0 LD.E.64 R60, [R8.64] ;  /* 0x0000000c083c8980 */ /* 0x000566000c101b00 */
[----:B------:R-:W-:-:S02]  /*8320*/  ISETP.GE.AND P1, PT, R6, c[0x0][0x27c], PT ;  /* 0x00009f0006007a0c */ /* 0x000fc40003f26270 */
[----:B------:R-:W-:Y:S02]  /*8330*/  ISETP.GE.AND P0, PT, R7, c[0x0][0x27c], PT ;  /* 0x00009f0007007a0c */ /* 0x000fe40003f06270 */
[----:B------:R-:W-:Y:S01]  /*8340*/  @!P2 LOP3.LUT R5, R5, 0xfffffffc, RZ, 0xc0, !PT ;  /* 0xfffffffc0505a812 */ /* 0x000fe200078ec0ff */
[----:B------:R-:W-:-:S04]  /*8350*/  CS2R R42, SRZ ;  /* 0x00000000002a7805 */ /* 0x000fc8000001ff00 */
[----:B-1----:R-:W-:-:S04]  /*8360*/  @!P2 IMAD.WIDE R12, R5, 0x2, R10 ;  /* 0x00000002050ca825 */ /* 0x002fc800078e020a */
[----:B--2---:R-:W-:Y:S01]  /*8370*/  @!P2 IMAD.WIDE R8, R5, 0x2, R16 ;  /* 0x000000020508a825 */ /* 0x004fe200078e0210 */
[----:B------:R-:W-:-:S04]  /*8380*/  @!P1 SHF.R.S32.HI R5, RZ, 0x1f, R6 ;  /* 0x0000001fff059819 */ /* 0x000fc80000011406 */
[----:B------:R-:W-:Y:S01]  /*8390*/  @!P1 LEA.HI R6, R5, R6, RZ, 0x2 ;  /* 0x0000000605069211 */ /* 0x000fe200078f10ff */
[----:B------:R-:W-:Y:S01]  /*83a0*/  CS2R R40, SRZ ;  /* 0x0000000000287805 */ /* 0x000fe2000001ff00 */
[----:B------:R-:W-:Y:S01]  /*83b0*/  @!P0 SHF.R.S32.HI R5, RZ, 0x1f, R7 ;  /* 0x0000001fff058819 */ /* 0x000fe20000011407 */
[----:B------:R1:W5:Y:S01]  /*83c0*/  @!P2 LD.E.64 R42, [R8.64] ;  /* 0x0000000c082aa980 */ /* 0x000362000c101b00 */
[----:B------:R-:W-:Y:S02]  /*83d0*/  @!P1 LOP3.LUT R6, R6, 0xfffffffc, RZ, 0xc0, !PT ;  /* 0xfffffffc06069812 */ /* 0x000fe400078ec0ff */
[----:B------:R-:W-:Y:S01]  /*83e0*/  @!P0 LEA.HI R5, R5, R7, RZ, 0x2 ;  /* 0x0000000705058211 */ /* 0x000fe200078f10ff */
[----:B------:R-:W-:Y:S01]  /*83f0*/  CS2R R34, SRZ ;  /* 0x0000000000227805 */ /* 0x000fe2000001ff00 */
[----:B------:R-:W-:Y:S01]  /*8400*/  CS2R R32, SRZ ;  /* 0x0000000000207805 */ /* 0x000fe2000001ff00 */
[----:B------:R2:W5:Y:S01]  /*8410*/  @!P2 LD.E.64 R40, [R12.64] ;  /* 0x0000000c0c28a980 */ /* 0x000562000c101b00 */
[----:B------:R-:W-:Y:S01]  /*8420*/  @!P0 LOP3.LUT R5, R5, 0xfffffffc, RZ, 0xc0, !PT ;  /* 0xfffffffc05058812 */ /* 0x000fe200078ec0ff */
[----:B------:R-:W-:Y:S01]  /*8430*/  CS2R R28, SRZ ;  /* 0x00000000001c7805 */ /* 0x000fe2000001ff00 */
[----:B------:R-:W-:-:S03]  /*8440*/  CS2R R26, SRZ ;  /* 0x00000000001a7805 */ /* 0x000fc6000001ff00 */
[----:B------:R-:W-:-:S05]  /*8450*/  @!P0 IMAD.WIDE R14, R5, 0x2, R10 ;  /* 0x00000002050e8825 */ /* 0x000fca00078e020a */
[----:B------:R3:W5:Y:S01]  /*8460*/  @!P0 LD.E.64 R26, [R14.64] ;  /* 0x0000000c0e1a8980 */ /* 0x000762000c101b00 */
[----:B-1----:R-:W-:-:S04]  /*8470*/  @!P1 IMAD.WIDE R8, R6, 0x2, R16 ;  /* 0x0000000206089825 */ /* 0x002fc800078e0210 */
[----:B------:R-:W-:Y:S01]  /*8480*/  @!P1 IMAD.WIDE R6, R6, 0x2, R10 ;  /* 0x0000000206069825 */ /* 0x000fe200078e020a */
[----:B------:R1:W5:Y:S03]  /*8490*/  @!P1 LD.E.64 R34, [R8.64] ;  /* 0x0000000c08229980 */ /* 0x000366000c101b00 */
[----:B--2---:R-:W-:Y:S01]  /*84a0*/  @!P0 IMAD.WIDE R12, R5, 0x2, R16 ;  /* 0x00000002050c8825 */ /* 0x004fe200078e0210 */
[----:B------:R2:W5:Y:S04]  /*84b0*/  @!P1 LD.E.64 R32, [R6.64] ;  /* 0x0000000c06209980 */ /* 0x000568000c101b00 */
[----:B------:R4:W5:Y:S01]  /*84c0*/  @!P0 LD.E.64 R28, [R12.64] ;  /* 0x0000000c0c1c8980 */ /* 0x000962000c101b00 */
[----:B-1----:R-:W-:-:S02]  /*84d0*/  IADD3 R8, R88, 0x20, RZ ;  /* 0x0000002058087810 */ /* 0x002fc40007ffe0ff */
[----:B--2---:R-:W-:Y:S02]  /*84e0*/  IADD3 R6, R88, 0x28, RZ ;  /* 0x0000002858067810 */ /* 0x004fe40007ffe0ff */
[----:B------:R-:W-:Y:S02]  /*84f0*/  ISETP.GE.AND P1, PT, R8, c[0x0][0x27c], PT ;  /* 0x00009f0008007a0c */ /* 0x000fe40003f26270 */
[----:B------:R-:W-:-:S11]  /*8500*/  ISETP.GE.AND P0, PT, R6, c[0x0][0x27c], PT ;  /* 0x00009f0006007a0c */ /* 0x000fd60003f06270 */
[----:B------:R-:W-:Y:S02]  /*8510*/  @!P1 SHF.R.S32.HI R7, RZ, 0x1f, R8 ;  /* 0x0000001fff079819 */ /* 0x000fe40000011408 */
[----:B------:R-:W-:Y:S02]  /*8520*/  @!P0 SHF.R.S32.HI R5, RZ, 0x1f, R6 ;  /* 0x0000001fff058819 */ /* 0x000fe40000011406 */
[----:B------:R-:W-:Y:S02]  /*8530*/  @!P1 LEA.HI R7, R7, R8, RZ, 0x2 ;  /* 0x0000000807079211 */ /* 0x000fe400078f10ff */
[----:B------:R-:W-:Y:S02]  /*8540*/  @!P0 LEA.HI R5, R5, R6, RZ, 0x2 ;  /* 0x0000000605058211 */ /* 0x000fe400078f10ff */
[----:B------:R-:W-:Y:S02]  /*8550*/  @!P1 LOP3.LUT R7, R7, 0xfffffffc, RZ, 0xc0, !PT ;  /* 0xfffffffc07079812 */ /* 0x000fe400078ec0ff */
[----:B------:R-:W-:Y:S01]  /*8560*/  @!P0 LOP3.LUT R5, R5, 0xfffffffc, RZ, 0xc0, !PT ;  /* 0xfffffffc05058812 */ /* 0x000fe200078ec0ff */
[----:B------:R-:W-:Y:S01]  /*8570*/  CS2R R22, SRZ ;  /* 0x0000000000167805 */ /* 0x000fe2000001ff00 */
[----:B---3--:R-:W-:Y:S01]  /*8580*/  CS2R R14, SRZ ;  /* 0x00000000000e7805 */ /* 0x008fe2000001ff00 */
[----:B------:R-:W-:Y:S01]  /*8590*/  @!P1 IMAD.WIDE R8, R7, 0x2, R16 ;  /* 0x0000000207089825 */ /* 0x000fe200078e0210 */
[----:B------:R-:W-:Y:S01]  /*85a0*/  CS2R R20, SRZ ;  /* 0x0000000000147805 */ /* 0x000fe2000001ff00 */
[----:B----4-:R-:W-:-:S02]  /*85b0*/  CS2R R12, SRZ ;  /* 0x00000000000c7805 */ /* 0x010fc4000001ff00 */
[----:B------:R-:W-:Y:S01]  /*85c0*/  @!P1 IMAD.WIDE R6, R7, 0x2, R10 ;  /* 0x0000000207069825 */ /* 0x000fe200078e020a */
[----:B------:R1:W5:Y:S03]  /*85d0*/  @!P1 LD.E.64 R22, [R8.64] ;  /* 0x0000000c08169980 */ /* 0x000366000c101b00 */
[C---:B------:R-:W-:Y:S01]  /*85e0*/  @!P0 IMAD.WIDE R16, R5.reuse, 0x2, R16 ;  /* 0x0000000205108825 */ /* 0x040fe200078e0210 */
[----:B------:R1:W5:Y:S03]  /*85f0*/  @!P1 LD.E.64 R20, [R6.64] ;  /* 0x0000000c06149980 */ /* 0x000366000c101b00 */
[----:B------:R-:W-:Y:S01]  /*8600*/  @!P0 IMAD.WIDE R10, R5, 0x2, R10 ;  /* 0x00000002050a8825 */ /* 0x000fe200078e020a */
[----:B------:R1:W5:Y:S04]  /*8610*/  @!P0 LD.E.64 R14, [R16.64] ;  /* 0x0000000c100e8980 */ /* 0x000368000c101b00 */
[----:B------:R1:W5:Y:S02]  /*8620*/  @!P0 LD.E.64 R12, [R10.64] ;  /* 0x0000000c0a0c8980 */ /* 0x000364000c101b00 */
.L_x_412:
[----:B-1-34-:R-:W-:Y:S05]  /*8630*/  BSYNC B0 ;  /* 0x0000000000007941 */ /* 0x01afea0003800000 */
.L_x_411:
[----:B-----5:R-:W-:Y:S01]  /*8640*/  IMAD.MOV.U32 R5, RZ, RZ, R14 ;  /* 0x000000ffff057224 */ /* 0x020fe200078e000e */
[----:B------:R-:W-:-:S04]  /*8650*/  DEPBAR.LE SB0, 0x1 ;  /* 0x000080400000791a */ /* 0x000fc80000000000 */
[----:B------:R-:W-:Y:S01]  /*8660*/  IMAD.MOV.U32 R8, RZ, RZ, R15 ;  /* 0x000000ffff087224 */ /* 0x000fe200078e000f */
[----:B------:R-:W-:Y:S01]  /*8670*/  BSSY B1, `(.L_x_413) ;  /* 0x0000157000017945 */ /* 0x000fe20003800000 */
[----:B------:R-:W-:Y:S02]  /*8680*/  IMAD.MOV.U32 R7, RZ, RZ, R22 ;  /* 0x000000ffff077224 */ /* 0x000fe400078e0016 */
[----:B------:R-:W-:Y:S01]  /*8690*/  IMAD.MOV.U32 R6, RZ, RZ, R23 ;  /* 0x000000ffff067224 */ /* 0x000fe200078e0017 */
[----:B------:R-:W-:Y:S01]  /*86a0*/  PRMT R10, R8, 0x5410, R5 ;  /* 0x00005410080a7816 */ /* 0x000fe20000000005 */
[----:B------:R-:W-:Y:S02]  /*86b0*/  IMAD.MOV.U32 R5, RZ, RZ, R28 ;  /* 0x000000ffff057224 */ /* 0x000fe400078e001c */
[----:B------:R-:W-:Y:S01]  /*86c0*/  IMAD.MOV.U32 R8, RZ, RZ, R29 ;  /* 0x000000ffff087224 */ /* 0x000fe200078e001d */
[----:B------:R-:W-:Y:S01]  /*86d0*/  PRMT R17, R6, 0x5410, R7 ;  /* 0x0000541006117816 */ /* 0x000fe20000000007 */
[----:B------:R-:W-:Y:S01]  /*86e0*/  IMAD.MOV.U32 R7, RZ, RZ, R34 ;  /* 0x000000ffff077224 */ /* 0x000fe200078e0022 */
[----:B------:R-:W-:Y:S01]  /*86f0*/  PRMT R19, R19, 0x5410, R5 ;  /* 0x0000541013137816 */ /* 0x000fe20000000005 */
[----:B------:R-:W-:-:S02]  /*8700*/  IMAD.MOV.U32 R6, RZ, RZ, R35 ;  /* 0x000000ffff067224 */ /* 0x000fc400078e0023 */
[----:B------:R-:W-:Y:S01]  /*8710*/  IMAD.MOV.U32 R5, RZ, RZ, R42 ;  /* 0x000000ffff057224 */ /* 0x000fe200078e002a */
[----:B------:R-:W-:Y:S01]  /*8720*/  PRMT R19, R8, 0x7610, R19 ;  /* 0x0000761008137816 */ /* 0x000fe20000000013 */
[----:B------:R-:W-:Y:S01]  /*8730*/  IMAD.MOV.U32 R8, RZ, RZ, R43 ;  /* 0x000000ffff087224 */ /* 0x000fe200078e002b */
[----:B------:R-:W-:Y:S01]  /*8740*/  PRMT R24, R6, 0x5410, R7 ;  /* 0x0000541006187816 */ /* 0x000fe20000000007 */
[----:B------:R-:W-:Y:S01]  /*8750*/  IMAD.MOV.U32 R7, RZ, RZ, R62 ;  /* 0x000000ffff077224 */ /* 0x000fe200078e003e */
[----:B------:R-:W-:Y:S01]  /*8760*/  PRMT R30, R30, 0x5410, R5 ;  /* 0x000054101e1e7816 */ /* 0x000fe20000000005 */
[----:B------:R-:W-:Y:S01]  /*8770*/  IMAD.MOV.U32 R5, RZ, RZ, R63 ;  /* 0x000000ffff057224 */ /* 0x000fe200078e003f */
[----:B------:R-:W-:Y:S01]  /*8780*/  SHF.R.S32.HI R6, RZ, 0x1f, R244 ;  /* 0x0000001fff067819 */ /* 0x000fe200000114f4 */
[----:B------:R-:W-:Y:S01]  /*8790*/  IMAD.IADD R38, R4, 0x1, -R77 ;  /* 0x0000000104267824 */ /* 0x000fe200078e0a4d */
[----:B------:R-:W-:Y:S01]  /*87a0*/  PRMT R30, R8, 0x7610, R30 ;  /* 0x00007610081e7816 */ /* 0x000fe2000000001e */
[----:B------:R-:W-:Y:S01]  /*87b0*/  IMAD.MOV.U32 R8, RZ, RZ, R12 ;  /* 0x000000ffff087224 */ /* 0x000fe200078e000c */
[----:B------:R-:W-:Y:S01]  /*87c0*/  LEA.HI R6, R6, R244, RZ, 0x2 ;  /* 0x000000f406067211 */ /* 0x000fe200078f10ff */
[----:B------:R-:W-:Y:S01]  /*87d0*/  IMAD.MOV.U32 R4, RZ, RZ, R61 ;  /* 0x000000ffff047224 */ /* 0x000fe200078e003d */
[----:B------:R-:W-:Y:S01]  /*87e0*/  PRMT R36, R5, 0x5410, R7 ;  /* 0x0000541005247816 */ /* 0x000fe20000000007 */
[----:B------:R-:W-:Y:S01]  /*87f0*/  IMAD.MOV.U32 R7, RZ, RZ, R13 ;  /* 0x000000ffff077224 */ /* 0x000fe200078e000d */
[----:B------:R-:W-:Y:S01]  /*8800*/  LOP3.LUT R6, R6, 0xfffffffc, RZ, 0xc0, !PT ;  /* 0xfffffffc06067812 */ /* 0x000fe200078ec0ff */
[----:B------:R-:W-:Y:S01]  /*8810*/  IMAD.MOV.U32 R5, RZ, RZ, R20 ;  /* 0x000000ffff057224 */ /* 0x000fe200078e0014 */
[----:B------:R-:W-:-:S02]  /*8820*/  IMNMX R38, R38, 0x80, PT ;  /* 0x0000008026267817 */ /* 0x000fc40003800200 */
[----:B------:R-:W-:Y:S01]  /*8830*/  PRMT R9, R7, 0x5410, R8 ;  /* 0x0000541007097816 */ /* 0x000fe20000000008 */
[----:B------:R-:W-:Y:S01]  /*8840*/  IMAD.IADD R6, R244, 0x1, -R6 ;  /* 0x00000001f4067824 */ /* 0x000fe200078e0a06 */
[----:B------:R-:W-:Y:S01]  /*8850*/  PRMT R16, R16, 0x5410, R5 ;  /* 0x0000541010107816 */ /* 0x000fe20000000005 */
[----:B------:R-:W-:Y:S01]  /*8860*/  IMAD.MOV.U32 R7, RZ, RZ, R26 ;  /* 0x000000ffff077224 */ /* 0x000fe200078e001a */
[----:B------:R-:W-:Y:S01]  /*8870*/  BAR.SYNC.DEFER_BLOCKING 0x0 ;  /* 0x0000000000007b1d */ /* 0x000fe20000010000 */
[----:B------:R-:W-:Y:S01]  /*8880*/  IMAD.MOV.U32 R5, RZ, RZ, R27 ;  /* 0x000000ffff057224 */ /* 0x000fe200078e001b */
[C---:B------:R-:W-:Y:S01]  /*8890*/  LOP3.LUT P0, RZ, R6.reuse, 0x2, RZ, 0xc0, !PT ;  /* 0x0000000206ff7812 */ /* 0x040fe2000780c0ff */
[----:B------:R-:W-:Y:S01]  /*88a0*/  IMAD.SHL.U32 R11, R6, 0x40, RZ ;  /* 0x00000040060b7824 */ /* 0x000fe200078e00ff */
[----:B------:R-:W-:Y:S01]  /*88b0*/  ISETP.GE.AND P1, PT, R53, R38, PT ;  /* 0x000000263500720c */ /* 0x000fe20003f26270 */
[----:B------:R-:W-:Y:S01]  /*88c0*/  IMAD.MOV.U32 R8, RZ, RZ, R21 ;  /* 0x000000ffff087224 */ /* 0x000fe200078e0015 */
[----:B------:R-:W-:Y:S01]  /*88d0*/  PRMT R18, R5, 0x5410, R7 ;  /* 0x0000541005127816 */ /* 0x000fe20000000007 */
[----:B------:R-:W-:Y:S01]  /*88e0*/  IMAD.MOV.U32 R7, RZ, RZ, R32 ;  /* 0x000000ffff077224 */ /* 0x000fe200078e0020 */
[----:B------:R-:W-:Y:S01]  /*88f0*/  LEA.HI R5, R53, R53, RZ, 0x1 ;  /* 0x0000003535057211 */ /* 0x000fe200078f08ff */
[----:B------:R-:W-:Y:S01]  /*8900*/  IMAD.MOV.U32 R6, RZ, RZ, R40 ;  /* 0x000000ffff067224 */ /* 0x000fe200078e0028 */
[----:B------:R-:W-:-:S02]  /*8910*/  LOP3.LUT R11, R11, 0xc0, RZ, 0xc0, !PT ;  /* 0x000000c00b0b7812 */ /* 0x000fc400078ec0ff */
[----:B------:R-:W-:Y:S02]  /*8920*/  LOP3.LUT R5, R5, 0x7fffffe, RZ, 0xc0, !PT ;  /* 0x07fffffe05057812 */ /* 0x000fe400078ec0ff */
[----:B------:R-:W-:Y:S02]  /*8930*/  LOP3.LUT R58, R11, 0x8, R58, 0xf8, !PT ;  /* 0x000000080b3a7812 */ /* 0x000fe400078ef83a */
[----:B------:R-:W-:Y:S01]  /*8940*/  SHF.R.U32.HI R11, RZ, 0x3, R11 ;  /* 0x00000003ff0b7819 */ /* 0x000fe2000001160b */
[----:B------:R-:W-:Y:S01]  /*8950*/  IMAD.IADD R5, R53, 0x1, -R5 ;  /* 0x0000000135057824 */ /* 0x000fe200078e0a05 */
[----:B------:R-:W-:Y:S02]  /*8960*/  PRMT R16, R8, 0x7610, R16 ;  /* 0x0000761008107816 */ /* 0x000fe40000000010 */
[----:B------:R-:W-:Y:S01]  /*8970*/  LOP3.LUT R11, R58, R11, RZ, 0x3c, !PT ;  /* 0x0000000b3a0b7212 */ /* 0x000fe200078e3cff */
[----:B------:R-:W-:Y:S01]  /*8980*/  IMAD R5, R49, 0x8, R5 ;  /* 0x0000000831057824 */ /* 0x000fe200078e0205 */
[----:B------:R-:W-:Y:S01]  /*8990*/  PRMT R25, R25, 0x5410, R7 ;  /* 0x0000541019197816 */ /* 0x000fe20000000007 */
[----:B------:R-:W-:Y:S01]  /*89a0*/  IMAD.MOV.U32 R7, RZ, RZ, R33 ;  /* 0x000000ffff077224 */ /* 0x000fe200078e0021 */
[----:B------:R-:W-:Y:S01]  /*89b0*/  PRMT R31, R31, 0x5410, R6 ;  /* 0x000054101f1f7816 */ /* 0x000fe20000000006 */
[----:B------:R-:W-:-:S02]  /*89c0*/  IMAD.U32 R11, R5, 0x20, R11 ;  /* 0x00000020050b7824 */ /* 0x000fc400078e000b */
[----:B------:R-:W-:Y:S01]  /*89d0*/  IMAD.MOV.U32 R6, RZ, RZ, R41 ;  /* 0x000000ffff067224 */ /* 0x000fe200078e0029 */
[----:B------:R-:W-:Y:S01]  /*89e0*/  PRMT R25, R7, 0x7610, R25 ;  /* 0x0000761007197816 */ /* 0x000fe20000000019 */
[----:B------:R-:W-:Y:S01]  /*89f0*/  IMAD.MOV.U32 R5, RZ, RZ, R60 ;  /* 0x000000ffff057224 */ /* 0x000fe200078e003c */
[C---:B------:R-:W-:Y:S02]  /*8a00*/  IADD3 R8, R11.reuse, 0x10, RZ ;  /* 0x000000100b087810 */ /* 0x040fe40007ffe0ff */
[C---:B------:R-:W-:Y:S02]  /*8a10*/  @P0 IADD3 R8, R11.reuse, -0x10, RZ ;  /* 0xfffffff00b080810 */ /* 0x040fe40007ffe0ff */
[----:B------:R-:W-:Y:S02]  /*8a20*/  PRMT R31, R6, 0x7610, R31 ;  /* 0x00007610061f7816 */ /* 0x000fe4000000001f */
[----:B------:R-:W-:Y:S02]  /*8a30*/  PRMT R37, R4, 0x5410, R5 ;  /* 0x0000541004257816 */ /* 0x000fe40000000005 */
[----:B------:R-:W-:-:S02]  /*8a40*/  LEA R11, R11, 0x6080, 0x1 ;  /* 0x000060800b0b7811 */ /* 0x000fc400078e08ff */
[----:B------:R-:W-:Y:S01]  /*8a50*/  LEA R8, R8, 0x6080, 0x1 ;  /* 0x0000608008087811 */ /* 0x000fe200078e08ff */
[----:B------:R-:W-:Y:S05]  /*8a60*/  @P1 BRA `(.L_x_414) ;  /* 0x0000117000001947 */ /* 0x000fea0003800000 */
[----:B------:R-:W-:Y:S01]  /*8a70*/  ISETP.GE.AND P0, PT, R88, c[0x0][0x27c], PT ;  /* 0x00009f0058007a0c */ /* 0x000fe20003f06270 */
[----:B------:R-:W-:-:S12]  /*8a80*/  BSSY B0, `(.L_x_415) ;  /* 0x000002c000007945 */ /* 0x000fd80003800000 */
[----:B------:R-:W-:Y:S05]  /*8a90*/  @P0 BRA `(.L_x_416) ;  /* 0x000002a000000947 */ /* 0x000fea0003800000 */
[----:B------:R-:W1:Y:S01]  /*8aa0*/  LDS.128 R4, [R11] ;  /* 0x000000000b047984 */ /* 0x000e620000000c00 */
[----:B------:R-:W-:Y:S01]  /*8ab0*/  SHF.R.U32.HI R89, RZ, 0x10, R91 ;  /* 0x00000010ff597819 */ /* 0x000fe2000001165b */
[--C-:B------:R-:W-:Y:S01]  /*8ac0*/  HADD2.F32 R94, -RZ, R84.reuse.H1_H1 ;  /* 0x30000054ff5e7230 */ /* 0x100fe20000004100 */
[--C-:B------:R-:W-:Y:S01]  /*8ad0*/  SHF.R.U64 R58, R86, 0x10, R87.reuse ;  /* 0x00000010563a7819 */ /* 0x100fe20000001257 */
[----:B------:R-:W-:Y:S01]  /*8ae0*/  HADD2.F32 R84, -RZ, R84.H0_H0 ;  /* 0x20000054ff547230 */ /* 0x000fe20000004100 */
[----:B------:R-:W-:Y:S01]  /*8af0*/  SHF.R.U32.HI R86, RZ, 0x10, R87 ;  /* 0x00000010ff567819 */ /* 0x000fe20000011657 */
[----:B------:R-:W-:Y:S01]  /*8b00*/  HADD2.F32 R89, -RZ, R89.H0_H0 ;  /* 0x20000059ff597230 */ /* 0x000fe20000004100 */
[----:B------:R-:W-:Y:S01]  /*8b10*/  SHF.R.U64 R87, R90, 0x10, R91 ;  /* 0x000000105a577819 */ /* 0x000fe2000000125b */
[----:B------:R-:W-:Y:S02]  /*8b20*/  HADD2.F32 R101, -RZ, R85.H1_H1 ;  /* 0x30000055ff657230 */ /* 0x000fe40000004100 */
[----:B------:R-:W-:-:S02]  /*8b30*/  HADD2.F32 R95, -RZ, R86.H0_H0 ;  /* 0x20000056ff5f7230 */ /* 0x000fc40000004100 */
[----:B------:R-:W-:Y:S02]  /*8b40*/  HADD2.F32 R87, -RZ, R87.H0_H0 ;  /* 0x20000057ff577230 */ /* 0x000fe40000004100 */
[----:B------:R-:W-:Y:S02]  /*8b50*/  HADD2.F32 R85, -RZ, R85.H0_H0 ;  /* 0x20000055ff557230 */ /* 0x000fe40000004100 */
[--C-:B-1----:R-:W-:Y:S02]  /*8b60*/  HADD2.F32 R90, -RZ, R7.reuse.H0_H0 ;  /* 0x20000007ff5a7230 */ /* 0x102fe40000004100 */
[----:B------:R-:W-:Y:S02]  /*8b70*/  HADD2.F32 R7, -RZ, R7.H1_H1 ;  /* 0x30000007ff077230 */ /* 0x000fe40000004100 */
[--C-:B------:R-:W-:Y:S02]  /*8b80*/  HADD2.F32 R91, -RZ, R4.reuse.H0_H0 ;  /* 0x20000004ff5b7230 */ /* 0x100fe40000004100 */
[----:B------:R-:W-:Y:S01]  /*8b90*/  HADD2.F32 R92, -RZ, R4.H1_H1 ;  /* 0x30000004ff5c7230 */ /* 0x000fe20000004100 */
[CC--:B------:R-:W-:Y:S01]  /*8ba0*/  FMUL.FTZ R86, R7.reuse, R89.reuse ;  /* 0x0000005907567220 */ /* 0x0c0fe20000410000 */
[--C-:B------:R-:W-:Y:S01]  /*8bb0*/  HADD2.F32 R4, -RZ, R6.reuse.H0_H0 ;  /* 0x20000006ff047230 */ /* 0x100fe20000004100 */
[C---:B------:R-:W-:Y:S01]  /*8bc0*/  FMUL.FTZ R89, R90.reuse, R89 ;  /* 0x000000595a597220 */ /* 0x040fe20000410000 */
[--C-:B------:R-:W-:Y:S01]  /*8bd0*/  HADD2.F32 R93, -RZ, R5.reuse.H0_H0 ;  /* 0x20000005ff5d7230 */ /* 0x100fe20000004100 */
[-C--:B------:R-:W-:Y:S01]  /*8be0*/  FFMA.FTZ R86, R90, R95.reuse, -R86 ;  /* 0x0000005f5a567223 */ /* 0x080fe20000010856 */
[----:B------:R-:W-:Y:S01]  /*8bf0*/  HADD2.F32 R6, -RZ, R6.H1_H1 ;  /* 0x30000006ff067230 */ /* 0x000fe20000004100 */
[----:B------:R-:W-:Y:S01]  /*8c00*/  FFMA.FTZ R7, R7, R95, R89 ;  /* 0x0000005f07077223 */ /* 0x000fe20000010059 */
[----:B------:R-:W-:Y:S01]  /*8c10*/  HADD2.F32 R5, -RZ, R5.H1_H1 ;  /* 0x30000005ff057230 */ /* 0x000fe20000004100 */
[----:B------:R-:W-:Y:S01]  /*8c20*/  FMUL.FTZ R106, R92, R94 ;  /* 0x0000005e5c6a7220 */ /* 0x000fe20000410000 */
[----:B------:R-:W-:Y:S01]  /*8c30*/  HADD2.F32 R89, -RZ, R58.H0_H0 ;  /* 0x2000003aff597230 */ /* 0x000fe20000004100 */
[----:B------:R-:W-:Y:S01]  /*8c40*/  FMUL.FTZ R58, R6, R84 ;  /* 0x00000054063a7220 */ /* 0x000fe20000410000 */
[----:B------:R-:W-:Y:S01]  /*8c50*/  F2FP.PACK_AB R7, R7, R86 ;  /* 0x000000560707723e */ /* 0x000fe200000000ff */
[----:B------:R-:W-:-:S02]  /*8c60*/  FMUL.FTZ R90, R5, R87 ;  /* 0x00000057055a7220 */ /* 0x000fc40000410000 */
[----:B------:R-:W-:Y:S02]  /*8c70*/  FMUL.FTZ R94, R91, R94 ;  /* 0x0000005e5b5e7220 */ /* 0x000fe40000410000 */
[----:B------:R-:W-:Y:S02]  /*8c80*/  FMUL.FTZ R84, R4, R84 ;  /* 0x0000005404547220 */ /* 0x000fe40000410000 */
[----:B------:R-:W-:Y:S02]  /*8c90*/  FMUL.FTZ R87, R93, R87 ;  /* 0x000000575d577220 */ /* 0x000fe40000410000 */
[-C--:B------:R-:W-:Y:S02]  /*8ca0*/  FFMA.FTZ R106, R91, R101.reuse, -R106 ;  /* 0x000000655b6a7223 */ /* 0x080fe4000001086a */
[----:B------:R-:W-:Y:S02]  /*8cb0*/  FFMA.FTZ R94, R92, R101, R94 ;  /* 0x000000655c5e7223 */ /* 0x000fe4000001005e */
[----:B------:R-:W-:-:S02]  /*8cc0*/  FFMA.FTZ R58, R4, R85, -R58 ;  /* 0x00000055043a7223 */ /* 0x000fc4000001083a */
[----:B------:R-:W-:Y:S01]  /*8cd0*/  FFMA.FTZ R6, R6, R85, R84 ;  /* 0x0000005506067223 */ /* 0x000fe20000010054 */
[----:B------:R-:W-:Y:S01]  /*8ce0*/  F2FP.PACK_AB R4, R94, R106 ;  /* 0x0000006a5e04723e */ /* 0x000fe200000000ff */
[-C--:B------:R-:W-:Y:S02]  /*8cf0*/  FFMA.FTZ R90, R93, R89.reuse, -R90 ;  /* 0x000000595d5a7223 */ /* 0x080fe4000001085a */
[----:B------:R-:W-:Y:S01]  /*8d00*/  FFMA.FTZ R5, R5, R89, R87 ;  /* 0x0000005905057223 */ /* 0x000fe20000010057 */
[----:B------:R-:W-:-:S04]  /*8d10*/  F2FP.PACK_AB R6, R6, R58 ;  /* 0x0000003a0606723e */ /* 0x000fc800000000ff */
[----:B------:R-:W-:-:S05]  /*8d20*/  F2FP.PACK_AB R5, R5, R90 ;  /* 0x0000005a0505723e */ /* 0x000fca00000000ff */
[----:B------:R1:W-:Y:S02]  /*8d30*/  STS.128 [R11], R4 ;  /* 0x000000040b007388 */ /* 0x0003e40000000c00 */
.L_x_416:
[----:B------:R-:W-:Y:S05]  /*8d40*/  BSYNC B0 ;  /* 0x0000000000007941 */ /* 0x000fea0003800000 */
.L_x_415:
[----:B-1----:R-:W-:Y:S01]  /*8d50*/  IADD3 R4, R88, 0x8, RZ ;  /* 0x0000000858047810 */ /* 0x002fe20007ffe0ff */
[----:B------:R-:W-:Y:S03]  /*8d60*/  BSSY B0, `(.L_x_417) ;  /* 0x000002d000007945 */ /* 0x000fe60003800000 */
[----:B------:R-:W-:-:S13]  /*8d70*/  ISETP.GE.AND P0, PT, R4, c[0x0][0x27c], PT ;  /* 0x00009f0004007a0c */ /* 0x000fda0003f06270 */
[----:B------:R-:W-:Y:S05]  /*8d80*/  @P0 BRA `(.L_x_418) ;  /* 0x000002a000000947 */ /* 0x000fea0003800000 */
[----:B------:R-:W1:Y:S01]  /*8d90*/  LDS.128 R4, [R8] ;  /* 0x0000000008047984 */ /* 0x000e620000000c00 */
[--C-:B------:R-:W-:Y:S01]  /*8da0*/  SHF.R.U64 R84, R108, 0x10, R109.reuse ;  /* 0x000000106c547819 */ /* 0x100fe2000000126d */
[--C-:B------:R-:W-:Y:S01]  /*8db0*/  HADD2.F32 R90, -RZ, R74.reuse.H1_H1 ;  /* 0x3000004aff5a7230 */ /* 0x100fe20000004100 */
[----:B------:R-:W-:Y:S01]  /*8dc0*/  SHF.R.U32.HI R108, RZ, 0x10, R109 ;  /* 0x00000010ff6c7819 */ /* 0x000fe2000001166d */
[----:B------:R-:W-:Y:S01]  /*8dd0*/  HADD2.F32 R92, -RZ, R75.H1_H1 ;  /* 0x3000004bff5c7230 */ /* 0x000fe20000004100 */
[--C-:B------:R-:W-:Y:S01]  /*8de0*/  SHF.R.U64 R58, R110, 0x10, R111.reuse ;  /* 0x000000106e3a7819 */ /* 0x100fe2000000126f */
[----:B------:R-:W-:Y:S01]  /*8df0*/  HADD2.F32 R74, -RZ, R74.H0_H0 ;  /* 0x2000004aff4a7230 */ /* 0x000fe20000004100 */
[----:B------:R-:W-:Y:S01]  /*8e00*/  SHF.R.U32.HI R110, RZ, 0x10, R111 ;  /* 0x00000010ff6e7819 */ /* 0x000fe2000001166f */
[----:B------:R-:W-:Y:S02]  /*8e10*/  HADD2.F32 R108, -RZ, R108.H0_H0 ;  /* 0x2000006cff6c7230 */ /* 0x000fe40000004100 */
[----:B------:R-:W-:-:S02]  /*8e20*/  HADD2.F32 R84, -RZ, R84.H0_H0 ;  /* 0x20000054ff547230 */ /* 0x000fc40000004100 */
[----:B------:R-:W-:Y:S02]  /*8e30*/  HADD2.F32 R110, -RZ, R110.H0_H0 ;  /* 0x2000006eff6e7230 */ /* 0x000fe40000004100 */
[----:B------:R-:W-:Y:S02]  /*8e40*/  HADD2.F32 R75, -RZ, R75.H0_H0 ;  /* 0x2000004bff4b7230 */ /* 0x000fe40000004100 */
[--C-:B-1----:R-:W-:Y:S02]  /*8e50*/  HADD2.F32 R85, -RZ, R7.reuse.H0_H0 ;  /* 0x20000007ff557230 */ /* 0x102fe40000004100 */
[----:B------:R-:W-:Y:S02]  /*8e60*/  HADD2.F32 R7, -RZ, R7.H1_H1 ;  /* 0x30000007ff077230 */ /* 0x000fe40000004100 */
[--C-:B------:R-:W-:Y:S02]  /*8e70*/  HADD2.F32 R87, -RZ, R4.reuse.H1_H1 ;  /* 0x30000004ff577230 */ /* 0x100fe40000004100 */
[----:B------:R-:W-:Y:S01]  /*8e80*/  HADD2.F32 R86, -RZ, R4.H0_H0 ;  /* 0x20000004ff567230 */ /* 0x000fe20000004100 */
[----:B------:R-:W-:Y:S01]  /*8e90*/  FMUL.FTZ R91, R7, R108 ;  /* 0x0000006c075b7220 */ /* 0x000fe20000410000 */
[--C-:B------:R-:W-:Y:S01]  /*8ea0*/  HADD2.F32 R4, -RZ, R6.reuse.H0_H0 ;  /* 0x20000006ff047230 */ /* 0x100fe20000004100 */
[----:B------:R-:W-:Y:S01]  /*8eb0*/  FMUL.FTZ R93, R87, R90 ;  /* 0x0000005a575d7220 */ /* 0x000fe20000410000 */
[--C-:B------:R-:W-:Y:S01]  /*8ec0*/  HADD2.F32 R89, -RZ, R5.reuse.H0_H0 ;  /* 0x20000005ff597230 */ /* 0x100fe20000004100 */
[C---:B------:R-:W-:Y:S01]  /*8ed0*/  FMUL.FTZ R108, R85.reuse, R108 ;  /* 0x0000006c556c7220 */ /* 0x040fe20000410000 */
[----:B------:R-:W-:Y:S01]  /*8ee0*/  HADD2.F32 R6, -RZ, R6.H1_H1 ;  /* 0x30000006ff067230 */ /* 0x000fe20000004100 */
[----:B------:R-:W-:Y:S01]  /*8ef0*/  FFMA.FTZ R91, R85, R110, -R91 ;  /* 0x0000006e555b7223 */ /* 0x000fe2000001085b */
[----:B------:R-:W-:Y:S01]  /*8f00*/  HADD2.F32 R5, -RZ, R5.H1_H1 ;  /* 0x30000005ff057230 */ /* 0x000fe20000004100 */
[C---:B------:R-:W-:Y:S01]  /*8f10*/  FMUL.FTZ R90, R86.reuse, R90 ;  /* 0x0000005a565a7220 */ /* 0x040fe20000410000 */
[----:B------:R-:W-:Y:S01]  /*8f20*/  HADD2.F32 R85, -RZ, R58.H0_H0 ;  /* 0x2000003aff557230 */ /* 0x000fe20000004100 */
[----:B------:R-:W-:-:S02]  /*8f30*/  FFMA.FTZ R93, R86, R92, -R93 ;  /* 0x0000005c565d7223 */ /* 0x000fc4000001085d */
[----:B------:R-:W-:Y:S02]  /*8f40*/  FMUL.FTZ R58, R6, R74 ;  /* 0x0000004a063a7220 */ /* 0x000fe40000410000 */
[----:B------:R-:W-:Y:S02]  /*8f50*/  FMUL.FTZ R86, R5, R84 ;  /* 0x0000005405567220 */ /* 0x000fe40000410000 */
[----:B------:R-:W-:Y:S02]  /*8f60*/  FMUL.FTZ R74, R4, R74 ;  /* 0x0000004a044a7220 */ /* 0x000fe40000410000 */
[----:B------:R-:W-:Y:S02]  /*8f70*/  FMUL.FTZ R84, R89, R84 ;  /* 0x0000005459547220 */ /* 0x000fe40000410000 */
[----:B------:R-:W-:Y:S02]  /*8f80*/  FFMA.FTZ R7, R7, R110, R108 ;  /* 0x0000006e07077223 */ /* 0x000fe4000001006c */
[----:B------:R-:W-:-:S02]  /*8f90*/  FFMA.FTZ R90, R87, R92, R90 ;  /* 0x0000005c575a7223 */ /* 0x000fc4000001005a */
[----:B------:R-:W-:Y:S01]  /*8fa0*/  FFMA.FTZ R58, R4, R75, -R58 ;  /* 0x0000004b043a7223 */ /* 0x000fe2000001083a */
[----:B------:R-:W-:Y:S01]  /*8fb0*/  F2FP.PACK_AB R7, R7, R91 ;  /* 0x0000005b0707723e */ /* 0x000fe200000000ff */
[----:B------:R-:W-:Y:S01]  /*8fc0*/  FFMA.FTZ R6, R6, R75, R74 ;  /* 0x0000004b06067223 */ /* 0x000fe2000001004a */
[----:B------:R-:W-:Y:S01]  /*8fd0*/  F2FP.PACK_AB R4, R90, R93 ;  /* 0x0000005d5a04723e */ /* 0x000fe200000000ff */
[-C--:B------:R-:W-:Y:S02]  /*8fe0*/  FFMA.FTZ R86, R89, R85.reuse, -R86 ;  /* 0x0000005559567223 */ /* 0x080fe40000010856 */
[----:B------:R-:W-:Y:S01]  /*8ff0*/  FFMA.FTZ R5, R5, R85, R84 ;  /* 0x0000005505057223 */ /* 0x000fe20000010054 */
[----:B------:R-:W-:-:S04]  /*9000*/  F2FP.PACK_AB R6, R6, R58 ;  /* 0x0000003a0606723e */ /* 0x000fc800000000ff */
[----:B------:R-:W-:-:S05]  /*9010*/  F2FP.PACK_AB R5, R5, R86 ;  /* 0x000000560505723e */ /* 0x000fca00000000ff */
[----:B------:R1:W-:Y:S02]  /*9020*/  STS.128 [R8], R4 ;  /* 0x0000000408007388 */ /* 0x0003e40000000c00 */
.L_x_418:
[----:B------:R-:W-:Y:S05]  /*9030*/  BSYNC B0 ;  /* 0x0000000000007941 */ /* 0x000fea0003800000 */
.L_x_417:
[----:B-1----:R-:W-:Y:S01]  /*9040*/  IADD3 R4, R88, 0x10, RZ ;  /* 0x0000001058047810 */ /* 0x002fe20007ffe0ff */
[----:B------:R-:W-:Y:S03]  /*9050*/  BSSY B0, `(.L_x_419) ;  /* 0x000002d000007945 */ /* 0x000fe60003800000 */
[----:B------:R-:W-:-:S13]  /*9060*/  ISETP.GE.AND P0, PT, R4, c[0x0][0x27c], PT ;  /* 0x00009f0004007a0c */ /* 0x000fda0003f06270 */
[----:B------:R-:W-:Y:S05]  /*9070*/  @P0 BRA `(.L_x_420) ;  /* 0x000002a000000947 */ /* 0x000fea0003800000 */
[----:B------:R-:W1:Y:S01]  /*9080*/  LDS.128 R4, [R11+0x2000] ;  /* 0x002000000b047984 */ /* 0x000e620000000c00 */
        /* <DEDUP_REMOVED lines=15> */
[-C--:B------:R-:W-:Y:S01]  /*9180*/  FMUL.FTZ R89, R7, R102.reuse ;  /* 0x0000006607597220 */ /* 0x080fe20000410000 */
[--C-:B------:R-:W-:Y:S01]  /*9190*/  HADD2.F32 R4, -RZ, R6.reuse.H0_H0 ;  /* 0x20000006ff047230 */ /* 0x100fe20000004100 */
[-C--:B------:R-:W-:Y:S01]  /*91a0*/  FMUL.FTZ R91, R85, R87.reuse ;  /* 0x00000057555b7220 */ /* 0x080fe20000410000 */
        /* <DEDUP_REMOVED lines=22> */
[----:B------:R1:W-:Y:S02]  /*9310*/  STS.128 [R11+0x2000], R4 ;  /* 0x002000040b007388 */ /* 0x0003e40000000c00 */
.L_x_420:
[----:B------:R-:W-:Y:S05]  /*9320*/  BSYNC B0 ;  /* 0x0000000000007941 */ /* 0x000fea0003800000 */
.L_x_419:
        /* <DEDUP_REMOVED lines=8> */
[----:B------:R-:W-:Y:S01]  /*93b0*/  HADD2.F32 R59, -RZ, R59.H0_H0 ;  /* 0x2000003bff3b7230 */ /* 0x000fe20000004100 */
[--C-:B------:R-:W-:Y:S01]  /*93c0*/  SHF.R.U64 R58, R82, 0x10, R83.reuse ;  /* 0x00000010523a7819 */ /* 0x100fe20000001253 */
[----:B------:R-:W-:Y:S01]  /*93d0*/  HADD2.F32 R68, -RZ, R68.H0_H0 ;  /* 0x20000044ff447230 */ /* 0x000fe20000004100 */
[----:B------:R-:W-:Y:S01]  /*93e0*/  SHF.R.U32.HI R82, RZ, 0x10, R83 ;  /* 0x00000010ff527819 */ /* 0x000fe20000011653 */
[----:B------:R-:W-:Y:S02]  /*93f0*/  HADD2.F32 R80, -RZ, R80.H0_H0 ;  /* 0x20000050ff507230 */ /* 0x000fe40000004100 */
[----:B------:R-:W-:-:S02]  /*9400*/  HADD2.F32 R83, -RZ, R57.H1_H1 ;  /* 0x30000039ff537230 */ /* 0x000fc40000004100 */
        /* <DEDUP_REMOVED lines=17> */
[-C--:B------:R-:W-:Y:S02]  /*9520*/  FMUL.FTZ R58, R6, R57.reuse ;  /* 0x00000039063a7220 */ /* 0x080fe40000410000 */
[-C--:B------:R-:W-:Y:S02]  /*9530*/  FMUL.FTZ R74, R5, R68.reuse ;  /* 0x00000044054a7220 */ /* 0x080fe40000410000 */
[----:B------:R-:W-:Y:S02]  /*9540*/  FMUL.FTZ R57, R4, R57 ;  /* 0x0000003904397220 */ /* 0x000fe40000410000 */
[----:B------:R-:W-:Y:S02]  /*9550*/  FMUL.FTZ R68, R81, R68 ;  /* 0x0000004451447220 */ /* 0x000fe40000410000 */
[----:B------:R-:W-:Y:S02]  /*9560*/  FFMA.FTZ R7, R7, R84, R80 ;  /* 0x0000005407077223 */ /* 0x000fe40000010050 */
[----:B------:R-:W-:-:S02]  /*9570*/  FFMA.FTZ R83, R75, R85, R83 ;  /* 0x000000554b537223 */ /* 0x000fc40000010053 */
[-C--:B------:R-:W-:Y:S01]  /*9580*/  FFMA.FTZ R58, R4, R59.reuse, -R58 ;  /* 0x0000003b043a7223 */ /* 0x080fe2000001083a */
        /* <DEDUP_REMOVED lines=8> */
.L_x_422:
[----:B------:R-:W-:Y:S05]  /*9610*/  BSYNC B0 ;  /* 0x0000000000007941 */ /* 0x000fea0003800000 */
.L_x_421:
        /* <DEDUP_REMOVED lines=46> */
.L_x_424:
[----:B------:R-:W-:Y:S05]  /*9900*/  BSYNC B0 ;  /* 0x0000000000007941 */ /* 0x000fea0003800000 */
.L_x_423:
[----:B-1----:R-:W-:-:S04]  /*9910*/  IADD3 R4, R88, 0x28, RZ ;  /* 0x0000002858047810 */ /* 0x002fc80007ffe0ff */
        /* <DEDUP_REMOVED lines=44> */
.L_x_414:
[----:B------:R-:W-:Y:S05]  /*9be0*/  BSYNC B1 ;  /* 0x0000000000017941 */ /* 0x000fea0003800000 */
.L_x_413:
[----:B------:R-:W-:-:S04]  /*9bf0*/  IADD3 R53, R53, 0x40, RZ ;  /* 0x0000004035357810 */ /* 0x000fc80007ffe0ff */
[----:B------:R-:W-:-:S13]  /*9c00*/  ISETP.GE.AND P0, PT, R53, R38, PT ;  /* 0x000000263500720c */ /* 0x000fda0003f06270 */
[----:B------:R-:W-:Y:S05]  /*9c10*/  @P0 BRA `(.L_x_425) ;  /* 0x00004af000000947 */ /* 0x000fea0003800000 */
[----:B------:R-:W-:Y:S01]  /*9c20*/  ISETP.GE.AND P0, PT, R88, c[0x0][0x27c], PT ;  /* 0x00009f0058007a0c */ /* 0x000fe20003f06270 */
[----:B------:R-:W-:-:S12]  /*9c30*/  BSSY B0, `(.L_x_426) ;  /* 0x000002c000007945 */ /* 0x000fd80003800000 */
[----:B------:R-:W-:Y:S05]  /*9c40*/  @P0 BRA `(.L_x_427) ;  /* 0x000002a000000947 */ /* 0x000fea0003800000 */
[----:B-1----:R-:W1:Y:S01]  /*9c50*/  LDS.128 R4, [R11+0x1000] ;  /* 0x001000000b047984 */ /* 0x002e620000000c00 */
        /* <DEDUP_REMOVED lines=41> */
.L_x_427:
[----:B------:R-:W-:Y:S05]  /*9ef0*/  BSYNC B0 ;  /* 0x0000000000007941 */ /* 0x000fea0003800000 */
.L_x_426:
        /* <DEDUP_REMOVED lines=46> */
.L_x_429:
[----:B------:R-:W-:Y:S05]  /*a1e0*/  BSYNC B0 ;  /* 0x0000000000007941 */ /* 0x000fea0003800000 */
.L_x_428:
        /* <DEDUP_REMOVED lines=18> */
[--C-:B------:R-:W-:Y:S02]  /*a310*/  HADD2.F32 R35, -RZ, R4.reuse.H0_H0 ;  /* 0x20000004ff237230 */ /* 0x100fe40000004100 */
[----:B------:R-:W-:Y:S01]  /*a320*/  HADD2.F32 R36, -RZ, R4.H1_H1 ;  /* 0x30000004ff247230 */ /* 0x000fe20000004100 */
[-C--:B------:R-:W-:Y:S01]  /*a330*/  FMUL.FTZ R34, R7, R32.reuse ;  /* 0x0000002007227220 */ /* 0x080fe20000410000 */
        /* <DEDUP_REMOVED lines=24> */
[----:B------:R1:W-:Y:S02]  /*a4c0*/  STS.128 [R11+0x3000], R4 ;  /* 0x003000040b007388 */ /* 0x0003e40000000c00 */
.L_x_431:
[----:B------:R-:W-:Y:S05]  /*a4d0*/  BSYNC B0 ;  /* 0x0000000000007941 */ /* 0x000fea0003800000 */
.L_x_430:
        /* <DEDUP_REMOVED lines=46> */
.L_x_433:
[----:B------:R-:W-:Y:S05]  /*a7c0*/  BSYNC B0 ;  /* 0x0000000000007941 */ /* 0x000fea0003800000 */
.L_x_432:
        /* <DEDUP_REMOVED lines=46> */
.L_x_435:
[----:B------:R-:W-:Y:S05]  /*aab0*/  BSYNC B0 ;  /* 0x0000000000007941 */ /* 0x000fea0003800000 */
.L_x_434:
[----:B------:R-:W-:-:S04]  /*aac0*/  IADD3 R88, R88, 0x28, RZ ;  /* 0x0000002858587810 */ /* 0x000fc80007ffe0ff */
[----:B------:R-:W-:-:S13]  /*aad0*/  ISETP.GE.AND P0, PT, R88, c[0x0][0x27c], PT ;  /* 0x00009f0058007a0c */ /* 0x000fda0003f06270 */
[----:B------:R-:W-:Y:S05]  /*aae0*/  @P0 BRA `(.L_x_425) ;  /* 0x00003c2000000947 */ /* 0x000fea0003800000 */
[----:B-1----:R-:W1:Y:S01]  /*aaf0*/  LDS.128 R4, [R8+0x5000] ;  /* 0x0050000008047984 */ /* 0x002e620000000c00 */
        /* <DEDUP_REMOVED lines=40> */
[----:B------:R1:W-:Y:S01]  /*ad80*/  STS.128 [R8+0x5000], R4 ;  /* 0x0050000408007388 */ /* 0x0003e20000000c00 */
[----:B------:R-:W-:Y:S05]  /*ad90*/  BRA `(.L_x_425) ;  /* 0x0000397000007947 */ /* 0x000fea0003800000 */
.L_x_408:
[----:B------:R-:W-:Y:S01]  /*ada0*/  @P6 IMAD.HI.U32 R7, R6, c[0x0][0x2c8], RZ ;  /* 0x0000b20006076a27 */ /* 0x000fe200078e00ff */
[----:B------:R-:W-:Y:S01]  /*adb0*/  MOV R9, R17 ;  /* 0x0000001100097202 */ /* 0x000fe20000000f00 */
[----:B------:R-:W-:Y:S01]  /*adc0*/  BSSY B0, `(.L_x_436) ;  /* 0x0000047000007945 */ /* 0x000fe20003800000 */
[----:B------:R-:W-:Y:S01]  /*add0*/  MOV R14, R12 ;  /* 0x0000000c000e7202 */ /* 0x000fe20000000f00 */
[----:B------:R-:W-:Y:S01]  /*ade0*/  IMAD.MOV.U32 R15, RZ, RZ, R11 ;  /* 0x000000ffff0f7224 */ /* 0x000fe200078e000b */
[----:B------:R-:W-:Y:S01]  /*adf0*/  @P6 SHF.R.U32.HI R6, RZ, c[0x0][0x2cc], R7 ;  /* 0x0000b300ff066a19 */ /* 0x000fe20000011607 */
[----:B------:R-:W-:Y:S01]  /*ae00*/  CS2R R26, SRZ ;  /* 0x00000000001a7805 */ /* 0x000fe2000001ff00 */
[----:B------:R-:W-:Y:S01]  /*ae10*/  CS2R R42, SRZ ;  /* 0x00000000002a7805 */ /* 0x000fe2000001ff00 */
[----:B------:R-:W-:Y:S01]  /*ae20*/  CS2R R40, SRZ ;  /* 0x0000000000287805 */ /* 0x000fe2000001ff00 */
[----:B------:R-:W-:Y:S01]  /*ae30*/  SHF.R.S32.HI R10, RZ, 0x1f, R6 ;  /* 0x0000001fff0a7819 */ /* 0x000fe20000011406 */
[----:B------:R-:W-:Y:S01]  /*ae40*/  IMAD.WIDE.U32 R12, R6, c[0x0][0x280], R8 ;  /* 0x0000a000060c7a25 */ /* 0x000fe200078e0008 */
        /* <DEDUP_REMOVED lines=14> */
[----:B------:R-:W-:Y:S01]  /*af30*/  LEA R6, P1, R12, c[0x0][0x270], 0x1 ;  /* 0x00009c000c067a11 */ /* 0x000fe200078208ff */
[----:B------:R-:W-:Y:S01]  /*af40*/  IMAD.IADD R10, R9, 0x1, R10 ;  /* 0x00000001090a7824 */ /* 0x000fe200078e020a */
[----:B------:R-:W-:Y:S01]  /*af50*/  CS2R R74, SRZ ;  /* 0x00000000004a7805 */ /* 0x000fe2000001ff00 */
[----:B------:R1:W2:Y:S01]  /*af60*/  SHFL.IDX PT, R14, R7, RZ, 0x1e1f ;  /* 0x001e1fff070e7589 */ /* 0x0002a200000e0000 */
[----:B------:R-:W-:Y:S01]  /*af70*/  IADD3 R54, R13, R54, RZ ;  /* 0x000000360d367210 */ /* 0x000fe20007ffe0ff */
[----:B------:R-:W-:Y:S01]  /*af80*/  CS2R R72, SRZ ;  /* 0x0000000000487805 */ /* 0x000fe2000001ff00 */
[----:B------:R-:W-:Y:S01]  /*af90*/  LEA.HI.X R10, R8, c[0x0][0x28c], R10, 0x1, P0 ;  /* 0x0000a300080a7a11 */ /* 0x000fe200000f0c0a */
[----:B------:R1:W3:Y:S01]  /*afa0*/  SHFL.IDX PT, R16, R6, RZ, 0x1e1f ;  /* 0x001e1fff06107589 */ /* 0x0002e200000e0000 */
[----:B------:R-:W-:-:S02]  /*afb0*/  ISETP.GE.AND P0, PT, R5, R4, PT ;  /* 0x000000040500720c */ /* 0x000fc40003f06270 */
[----:B------:R-:W-:Y:S01]  /*afc0*/  LEA.HI.X R54, R12, c[0x0][0x274], R54, 0x1, P1 ;  /* 0x00009d000c367a11 */ /* 0x000fe200008f0c36 */
[----:B------:R1:W4:Y:S04]  /*afd0*/  SHFL.IDX PT, R15, R10, RZ, 0x1e1f ;  /* 0x001e1fff0a0f7589 */ /* 0x00032800000e0000 */
[----:B------:R1:W1:Y:S06]  /*afe0*/  SHFL.IDX PT, R17, R54, RZ, 0x1e1f ;  /* 0x001e1fff36117589 */ /* 0x00026c00000e0000 */
[----:B------:R-:W-:Y:S05]  /*aff0*/  @P0 BRA `(.L_x_437) ;  /* 0x0000023000000947 */ /* 0x000fea0003800000 */
[C---:B------:R-:W-:Y:S01]  /*b000*/  ISETP.GE.AND P0, PT, R58.reuse, c[0x0][0x27c], PT ;  /* 0x00009f003a007a0c */ /* 0x040fe20003f06270 */
[----:B------:R-:W-:Y:S01]  /*b010*/  CS2R R82, SRZ ;  /* 0x0000000000527805 */ /* 0x000fe2000001ff00 */
[----:B------:R-:W-:Y:S01]  /*b020*/  CS2R R80, SRZ ;  /* 0x0000000000507805 */ /* 0x000fe2000001ff00 */
[----:B------:R-:W-:Y:S01]  /*b030*/  CS2R R74, SRZ ;  /* 0x00000000004a7805 */ /* 0x000fe2000001ff00 */
[----:B------:R-:W-:Y:S01]  /*b040*/  CS2R R72, SRZ ;  /* 0x0000000000487805 */ /* 0x000fe2000001ff00 */
[----:B------:R-:W-:-:S02]  /*b050*/  IADD3 R12, R58, 0x10, RZ ;  /* 0x000000103a0c7810 */ /* 0x000fc40007ffe0ff */
[----:B------:R-:W-:-:S06]  /*b060*/  IADD3 R9, R58, 0x20, RZ ;  /* 0x000000203a097810 */ /* 0x000fcc0007ffe0ff */
[----:B-1-3--:R-:W-:-:S04]  /*b070*/  @!P0 IMAD.WIDE R20, R58, 0x2, R16 ;  /* 0x000000023a148825 */ /* 0x00afc800078e0210 */
[----:B--2-4-:R-:W-:Y:S01]  /*b080*/  @!P0 IMAD.WIDE R18, R58, 0x2, R14 ;  /* 0x000000023a128825 */ /* 0x014fe200078e020e */
[----:B------:R1:W5:Y:S01]  /*b090*/  @!P0 LD.E.128 R80, [R20.64] ;  /* 0x0000000c14508980 */ /* 0x000362000c101d00 */
[----:B------:R-:W-:-:S03]  /*b0a0*/  ISETP.GE.AND P1, PT, R12, c[0x0][0x27c], PT ;  /* 0x00009f000c007a0c */ /* 0x000fc60003f26270 */
[----:B------:R2:W5:Y:S01]  /*b0b0*/  @!P0 LD.E.128 R72, [R18.64] ;  /* 0x0000000c12488980 */ /* 0x000562000c101d00 */
[----:B------:R-:W-:Y:S01]  /*b0c0*/  ISETP.GE.AND P0, PT, R9, c[0x0][0x27c], PT ;  /* 0x00009f0009007a0c */ /* 0x000fe20003f06270 */
        /* <DEDUP_REMOVED lines=8> */
[----:B------:R-:W-:-:S04]  /*b150*/  @!P1 SHF.R.S32.HI R11, RZ, 0x1f, R12 ;  /* 0x0000001fff0b9819 */ /* 0x000fc8000001140c */
[----:B------:R-:W-:Y:S02]  /*b160*/  @!P0 SHF.R.S32.HI R8, RZ, 0x1f, R9 ;  /* 0x0000001fff088819 */ /* 0x000fe40000011409 */
[----:B------:R-:W-:Y:S02]  /*b170*/  @!P1 LEA.HI R11, R11, R12, RZ, 0x3 ;  /* 0x0000000c0b0b9211 */ /* 0x000fe400078f18ff */
[----:B------:R-:W-:Y:S02]  /*b180*/  @!P0 LEA.HI R8, R8, R9, RZ, 0x3 ;  /* 0x0000000908088211 */ /* 0x000fe400078f18ff */
[----:B------:R-:W-:Y:S02]  /*b190*/  @!P1 LOP3.LUT R11, R11, 0xfffffff8, RZ, 0xc0, !PT ;  /* 0xfffffff80b0b9812 */ /* 0x000fe400078ec0ff */
[----:B------:R-:W-:-:S03]  /*b1a0*/  @!P0 LOP3.LUT R8, R8, 0xfffffff8, RZ, 0xc0, !PT ;  /* 0xfffffff808088812 */ /* 0x000fc600078ec0ff */
[----:B------:R-:W-:-:S04]  /*b1b0*/  @!P1 IMAD.WIDE R12, R11, 0x2, R16 ;  /* 0x000000020b0c9825 */ /* 0x000fc800078e0210 */
[C---:B------:R-:W-:Y:S01]  /*b1c0*/  @!P0 IMAD.WIDE R16, R8.reuse, 0x2, R16 ;  /* 0x0000000208108825 */ /* 0x040fe200078e0210 */
[----:B------:R1:W5:Y:S03]  /*b1d0*/  @!P1 LD.E.128 R64, [R12.64] ;  /* 0x0000000c0c409980 */ /* 0x000366000c101d00 */
[--C-:B--2---:R-:W-:Y:S01]  /*b1e0*/  @!P1 IMAD.WIDE R18, R11, 0x2, R14.reuse ;  /* 0x000000020b129825 */ /* 0x104fe200078e020e */
[----:B------:R1:W5:Y:S03]  /*b1f0*/  @!P0 LD.E.128 R40, [R16.64] ;  /* 0x0000000c10288980 */ /* 0x000366000c101d00 */
[----:B------:R-:W-:Y:S01]  /*b200*/  @!P0 IMAD.WIDE R8, R8, 0x2, R14 ;  /* 0x0000000208088825 */ /* 0x000fe200078e020e */
[----:B------:R1:W5:Y:S04]  /*b210*/  @!P1 LD.E.128 R60, [R18.64] ;  /* 0x0000000c123c9980 */ /* 0x000368000c101d00 */
[----:B------:R1:W5:Y:S02]  /*b220*/  @!P0 LD.E.128 R36, [R8.64] ;  /* 0x0000000c08248980 */ /* 0x000364000c101d00 */
.L_x_437:
[----:B------:R-:W-:Y:S05]  /*b230*/  BSYNC B0 ;  /* 0x0000000000007941 */ /* 0x000fea0003800000 */
.L_x_436:
[----:B-1----:R-:W-:Y:S01]  /*b240*/  IADD3 R8, R5, 0x40, RZ ;  /* 0x0000004005087810 */ /* 0x002fe20007ffe0ff */
[----:B-----5:R-:W-:Y:S01]  /*b250*/  IMAD.MOV.U32 R5, RZ, RZ, R42 ;  /* 0x000000ffff057224 */ /* 0x020fe200078e002a */
[----:B------:R-:W1:Y:S01]  /*b260*/  SHFL.IDX PT, R55, R54, 0x1, 0x1e1f ;  /* 0x003e1f0036377f89 */ /* 0x000e6200000e0000 */
[----:B------:R-:W-:Y:S01]  /*b270*/  IMAD.MOV.U32 R11, RZ, RZ, R43 ;  /* 0x000000ffff0b7224 */ /* 0x000fe200078e002b */
[----:B------:R-:W-:Y:S01]  /*b280*/  ISETP.GE.AND P0, PT, R8, R4, PT ;  /* 0x000000040800720c */ /* 0x000fe20003f06270 */
[----:B------:R-:W-:Y:S01]  /*b290*/  IMAD.MOV.U32 R9, RZ, RZ, R40 ;  /* 0x000000ffff097224 */ /* 0x000fe200078e0028 */
[----:B------:R4:W3:Y:S01]  /*b2a0*/  SHFL.IDX PT, R54, R6, 0x1, 0x1e1f ;  /* 0x003e1f0006367f89 */ /* 0x0008e200000e0000 */
        /* <DEDUP_REMOVED lines=26> */
[----:B----4-:R-:W-:Y:S01]  /*b450*/  IMAD.MOV.U32 R6, RZ, RZ, R60 ;  /* 0x000000ffff067224 */ /* 0x010fe200078e003c */
[----:B------:R-:W-:Y:S01]  /*b460*/  PRMT R90, R11, 0x7610, R90 ;  /* 0x000076100b5a7816 */ /* 0x000fe2000000005a */
[----:B------:R-:W-:Y:S01]  /*b470*/  CS2R R20, SRZ ;  /* 0x0000000000147805 */ /* 0x000fe2000001ff00 */
[----:B------:R-:W-:Y:S01]  /*b480*/  PRMT R89, R8, 0x5410, R9 ;  /* 0x0000541008597816 */ /* 0x000fe20000000009 */
[----:B------:R-:W-:Y:S01]  /*b490*/  IMAD.MOV.U32 R8, RZ, RZ, R63 ;  /* 0x000000ffff087224 */ /* 0x000fe200078e003f */
[----:B------:R-:W-:Y:S01]  /*b4a0*/  PRMT R94, R94, 0x5410, R5 ;  /* 0x000054105e5e7816 */ /* 0x000fe20000000005 */
[----:B------:R-:W-:Y:S01]  /*b4b0*/  IMAD.MOV.U32 R5, RZ, RZ, R61 ;  /* 0x000000ffff057224 */ /* 0x000fe200078e003d */
[----:B------:R-:W4:Y:S01]  /*b4c0*/  SHFL.IDX PT, R11, R10, 0x1, 0x1e1f ;  /* 0x003e1f000a0b7f89 */ /* 0x000f2200000e0000 */
[----:B------:R-:W-:Y:S01]  /*b4d0*/  CS2R R34, SRZ ;  /* 0x0000000000227805 */ /* 0x000fe2000001ff00 */
[----:B------:R-:W-:Y:S01]  /*b4e0*/  PRMT R94, R8, 0x7610, R94 ;  /* 0x00007610085e7816 */ /* 0x000fe2000000005e */
[----:B------:R-:W-:Y:S01]  /*b4f0*/  IMAD.MOV.U32 R8, RZ, RZ, R74 ;  /* 0x000000ffff087224 */ /* 0x000fe200078e004a */
[----:B------:R-:W-:Y:S01]  /*b500*/  PRMT R93, R5, 0x5410, R6 ;  /* 0x00005410055d7816 */ /* 0x000fe20000000006 */
[----:B------:R2:W1:Y:S01]  /*b510*/  SHFL.IDX PT, R10, R7, 0x1, 0x1e1f ;  /* 0x003e1f00070a7f89 */ /* 0x00046200000e0000 */
[----:B------:R-:W-:Y:S01]  /*b520*/  IMAD.MOV.U32 R6, RZ, RZ, R72 ;  /* 0x000000ffff067224 */ /* 0x000fe200078e0048 */
[----:B------:R-:W-:Y:S01]  /*b530*/  CS2R R32, SRZ ;  /* 0x0000000000207805 */ /* 0x000fe2000001ff00 */
[----:B------:R-:W-:Y:S01]  /*b540*/  IMAD.MOV.U32 R5, RZ, RZ, R73 ;  /* 0x000000ffff057224 */ /* 0x000fe200078e0049 */
[----:B------:R-:W-:Y:S01]  /*b550*/  CS2R R18, SRZ ;  /* 0x0000000000127805 */ /* 0x000fe2000001ff00 */
[----:B---3--:R-:W-:Y:S01]  /*b560*/  CS2R R16, SRZ ;  /* 0x0000000000107805 */ /* 0x008fe2000001ff00 */
[----:B--2---:R-:W-:Y:S01]  /*b570*/  CS2R R14, SRZ ;  /* 0x00000000000e7805 */ /* 0x004fe2000001ff00 */
[----:B------:R-:W-:Y:S01]  /*b580*/  CS2R R12, SRZ ;  /* 0x00000000000c7805 */ /* 0x000fe2000001ff00 */
[----:B------:R-:W-:Y:S01]  /*b590*/  PRMT R104, R5, 0x5410, R6 ;  /* 0x0000541005687816 */ /* 0x000fe20000000006 */
[----:B------:R-:W-:Y:S01]  /*b5a0*/  CS2R R30, SRZ ;  /* 0x00000000001e7805 */ /* 0x000fe2000001ff00 */
[----:B------:R-:W-:Y:S01]  /*b5b0*/  CS2R R28, SRZ ;  /* 0x00000000001c7805 */ /* 0x000fe2000001ff00 */
[----:B------:R-:W-:-:S04]  /*b5c0*/  MOV R7, R75 ;  /* 0x0000004b00077202 */ /* 0x000fc80000000f00 */
[----:B------:R-:W-:Y:S01]  /*b5d0*/  PRMT R105, R7, 0x5410, R8 ;  /* 0x0000541007697816 */ /* 0x000fe20000000008 */
[----:B------:R-:W-:Y:S05]  /*b5e0*/  @P0 BRA `(.L_x_439) ;  /* 0x0000023000000947 */ /* 0x000fea0003800000 */
[C---:B-1--4-:R-:W-:Y:S01]  /*b5f0*/  ISETP.GE.AND P0, PT, R58.reuse, c[0x0][0x27c], PT ;  /* 0x00009f003a007a0c */ /* 0x052fe20003f06270 */
[----:B------:R-:W-:Y:S01]  /*b600*/  CS2R R34, SRZ ;  /* 0x0000000000227805 */ /* 0x000fe2000001ff00 */
[----:B------:R-:W-:Y:S01]  /*b610*/  CS2R R32, SRZ ;  /* 0x0000000000207805 */ /* 0x000fe2000001ff00 */
[----:B------:R-:W-:Y:S01]  /*b620*/  CS2R R30, SRZ ;  /* 0x00000000001e7805 */ /* 0x000fe2000001ff00 */
[----:B------:R-:W-:Y:S01]  /*b630*/  CS2R R28, SRZ ;  /* 0x00000000001c7805 */ /* 0x000fe2000001ff00 */
[C---:B------:R-:W-:Y:S02]  /*b640*/  IADD3 R8, R58.reuse, 0x10, RZ ;  /* 0x000000103a087810 */ /* 0x040fe40007ffe0ff */
[----:B------:R-:W-:Y:S02]  /*b650*/  IADD3 R6, R58, 0x20, RZ ;  /* 0x000000203a067810 */ /* 0x000fe40007ffe0ff */
[----:B------:R-:W-:-:S04]  /*b660*/  ISETP.GE.AND P1, PT, R8, c[0x0][0x27c], PT ;  /* 0x00009f0008007a0c */ /* 0x000fc80003f26270 */
[----:B------:R-:W-:-:S04]  /*b670*/  @!P0 IMAD.WIDE R14, R58, 0x2, R54 ;  /* 0x000000023a0e8825 */ /* 0x000fc800078e0236 */
[----:B------:R-:W-:Y:S01]  /*b680*/  @!P0 IMAD.WIDE R12, R58, 0x2, R10 ;  /* 0x000000023a0c8825 */ /* 0x000fe200078e020a */
[----:B------:R1:W5:Y:S04]  /*b690*/  @!P0 LD.E.128 R32, [R14.64] ;  /* 0x0000000c0e208980 */ /* 0x000368000c101d00 */
[----:B------:R2:W5:Y:S01]  /*b6a0*/  @!P0 LD.E.128 R28, [R12.64] ;  /* 0x0000000c0c1c8980 */ /* 0x000562000c101d00 */
[----:B------:R-:W-:Y:S01]  /*b6b0*/  ISETP.GE.AND P0, PT, R6, c[0x0][0x27c], PT ;  /* 0x00009f0006007a0c */ /* 0x000fe20003f06270 */
[----:B------:R-:W-:Y:S01]  /*b6c0*/  CS2R R22, SRZ ;  /* 0x0000000000167805 */ /* 0x000fe2000001ff00 */
[----:B------:R-:W-:Y:S01]  /*b6d0*/  @!P1 SHF.R.S32.HI R7, RZ, 0x1f, R8 ;  /* 0x0000001fff079819 */ /* 0x000fe20000011408 */
[----:B------:R-:W-:Y:S01]  /*b6e0*/  CS2R R20, SRZ ;  /* 0x0000000000147805 */ /* 0x000fe2000001ff00 */
[----:B------:R-:W-:Y:S01]  /*b6f0*/  CS2R R26, SRZ ;  /* 0x00000000001a7805 */ /* 0x000fe2000001ff00 */
[----:B------:R-:W-:Y:S01]  /*b700*/  CS2R R24, SRZ ;  /* 0x0000000000187805 */ /* 0x000fe2000001ff00 */
[----:B------:R-:W-:Y:S01]  /*b710*/  @!P1 LEA.HI R7, R7, R8, RZ, 0x3 ;  /* 0x0000000807079211 */ /* 0x000fe200078f18ff */
[----:B------:R-:W-:Y:S01]  /*b720*/  CS2R R18, SRZ ;  /* 0x0000000000127805 */ /* 0x000fe2000001ff00 */
[----:B------:R-:W-:-:S02]  /*b730*/  CS2R R16, SRZ ;  /* 0x0000000000107805 */ /* 0x000fc4000001ff00 */
[----:B------:R-:W-:-:S03]  /*b740*/  @!P1 LOP3.LUT R7, R7, 0xfffffff8, RZ, 0xc0, !PT ;  /* 0xfffffff807079812 */ /* 0x000fc600078ec0ff */
[----:B------:R-:W-:Y:S02]  /*b750*/  @!P0 SHF.R.S32.HI R5, RZ, 0x1f, R6 ;  /* 0x0000001fff058819 */ /* 0x000fe40000011406 */
[----:B------:R-:W-:Y:S02]  /*b760*/  @!P1 IMAD.WIDE R8, R7, 0x2, R54 ;  /* 0x0000000207089825 */ /* 0x000fe400078e0236 */
[----:B------:R-:W-:Y:S02]  /*b770*/  @!P0 LEA.HI R5, R5, R6, RZ, 0x3 ;  /* 0x0000000605058211 */ /* 0x000fe400078f18ff */
[----:B------:R-:W-:Y:S01]  /*b780*/  @!P1 IMAD.WIDE R6, R7, 0x2, R10 ;  /* 0x0000000207069825 */ /* 0x000fe200078e020a */
[----:B-1----:R-:W-:Y:S01]  /*b790*/  CS2R R14, SRZ ;  /* 0x00000000000e7805 */ /* 0x002fe2000001ff00 */
[----:B------:R-:W-:Y:S01]  /*b7a0*/  @!P0 LOP3.LUT R5, R5, 0xfffffff8, RZ, 0xc0, !PT ;  /* 0xfffffff805058812 */ /* 0x000fe200078ec0ff */
[----:B------:R1:W5:Y:S01]  /*b7b0*/  @!P1 LD.E.128 R20, [R8.64] ;  /* 0x0000000c08149980 */ /* 0x000362000c101d00 */
[----:B--2---:R-:W-:-:S03]  /*b7c0*/  CS2R R12, SRZ ;  /* 0x00000000000c7805 */ /* 0x004fc6000001ff00 */
[----:B------:R-:W-:-:S04]  /*b7d0*/  @!P0 IMAD.WIDE R54, R5, 0x2, R54 ;  /* 0x0000000205368825 */ /* 0x000fc800078e0236 */
[----:B------:R-:W-:Y:S01]  /*b7e0*/  @!P0 IMAD.WIDE R10, R5, 0x2, R10 ;  /* 0x00000002050a8825 */ /* 0x000fe200078e020a */
[----:B------:R1:W5:Y:S04]  /*b7f0*/  @!P1 LD.E.128 R12, [R6.64] ;  /* 0x0000000c060c9980 */ /* 0x000368000c101d00 */
[----:B------:R1:W5:Y:S04]  /*b800*/  @!P0 LD.E.128 R24, [R54.64] ;  /* 0x0000000c36188980 */ /* 0x000368000c101d00 */
[----:B------:R1:W5:Y:S02]  /*b810*/  @!P0 LD.E.128 R16, [R10.64] ;  /* 0x0000000c0a108980 */ /* 0x000364000c101d00 */
.L_x_439:
[----:B-1--4-:R-:W-:Y:S05]  /*b820*/  BSYNC B0 ;  /* 0x0000000000007941 */ /* 0x012fea0003800000 */
.L_x_438:
[----:B-----5:R-:W-:Y:S01]  /*b830*/  IMAD.MOV.U32 R5, RZ, RZ, R26 ;  /* 0x000000ffff057224 */ /* 0x020fe200078e001a */
[----:B------:R-:W-:-:S04]  /*b840*/  DEPBAR.LE SB0, 0x1 ;  /* 0x000080400000791a */ /* 0x000fc80000000000 */
[----:B------:R-:W-:Y:S01]  /*b850*/  IMAD.MOV.U32 R8, RZ, RZ, R27 ;  /* 0x000000ffff087224 */ /* 0x000fe200078e001b */
[----:B------:R-:W-:Y:S01]  /*b860*/  BSSY B1, `(.L_x_440) ;  /* 0x0000185000017945 */ /* 0x000fe20003800000 */
[----:B------:R-:W-:Y:S02]  /*b870*/  IMAD.MOV.U32 R7, RZ, RZ, R24 ;  /* 0x000000ffff077224 */ /* 0x000fe400078e0018 */
[----:B------:R-:W-:Y:S01]  /*b880*/  IMAD.MOV.U32 R6, RZ, RZ, R25 ;  /* 0x000000ffff067224 */ /* 0x000fe200078e0019 */
[----:B------:R-:W-:Y:S01]  /*b890*/  PRMT R57, R8, 0x5410, R5 ;  /* 0x0000541008397816 */ /* 0x000fe20000000005 */
[----:B------:R-:W-:Y:S01]  /*b8a0*/  IMAD.MOV.U32 R5, RZ, RZ, R22 ;  /* 0x000000ffff057224 */ /* 0x000fe200078e0016 */
[----:B------:R-:W-:Y:S01]  /*b8b0*/  MOV R8, R23 ;  /* 0x0000001700087202 */ /* 0x000fe20000000f00 */
[----:B------:R-:W-:Y:S01]  /*b8c0*/  IMAD.IADD R87, R4, 0x1, -R77 ;  /* 0x0000000104577824 */ /* 0x000fe200078e0a4d */
[----:B------:R-:W-:Y:S01]  /*b8d0*/  PRMT R56, R6, 0x5410, R7 ;  /* 0x0000541006387816 */ /* 0x000fe20000000007 */
[----:B------:R-:W-:Y:S01]  /*b8e0*/  IMAD.MOV.U32 R7, RZ, RZ, R20 ;  /* 0x000000ffff077224 */ /* 0x000fe200078e0014 */
[----:B------:R-:W-:Y:S01]  /*b8f0*/  PRMT R70, R70, 0x5410, R5 ;  /* 0x0000541046467816 */ /* 0x000fe20000000005 */
[----:B------:R-:W-:Y:S01]  /*b900*/  IMAD.MOV.U32 R6, RZ, RZ, R21 ;  /* 0x000000ffff067224 */ /* 0x000fe200078e0015 */
[----:B------:R-:W-:Y:S01]  /*b910*/  IMNMX R87, R87, 0x80, PT ;  /* 0x0000008057577817 */ /* 0x000fe20003800200 */
[----:B------:R-:W-:Y:S01]  /*b920*/  IMAD.MOV.U32 R5, RZ, RZ, R34 ;  /* 0x000000ffff057224 */ /* 0x000fe200078e0022 */
[----:B------:R-:W-:Y:S01]  /*b930*/  PRMT R70, R8, 0x7610, R70 ;  /* 0x0000761008467816 */ /* 0x000fe20000000046 */
[----:B------:R-:W-:Y:S01]  /*b940*/  IMAD.MOV.U32 R8, RZ, RZ, R35 ;  /* 0x000000ffff087224 */ /* 0x000fe200078e0023 */
[----:B------:R-:W-:Y:S01]  /*b950*/  PRMT R69, R6, 0x5410, R7 ;  /* 0x0000541006457816 */ /* 0x000fe20000000007 */
[----:B------:R-:W-:Y:S01]  /*b960*/  IMAD.MOV.U32 R6, RZ, RZ, R33 ;  /* 0x000000ffff067224 */ /* 0x000fe200078e0021 */
[----:B------:R-:W-:Y:S01]  /*b970*/  PRMT R86, R86, 0x5410, R5 ;  /* 0x0000541056567816 */ /* 0x000fe20000000005 */
[----:B------:R-:W-:Y:S01]  /*b980*/  IMAD.MOV.U32 R5, RZ, RZ, R18 ;  /* 0x000000ffff057224 */ /* 0x000fe200078e0012 */
[----:B------:R-:W-:Y:S01]  /*b990*/  MOV R7, R32 ;  /* 0x0000002000077202 */ /* 0x000fe20000000f00 */
[----:B------:R-:W-:Y:S01]  /*b9a0*/  IMAD.MOV.U32 R4, RZ, RZ, R13 ;  /* 0x000000ffff047224 */ /* 0x000fe200078e000d */
[----:B------:R-:W-:Y:S01]  /*b9b0*/  BAR.SYNC.DEFER_BLOCKING 0x0 ;  /* 0x0000000000007b1d */ /* 0x000fe20000010000 */
[----:B------:R-:W-:-:S02]  /*b9c0*/  ISETP.GE.AND P0, PT, R53, R87, PT ;  /* 0x000000573500720c */ /* 0x000fc40003f06270 */
[----:B------:R-:W-:Y:S01]  /*b9d0*/  PRMT R85, R6, 0x5410, R7 ;  /* 0x0000541006557816 */ /* 0x000fe20000000007 */
[----:B------:R-:W-:Y:S01]  /*b9e0*/  IMAD.MOV.U32 R6, RZ, RZ, R17 ;  /* 0x000000ffff067224 */ /* 0x000fe200078e0011 */
[----:B------:R-:W-:Y:S01]  /*b9f0*/  PRMT R55, R55, 0x5410, R5 ;  /* 0x0000541037377816 */ /* 0x000fe20000000005 */
[----:B------:R-:W-:Y:S01]  /*ba00*/  IMAD.MOV.U32 R5, RZ, RZ, R14 ;  /* 0x000000ffff057224 */ /* 0x000fe200078e000e */
[----:B------:R-:W-:Y:S02]  /*ba10*/  MOV R7, R16 ;  /* 0x0000001000077202 */ /* 0x000fe40000000f00 */
[----:B------:R-:W-:Y:S01]  /*ba20*/  PRMT R86, R8, 0x7610, R86 ;  /* 0x0000761008567816 */ /* 0x000fe20000000056 */
[----:B------:R-:W-:Y:S01]  /*ba30*/  IMAD.MOV.U32 R8, RZ, RZ, R19 ;  /* 0x000000ffff087224 */ /* 0x000fe200078e0013 */
[----:B------:R-:W-:Y:S01]  /*ba40*/  PRMT R54, R6, 0x5410, R7 ;  /* 0x0000541006367816 */ /* 0x000fe20000000007 */
[----:B------:R-:W-:Y:S01]  /*ba50*/  IMAD.MOV.U32 R6, RZ, RZ, R15 ;  /* 0x000000ffff067224 */ /* 0x000fe200078e000f */
[----:B------:R-:W-:Y:S01]  /*ba60*/  PRMT R68, R68, 0x5410, R5 ;  /* 0x0000541044447816 */ /* 0x000fe20000000005 */
[----:B------:R-:W-:Y:S01]  /*ba70*/  IMAD.MOV.U32 R7, RZ, RZ, R30 ;  /* 0x000000ffff077224 */ /* 0x000fe200078e001e */
[----:B------:R-:W-:-:S02]  /*ba80*/  MOV R5, R12 ;  /* 0x0000000c00057202 */ /* 0x000fc40000000f00 */
[----:B------:R-:W-:Y:S02]  /*ba90*/  PRMT R68, R6, 0x7610, R68 ;  /* 0x0000761006447816 */ /* 0x000fe40000000044 */
[----:B------:R-:W-:Y:S01]  /*baa0*/  PRMT R59, R4, 0x5410, R5 ;  /* 0x00005410043b7816 */ /* 0x000fe20000000005 */
[----:B------:R-:W-:Y:S01]  /*bab0*/  IMAD.MOV.U32 R5, RZ, RZ, R28 ;  /* 0x000000ffff057224 */ /* 0x000fe200078e001c */
[----:B------:R-:W-:Y:S01]  /*bac0*/  MOV R6, R31 ;  /* 0x0000001f00067202 */ /* 0x000fe20000000f00 */
[----:B------:R-:W-:Y:S01]  /*bad0*/  IMAD.MOV.U32 R4, RZ, RZ, R29 ;  /* 0x000000ffff047224 */ /* 0x000fe200078e001d */
[----:B------:R-:W-:Y:S02]  /*bae0*/  PRMT R55, R8, 0x7610, R55 ;  /* 0x0000761008377816 */ /* 0x000fe40000000037 */
[----:B------:R-:W-:Y:S02]  /*baf0*/  PRMT R84, R6, 0x5410, R7 ;  /* 0x0000541006547816 */ /* 0x000fe40000000007 */
[----:B------:R-:W-:Y:S01]  /*bb00*/  PRMT R71, R4, 0x5410, R5 ;  /* 0x0000541004477816 */ /* 0x000fe20000000005 */
[----:B------:R-:W-:Y:S05]  /*bb10*/  @P0 BRA `(.L_x_441) ;  /* 0x0000159000000947 */ /* 0x000fea0003800000 */
[----:B------:R-:W-:Y:S01]  /*bb20*/  ISETP.GE.AND P0, PT, R58, c[0x0][0x27c], PT ;  /* 0x00009f003a007a0c */ /* 0x000fe20003f06270 */
[----:B------:R-:W-:-:S12]  /*bb30*/  BSSY B0, `(.L_x_442) ;  /* 0x000006d000007945 */ /* 0x000fd80003800000 */
[----:B------:R-:W-:Y:S05]  /*bb40*/  @P0 BRA `(.L_x_443) ;  /* 0x000006b000000947 */ /* 0x000fea0003800000 */
[C---:B------:R-:W-:Y:S01]  /*bb50*/  LEA.HI R4, R53.reuse, R53, RZ, 0x1 ;  /* 0x0000003535047211 */ /* 0x040fe200078f08ff */
[----:B------:R-:W-:Y:S01]  /*bb60*/  HADD2.F32 R112, -RZ, R105.H0_H0 ;  /* 0x20000069ff707230 */ /* 0x000fe20000004100 */
[----:B------:R-:W-:Y:S01]  /*bb70*/  MOV R6, c[0x0][0x27c] ;  /* 0x00009f0000067a02 */ /* 0x000fe20000000f00 */
[--C-:B------:R-:W-:Y:S01]  /*bb80*/  HADD2.F32 R118, -RZ, R107.reuse.H0_H0 ;  /* 0x2000006bff767230 */ /* 0x100fe20000004100 */
[----:B------:R-:W-:Y:S01]  /*bb90*/  LOP3.LUT R4, R4, 0x7fffffe, RZ, 0xc0, !PT ;  /* 0x07fffffe04047812 */ /* 0x000fe200078ec0ff */
[----:B------:R-:W-:Y:S01]  /*bba0*/  HADD2.F32 R119, -RZ, R104.H0_H0 ;  /* 0x20000068ff777230 */ /* 0x000fe20000004100 */
[----:B------:R-:W-:Y:S01]  /*bbb0*/  SHF.L.U32 R9, R244, 0x6, RZ ;  /* 0x00000006f4097819 */ /* 0x000fe200000006ff */
[----:B------:R-:W-:Y:S01]  /*bbc0*/  HADD2.F32 R121, -RZ, R106.H0_H0 ;  /* 0x2000006aff797230 */ /* 0x000fe20000004100 */
[----:B------:R-:W-:Y:S01]  /*bbd0*/  LEA.HI R6, R6, R88, RZ, 0x1d ;  /* 0x0000005806067211 */ /* 0x000fe200078fe8ff */
[----:B------:R-:W-:Y:S01]  /*bbe0*/  IMAD.IADD R4, R53, 0x1, -R4 ;  /* 0x0000000135047824 */ /* 0x000fe200078e0a04 */
[----:B------:R-:W-:Y:S01]  /*bbf0*/  LOP3.LUT R9, R9, 0xc0, RZ, 0xc0, !PT ;  /* 0x000000c009097812 */ /* 0x000fe200078ec0ff */
[----:B------:R-:W-:Y:S01]  /*bc00*/  HADD2.F32 R104, -RZ, R104.H1_H1 ;  /* 0x30000068ff687230 */ /* 0x000fe20000004100 */
[----:B------:R-:W-:Y:S01]  /*bc10*/  SHF.R.S32.HI R5, RZ, 0x1f, R6 ;  /* 0x0000001fff057819 */ /* 0x000fe20000011406 */
[----:B------:R-:W-:Y:S01]  /*bc20*/  HADD2.F32 R106, -RZ, R106.H1_H1 ;  /* 0x3000006aff6a7230 */ /* 0x000fe20000004100 */
[----:B------:R-:W-:Y:S01]  /*bc30*/  LOP3.LUT R7, R9, 0x18, R58, 0xf8, !PT ;  /* 0x0000001809077812 */ /* 0x000fe200078ef83a */
[----:B------:R-:W-:Y:S01]  /*bc40*/  HADD2.F32 R107, -RZ, R107.H1_H1 ;  /* 0x3000006bff6b7230 */ /* 0x000fe20000004100 */
[----:B------:R-:W-:-:S02]  /*bc50*/  SHF.R.U32.HI R8, RZ, 0x3, R9 ;  /* 0x00000003ff087819 */ /* 0x000fc40000011609 */
[----:B------:R-:W-:Y:S02]  /*bc60*/  LEA R4, R49, R4, 0x3 ;  /* 0x0000000431047211 */ /* 0x000fe400078e18ff */
[----:B------:R-:W-:Y:S01]  /*bc70*/  LEA.HI R5, R5, R6, RZ, 0x2 ;  /* 0x0000000605057211 */ /* 0x000fe200078f10ff */
[----:B------:R-:W-:Y:S01]  /*bc80*/  IMAD.SHL.U32 R6, R6, 0x8, RZ ;  /* 0x0000000806067824 */ /* 0x000fe200078e00ff */
[-C--:B------:R-:W-:Y:S02]  /*bc90*/  LOP3.LUT R7, R7, R8.reuse, RZ, 0x3c, !PT ;  /* 0x0000000807077212 */ /* 0x080fe400078e3cff */
[----:B------:R-:W-:Y:S02]  /*bca0*/  SHF.L.U32 R4, R4, 0x5, RZ ;  /* 0x0000000504047819 */ /* 0x000fe400000006ff */
[----:B------:R-:W-:Y:S02]  /*bcb0*/  LOP3.LUT R6, R9, 0x18, R6, 0xf8, !PT ;  /* 0x0000001809067812 */ /* 0x000fe400078ef806 */
[----:B------:R-:W-:Y:S01]  /*bcc0*/  SHF.L.U32 R5, R5, 0xa, RZ ;  /* 0x0000000a05057819 */ /* 0x000fe200000006ff */
[----:B------:R-:W-:Y:S01]  /*bcd0*/  IMAD.IADD R7, R4, 0x1, R7 ;  /* 0x0000000104077824 */ /* 0x000fe200078e0207 */
[----:B------:R-:W-:-:S02]  /*bce0*/  LOP3.LUT R6, R6, R8, RZ, 0x3c, !PT ;  /* 0x0000000806067212 */ /* 0x000fc400078e3cff */
[----:B------:R-:W-:Y:S02]  /*bcf0*/  LOP3.LUT R5, R5, 0x7ffff000, RZ, 0xc0, !PT ;  /* 0x7ffff00005057812 */ /* 0x000fe400078ec0ff */
[----:B------:R-:W-:Y:S02]  /*bd00*/  SHF.L.U32 R103, R7, 0x1, RZ ;  /* 0x0000000107677819 */ /* 0x000fe400000006ff */
[----:B------:R-:W-:Y:S02]  /*bd10*/  IADD3 R102, R6, R5, R4 ;  /* 0x0000000506667210 */ /* 0x000fe40007ffe004 */
[--C-:B------:R-:W-:Y:S01]  /*bd20*/  SHF.R.U64 R74, R74, 0x10, R75.reuse ;  /* 0x000000104a4a7819 */ /* 0x100fe2000000124b */
[----:B------:R-:W1:Y:S01]  /*bd30*/  LDS.128 R8, [R103+0x6080] ;  /* 0x0060800067087984 */ /* 0x000e620000000c00 */
[----:B------:R-:W-:Y:S02]  /*bd40*/  SHF.L.U32 R102, R102, 0x1, RZ ;  /* 0x0000000166667819 */ /* 0x000fe400000006ff */
[----:B------:R-:W-:Y:S01]  /*bd50*/  SHF.R.U32.HI R108, RZ, 0x10, R75 ;  /* 0x00000010ff6c7819 */ /* 0x000fe2000001164b */
[----:B------:R-:W-:Y:S01]  /*bd60*/  HADD2.F32 R74, -RZ, R74.H0_H0 ;  /* 0x2000004aff4a7230 */ /* 0x000fe20000004100 */
[--C-:B------:R-:W-:Y:S01]  /*bd70*/  SHF.R.U64 R75, R80, 0x10, R81.reuse ;  /* 0x00000010504b7819 */ /* 0x100fe20000001251 */
[----:B------:R-:W2:Y:S01]  /*bd80*/  LDS.128 R4, [R102+0x6080] ;  /* 0x0060800066047984 */ /* 0x000ea20000000c00 */
[----:B------:R-:W-:Y:S01]  /*bd90*/  SHF.R.U32.HI R80, RZ, 0x10, R81 ;  /* 0x00000010ff507819 */ /* 0x000fe20000011651 */
[----:B------:R-:W-:Y:S01]  /*bda0*/  HADD2.F32 R108, -RZ, R108.H0_H0 ;  /* 0x2000006cff6c7230 */ /* 0x000fe20000004100 */
[--C-:B------:R-:W-:Y:S01]  /*bdb0*/  SHF.R.U64 R82, R82, 0x10, R83.reuse ;  /* 0x0000001052527819 */ /* 0x100fe20000001253 */
[----:B------:R-:W-:Y:S01]  /*bdc0*/  HADD2.F32 R75, -RZ, R75.H0_H0 ;  /* 0x2000004bff4b7230 */ /* 0x000fe20000004100 */
[----:B------:R-:W-:-:S02]  /*bdd0*/  SHF.R.U32.HI R83, RZ, 0x10, R83 ;  /* 0x00000010ff537819 */ /* 0x000fc40000011653 */
[--C-:B------:R-:W-:Y:S01]  /*bde0*/  SHF.R.U64 R72, R72, 0x10, R73.reuse ;  /* 0x0000001048487819 */ /* 0x100fe20000001249 */
[----:B------:R-:W-:Y:S01]  /*bdf0*/  HADD2.F32 R82, -RZ, R82.H0_H0 ;  /* 0x20000052ff527230 */ /* 0x000fe20000004100 */
[----:B------:R-:W-:-:S05]  /*be00*/  SHF.R.U32.HI R73, RZ, 0x10, R73 ;  /* 0x00000010ff497819 */ /* 0x000fca0000011649 */
[----:B------:R-:W-:Y:S02]  /*be10*/  HADD2.F32 R73, -RZ, R73.H0_H0 ;  /* 0x20000049ff497230 */ /* 0x000fe40000004100 */
[--C-:B-1----:R-:W-:Y:S02]  /*be20*/  HADD2.F32 R81, -RZ, R11.reuse.H0_H0 ;  /* 0x2000000bff517230 */ /* 0x102fe40000004100 */
[----:B------:R-:W-:Y:S02]  /*be30*/  HADD2.F32 R11, -RZ, R11.H1_H1 ;  /* 0x3000000bff0b7230 */ /* 0x000fe40000004100 */
[----:B------:R-:W-:Y:S01]  /*be40*/  HADD2.F32 R109, -RZ, R9.H0_H0 ;  /* 0x20000009ff6d7230 */ /* 0x000fe20000004100 */
[-C--:B------:R-:W-:Y:S01]  /*be50*/  FMUL.FTZ R117, R81, R112.reuse ;  /* 0x0000007051757220 */ /* 0x080fe20000410000 */
[--C-:B--2---:R-:W-:Y:S02]  /*be60*/  HADD2.F32 R113, -RZ, R7.reuse.H0_H0 ;  /* 0x20000007ff717230 */ /* 0x104fe40000004100 */
[----:B------:R-:W-:Y:S01]  /*be70*/  HADD2.F32 R7, -RZ, R7.H1_H1 ;  /* 0x30000007ff077230 */ /* 0x000fe20000004100 */
[----:B------:R-:W-:Y:S01]  /*be80*/  FMUL.FTZ R120, R109, R119 ;  /* 0x000000776d787220 */ /* 0x000fe20000410000 */
[----:B------:R-:W-:Y:S01]  /*be90*/  HADD2.F32 R114, -RZ, R5.H0_H0 ;  /* 0x20000005ff727230 */ /* 0x000fe20000004100 */
[C---:B------:R-:W-:Y:S01]  /*bea0*/  FMUL.FTZ R112, R113.reuse, R112 ;  /* 0x0000007071707220 */ /* 0x040fe20000410000 */
[----:B------:R-:W-:Y:S01]  /*beb0*/  HADD2.F32 R9, -RZ, R9.H1_H1 ;  /* 0x30000009ff097230 */ /* 0x000fe20000004100 */
[----:B------:R-:W-:Y:S01]  /*bec0*/  FFMA.FTZ R117, R113, R118, R117 ;  /* 0x0000007671757223 */ /* 0x000fe20000010075 */
[----:B------:R-:W-:Y:S01]  /*bed0*/  HADD2.F32 R113, -RZ, R83.H0_H0 ;  /* 0x20000053ff717230 */ /* 0x000fe20000004100 */
[-C--:B------:R-:W-:Y:S01]  /*bee0*/  FMUL.FTZ R83, R11, R108.reuse ;  /* 0x0000006c0b537220 */ /* 0x080fe20000410000 */
[--C-:B------:R-:W-:Y:S01]  /*bef0*/  HADD2.F32 R110, -RZ, R8.reuse.H0_H0 ;  /* 0x20000008ff6e7230 */ /* 0x100fe20000004100 */
[C---:B------:R-:W-:Y:S01]  /*bf00*/  FMUL.FTZ R108, R7.reuse, R108 ;  /* 0x0000006c076c7220 */ /* 0x040fe20000410000 */
[----:B------:R-:W-:Y:S01]  /*bf10*/  HADD2.F32 R5, -RZ, R5.H1_H1 ;  /* 0x30000005ff057230 */ /* 0x000fe20000004100 */
[----:B------:R-:W-:Y:S01]  /*bf20*/  FFMA.FTZ R7, R7, R113, R83 ;  /* 0x0000007107077223 */ /* 0x000fe20000010053 */
[----:B------:R-:W-:Y:S01]  /*bf30*/  HADD2.F32 R111, -RZ, R8.H1_H1 ;  /* 0x30000008ff6f7230 */ /* 0x000fe20000004100 */
[C---:B------:R-:W-:Y:S01]  /*bf40*/  FMUL.FTZ R119, R114.reuse, R119 ;  /* 0x0000007772777220 */ /* 0x040fe20000410000 */
[----:B------:R-:W-:Y:S01]  /*bf50*/  HADD2.F32 R115, -RZ, R4.H0_H0 ;  /* 0x20000004ff737230 */ /* 0x000fe20000004100 */
[----:B------:R-:W-:Y:S01]  /*bf60*/  FFMA.FTZ R120, R114, R121, R120 ;  /* 0x0000007972787223 */ /* 0x000fe20000010078 */
[----:B------:R-:W-:Y:S01]  /*bf70*/  HADD2.F32 R83, -RZ, R80.H0_H0 ;  /* 0x20000050ff537230 */ /* 0x000fe20000004100 */
        /* <DEDUP_REMOVED lines=11> */
[----:B------:R-:W-:Y:S01]  /*c030*/  HADD2.F32 R115, -RZ, R72.H0_H0 ;  /* 0x20000048ff737230 */ /* 0x000fe20000004100 */
[-C--:B------:R-:W-:Y:S01]  /*c040*/  FMUL.FTZ R80, R8, R114.reuse ;  /* 0x0000007208507220 */ /* 0x080fe20000410000 */
[----:B------:R-:W-:Y:S01]  /*c050*/  HADD2.F32 R6, -RZ, R6.H1_H1 ;  /* 0x30000006ff067230 */ /* 0x000fe20000004100 */
[C---:B------:R-:W-:Y:S01]  /*c060*/  FMUL.FTZ R114, R4.reuse, R114 ;  /* 0x0000007204727220 */ /* 0x040fe20000410000 */
[----:B------:R-:W-:Y:S01]  /*c070*/  F2FP.PACK_AB R7, R7, R117 ;  /* 0x000000750707723e */ /* 0x000fe200000000ff */
[----:B------:R-:W-:Y:S01]  /*c080*/  FFMA.FTZ R72, R4, R107, R80 ;  /* 0x0000006b04487223 */ /* 0x000fe20000010050 */
[----:B------:R-:W-:Y:S01]  /*c090*/  F2FP.PACK_AB R5, R5, R120 ;  /* 0x000000780505723e */ /* 0x000fe200000000ff */
[----:B------:R-:W-:-:S02]  /*c0a0*/  FMUL.FTZ R4, R111, R115 ;  /* 0x000000736f047220 */ /* 0x000fc40000410000 */
[-C--:B------:R-:W-:Y:S02]  /*c0b0*/  FMUL.FTZ R80, R10, R74.reuse ;  /* 0x0000004a0a507220 */ /* 0x080fe40000410000 */
[----:B------:R-:W-:Y:S02]  /*c0c0*/  FMUL.FTZ R115, R116, R115 ;  /* 0x0000007374737220 */ /* 0x000fe40000410000 */
[----:B------:R-:W-:Y:S02]  /*c0d0*/  FMUL.FTZ R74, R6, R74 ;  /* 0x0000004a064a7220 */ /* 0x000fe40000410000 */
[----:B------:R-:W-:Y:S02]  /*c0e0*/  FFMA.FTZ R114, R8, R107, -R114 ;  /* 0x0000006b08727223 */ /* 0x000fe40000010872 */
[----:B------:R-:W-:Y:S02]  /*c0f0*/  FFMA.FTZ R112, R81, R118, -R112 ;  /* 0x0000007651707223 */ /* 0x000fe40000010870 */
[----:B------:R-:W-:-:S02]  /*c100*/  FFMA.FTZ R11, R11, R113, -R108 ;  /* 0x000000710b0b7223 */ /* 0x000fc4000001086c */
[----:B------:R-:W-:Y:S02]  /*c110*/  FFMA.FTZ R119, R109, R121, -R119 ;  /* 0x000000796d777223 */ /* 0x000fe40000010877 */
[----:B------:R-:W-:Y:S01]  /*c120*/  FFMA.FTZ R9, R9, R83, -R73 ;  /* 0x0000005309097223 */ /* 0x000fe20000010849 */
[----:B------:R-:W-:Y:S01]  /*c130*/  F2FP.PACK_AB R11, R11, R112 ;  /* 0x000000700b0b723e */ /* 0x000fe200000000ff */
[----:B------:R-:W-:Y:S02]  /*c140*/  FFMA.FTZ R104, R110, R106, -R104 ;  /* 0x0000006a6e687223 */ /* 0x000fe40000010868 */
[----:B------:R-:W-:Y:S01]  /*c150*/  FFMA.FTZ R8, R111, R75, -R115 ;  /* 0x0000004b6f087223 */ /* 0x000fe20000010873 */
[----:B------:R-:W-:Y:S01]  /*c160*/  F2FP.PACK_AB R9, R9, R119 ;  /* 0x000000770909723e */ /* 0x000fe200000000ff */
[----:B------:R-:W-:Y:S02]  /*c170*/  FFMA.FTZ R10, R10, R82, -R74 ;  /* 0x000000520a0a7223 */ /* 0x000fe4000001084a */
[----:B------:R-:W-:Y:S01]  /*c180*/  FFMA.FTZ R4, R116, R75, R4 ;  /* 0x0000004b74047223 */ /* 0x000fe20000010004 */
[----:B------:R-:W-:Y:S01]  /*c190*/  F2FP.PACK_AB R8, R8, R104 ;  /* 0x000000680808723e */ /* 0x000fe200000000ff */
[----:B------:R-:W-:Y:S01]  /*c1a0*/  FFMA.FTZ R6, R6, R82, R80 ;  /* 0x0000005206067223 */ /* 0x000fe20000010050 */
[----:B------:R-:W-:-:S02]  /*c1b0*/  F2FP.PACK_AB R10, R10, R114 ;  /* 0x000000720a0a723e */ /* 0x000fc400000000ff */
[----:B------:R-:W-:Y:S02]  /*c1c0*/  F2FP.PACK_AB R4, R4, R105 ;  /* 0x000000690404723e */ /* 0x000fe400000000ff */
[----:B------:R-:W-:Y:S01]  /*c1d0*/  F2FP.PACK_AB R6, R6, R72 ;  /* 0x000000480606723e */ /* 0x000fe200000000ff */
[----:B------:R1:W-:Y:S04]  /*c1e0*/  STS.128 [R103+0x6080], R8 ;  /* 0x0060800867007388 */ /* 0x0003e80000000c00 */
[----:B------:R1:W-:Y:S02]  /*c1f0*/  STS.128 [R102+0x6080], R4 ;  /* 0x0060800466007388 */ /* 0x0003e40000000c00 */
.L_x_443:
[----:B------:R-:W-:Y:S05]  /*c200*/  BSYNC B0 ;  /* 0x0000000000007941 */ /* 0x000fea0003800000 */
.L_x_442:
[----:B-1----:R-:W-:Y:S01]  /*c210*/  IADD3 R7, R58, 0x10, RZ ;  /* 0x000000103a077810 */ /* 0x002fe20007ffe0ff */
[----:B------:R-:W-:Y:S03]  /*c220*/  BSSY B0, `(.L_x_444) ;  /* 0x0000074000007945 */ /* 0x000fe60003800000 */
[----:B------:R-:W-:-:S13]  /*c230*/  ISETP.GE.AND P0, PT, R7, c[0x0][0x27c], PT ;  /* 0x00009f0007007a0c */ /* 0x000fda0003f06270 */
[----:B------:R-:W-:Y:S05]  /*c240*/  @P0 BRA `(.L_x_445) ;  /* 0x0000071000000947 */ /* 0x000fea0003800000 */
[----:B------:R-:W-:Y:S01]  /*c250*/  SHF.R.S32.HI R11, RZ, 0x1f, R7 ;  /* 0x0000001fff0b7819 */ /* 0x000fe20000011407 */
[----:B------:R-:W-:Y:S01]  /*c260*/  IMAD.MOV.U32 R9, RZ, RZ, c[0x0][0x27c] ;  /* 0x00009f00ff097624 */ /* 0x000fe200078e00ff */
[----:B------:R-:W-:Y:S01]  /*c270*/  LEA.HI R4, R53, R53, RZ, 0x1 ;  /* 0x0000003535047211 */ /* 0x000fe200078f08ff */
[----:B------:R-:W-:Y:S01]  /*c280*/  IMAD.SHL.U32 R6, R244, 0x40, RZ ;  /* 0x00000040f4067824 */ /* 0x000fe200078e00ff */
[CC--:B------:R-:W-:Y:S01]  /*c290*/  LEA.HI R10, R11.reuse, R7.reuse, RZ, 0x3 ;  /* 0x000000070b0a7211 */ /* 0x0c0fe200078f18ff */
[----:B------:R-:W-:Y:S01]  /*c2a0*/  HADD2.F32 R82, -RZ, R93.H0_H0 ;  /* 0x2000005dff527230 */ /* 0x000fe20000004100 */
[----:B------:R-:W-:Y:S01]  /*c2b0*/  LOP3.LUT R4, R4, 0x7fffffe, RZ, 0xc0, !PT ;  /* 0x07fffffe04047812 */ /* 0x000fe200078ec0ff */
[----:B------:R-:W-:Y:S01]  /*c2c0*/  HADD2.F32 R106, -RZ, R95.H0_H0 ;  /* 0x2000005fff6a7230 */ /* 0x000fe20000004100 */
[----:B------:R-:W-:Y:S01]  /*c2d0*/  SHF.R.S32.HI R5, RZ, 0x3, R10 ;  /* 0x00000003ff057819 */ /* 0x000fe2000001140a */
[----:B------:R-:W-:Y:S01]  /*c2e0*/  HADD2.F32 R107, -RZ, R94.H0_H0 ;  /* 0x2000005eff6b7230 */ /* 0x000fe20000004100 */
[----:B------:R-:W-:Y:S01]  /*c2f0*/  LEA.HI R11, R11, R7, RZ, 0x5 ;  /* 0x000000070b0b7211 */ /* 0x000fe200078f28ff */
[----:B------:R-:W-:Y:S01]  /*c300*/  HADD2.F32 R109, -RZ, R101.H0_H0 ;  /* 0x20000065ff6d7230 */ /* 0x000fe20000004100 */
[----:B------:R-:W-:Y:S01]  /*c310*/  LEA.HI R9, R9, R5, RZ, 0x1d ;  /* 0x0000000509097211 */ /* 0x000fe200078fe8ff */
[----:B------:R-:W-:Y:S01]  /*c320*/  HADD2.F32 R93, -RZ, R93.H1_H1 ;  /* 0x3000005dff5d7230 */ /* 0x000fe20000004100 */
[----:B------:R-:W-:Y:S01]  /*c330*/  IADD3 R4, R53, -R4, RZ ;  /* 0x8000000435047210 */ /* 0x000fe20007ffe0ff */
[----:B------:R-:W-:Y:S01]  /*c340*/  IMAD.SHL.U32 R11, R11, 0x80, RZ ;  /* 0x000000800b0b7824 */ /* 0x000fe200078e00ff */
[----:B------:R-:W-:Y:S01]  /*c350*/  SHF.R.S32.HI R7, RZ, 0x1f, R9 ;  /* 0x0000001fff077819 */ /* 0x000fe20000011409 */
[----:B------:R-:W-:Y:S01]  /*c360*/  HADD2.F32 R95, -RZ, R95.H1_H1 ;  /* 0x3000005fff5f7230 */ /* 0x000fe20000004100 */
[----:B------:R-:W-:Y:S01]  /*c370*/  LOP3.LUT R6, R6, 0xc0, RZ, 0xc0, !PT ;  /* 0x000000c006067812 */ /* 0x000fe200078ec0ff */
[----:B------:R-:W-:Y:S01]  /*c380*/  HADD2.F32 R101, -RZ, R101.H1_H1 ;  /* 0x30000065ff657230 */ /* 0x000fe20000004100 */
[----:B------:R-:W-:-:S02]  /*c390*/  SHF.L.U32 R8, R9, 0x3, RZ ;  /* 0x0000000309087819 */ /* 0x000fc400000006ff */
[----:B------:R-:W-:Y:S02]  /*c3a0*/  LEA.HI R7, R7, R9, RZ, 0x2 ;  /* 0x0000000907077211 */ /* 0x000fe400078f10ff */
[----:B------:R-:W-:Y:S02]  /*c3b0*/  LEA R4, R49, R4, 0x3 ;  /* 0x0000000431047211 */ /* 0x000fe400078e18ff */
[----:B------:R-:W-:Y:S02]  /*c3c0*/  LOP3.LUT R10, R6, 0x18, R10, 0xf8, !PT ;  /* 0x00000018060a7812 */ /* 0x000fe400078ef80a */
[----:B------:R-:W-:Y:S01]  /*c3d0*/  SHF.R.U32.HI R5, RZ, 0x3, R6 ;  /* 0x00000003ff057819 */ /* 0x000fe20000011606 */
[----:B------:R-:W-:Y:S01]  /*c3e0*/  IMAD.SHL.U32 R4, R4, 0x20, RZ ;  /* 0x0000002004047824 */ /* 0x000fe200078e00ff */
[----:B------:R-:W-:Y:S01]  /*c3f0*/  LOP3.LUT R8, R6, 0x18, R8, 0xf8, !PT ;  /* 0x0000001806087812 */ /* 0x000fe200078ef808 */
[----:B------:R-:W-:Y:S01]  /*c400*/  IMAD.SHL.U32 R6, R7, 0x400, RZ ;  /* 0x0000040007067824 */ /* 0x000fe200078e00ff */
[----:B------:R-:W-:-:S02]  /*c410*/  LOP3.LUT R11, R11, 0x7ffff000, RZ, 0xc0, !PT ;  /* 0x7ffff0000b0b7812 */ /* 0x000fc400078ec0ff */
[-C--:B------:R-:W-:Y:S02]  /*c420*/  LOP3.LUT R10, R10, R5.reuse, RZ, 0x3c, !PT ;  /* 0x000000050a0a7212 */ /* 0x080fe400078e3cff */
[----:B------:R-:W-:Y:S02]  /*c430*/  LOP3.LUT R5, R8, R5, RZ, 0x3c, !PT ;  /* 0x0000000508057212 */ /* 0x000fe400078e3cff */
[----:B------:R-:W-:Y:S02]  /*c440*/  LOP3.LUT R6, R6, 0x7ffff000, RZ, 0xc0, !PT ;  /* 0x7ffff00006067812 */ /* 0x000fe400078ec0ff */
[--C-:B------:R-:W-:Y:S02]  /*c450*/  IADD3 R10, R10, R11, R4.reuse ;  /* 0x0000000b0a0a7210 */ /* 0x100fe40007ffe004 */
[----:B------:R-:W-:Y:S02]  /*c460*/  IADD3 R5, R5, R6, R4 ;  /* 0x0000000605057210 */ /* 0x000fe40007ffe004 */
[----:B------:R-:W-:-:S02]  /*c470*/  SHF.L.U32 R73, R10, 0x1, RZ ;  /* 0x000000010a497819 */ /* 0x000fc400000006ff */
[--C-:B------:R-:W-:Y:S01]  /*c480*/  SHF.R.U64 R60, R60, 0x10, R61.reuse ;  /* 0x000000103c3c7819 */ /* 0x100fe2000000123d */
[----:B------:R-:W-:Y:S01]  /*c490*/  IMAD.SHL.U32 R72, R5, 0x2, RZ ;  /* 0x0000000205487824 */ /* 0x000fe200078e00ff */
[----:B------:R-:W-:Y:S01]  /*c4a0*/  SHF.R.U32.HI R74, RZ, 0x10, R61 ;  /* 0x00000010ff4a7819 */ /* 0x000fe2000001163d */
[----:B------:R-:W1:Y:S01]  /*c4b0*/  LDS.128 R8, [R73+0x6080] ;  /* 0x0060800049087984 */ /* 0x000e620000000c00 */
[--C-:B------:R-:W-:Y:S02]  /*c4c0*/  SHF.R.U64 R61, R66, 0x10, R67.reuse ;  /* 0x00000010423d7819 */ /* 0x100fe40000001243 */
[----:B------:R-:W-:Y:S01]  /*c4d0*/  SHF.R.U32.HI R66, RZ, 0x10, R67 ;  /* 0x00000010ff427819 */ /* 0x000fe20000011643 */
[----:B------:R-:W2:Y:S01]  /*c4e0*/  LDS.128 R4, [R72+0x6080] ;  /* 0x0060800048047984 */ /* 0x000ea20000000c00 */
[--C-:B------:R-:W-:Y:S01]  /*c4f0*/  SHF.R.U64 R64, R64, 0x10, R65.reuse ;  /* 0x0000001040407819 */ /* 0x100fe20000001241 */
[----:B------:R-:W-:Y:S01]  /*c500*/  HADD2.F32 R74, -RZ, R74.H0_H0 ;  /* 0x2000004aff4a7230 */ /* 0x000fe20000004100 */
[----:B------:R-:W-:Y:S01]  /*c510*/  SHF.R.U32.HI R65, RZ, 0x10, R65 ;  /* 0x00000010ff417819 */ /* 0x000fe20000011641 */
[----:B------:R-:W-:Y:S01]  /*c520*/  HADD2.F32 R66, -RZ, R66.H0_H0 ;  /* 0x20000042ff427230 */ /* 0x000fe20000004100 */
[--C-:B------:R-:W-:Y:S01]  /*c530*/  SHF.R.U64 R62, R62, 0x10, R63.reuse ;  /* 0x000000103e3e7819 */ /* 0x100fe2000000123f */
[----:B------:R-:W-:Y:S01]  /*c540*/  HADD2.F32 R64, -RZ, R64.H0_H0 ;  /* 0x20000040ff407230 */ /* 0x000fe20000004100 */
[----:B------:R-:W-:Y:S01]  /*c550*/  SHF.R.U32.HI R63, RZ, 0x10, R63 ;  /* 0x00000010ff3f7819 */ /* 0x000fe2000001163f */
[----:B------:R-:W-:-:S02]  /*c560*/  HADD2.F32 R61, -RZ, R61.H0_H0 ;  /* 0x2000003dff3d7230 */ /* 0x000fc40000004100 */
[----:B------:R-:W-:Y:S02]  /*c570*/  HADD2.F32 R62, -RZ, R62.H0_H0 ;  /* 0x2000003eff3e7230 */ /* 0x000fe40000004100 */
[----:B------:R-:W-:Y:S02]  /*c580*/  HADD2.F32 R63, -RZ, R63.H0_H0 ;  /* 0x2000003fff3f7230 */ /* 0x000fe40000004100 */
[--C-:B-1----:R-:W-:Y:S02]  /*c590*/  HADD2.F32 R67, -RZ, R9.reuse.H0_H0 ;  /* 0x20000009ff437230 */ /* 0x102fe40000004100 */
[----:B------:R-:W-:Y:S02]  /*c5a0*/  HADD2.F32 R75, -RZ, R9.H1_H1 ;  /* 0x30000009ff4b7230 */ /* 0x000fe40000004100 */
[----:B--2---:R-:W-:Y:S01]  /*c5b0*/  HADD2.F32 R83, -RZ, R5.H0_H0 ;  /* 0x20000005ff537230 */ /* 0x004fe20000004100 */
[----:B------:R-:W-:Y:S01]  /*c5c0*/  FMUL.FTZ R105, R67, R82 ;  /* 0x0000005243697220 */ /* 0x000fe20000410000 */
[----:B------:R-:W-:-:S02]  /*c5d0*/  HADD2.F32 R9, -RZ, R11.H0_H0 ;  /* 0x2000000bff097230 */ /* 0x000fc40000004100 */
[----:B------:R-:W-:Y:S01]  /*c5e0*/  HADD2.F32 R102, -RZ, R5.H1_H1 ;  /* 0x30000005ff667230 */ /* 0x000fe20000004100 */
[C---:B------:R-:W-:Y:S01]  /*c5f0*/  FMUL.FTZ R82, R83.reuse, R82 ;  /* 0x0000005253527220 */ /* 0x040fe20000410000 */
[----:B------:R-:W-:Y:S01]  /*c600*/  HADD2.F32 R5, -RZ, R7.H0_H0 ;  /* 0x20000007ff057230 */ /* 0x000fe20000004100 */
[----:B------:R-:W-:Y:S01]  /*c610*/  FFMA.FTZ R105, R83, R106, R105 ;  /* 0x0000006a53697223 */ /* 0x000fe20000010069 */
[----:B------:R-:W-:Y:S01]  /*c620*/  HADD2.F32 R83, -RZ, R65.H0_H0 ;  /* 0x20000041ff537230 */ /* 0x000fe20000004100 */
[-C--:B------:R-:W-:Y:S01]  /*c630*/  FMUL.FTZ R65, R75, R74.reuse ;  /* 0x0000004a4b417220 */ /* 0x080fe20000410000 */
[----:B------:R-:W-:Y:S01]  /*c640*/  HADD2.F32 R11, -RZ, R11.H1_H1 ;  /* 0x3000000bff0b7230 */ /* 0x000fe20000004100 */
[----:B------:R-:W-:Y:S01]  /*c650*/  FMUL.FTZ R108, R9, R107 ;  /* 0x0000006b096c7220 */ /* 0x000fe20000410000 */
        /* <DEDUP_REMOVED lines=8> */
[----:B------:R-:W-:Y:S01]  /*c6e0*/  HADD2.F32 R102, -RZ, R94.H1_H1 ;  /* 0x3000005eff667230 */ /* 0x000fe20000004100 */
[----:B------:R-:W-:Y:S01]  /*c6f0*/  FMUL.FTZ R5, R11, R63 ;  /* 0x0000003f0b057220 */ /* 0x000fe20000410000 */
[----:B------:R-:W-:Y:S01]  /*c700*/  HADD2.F32 R8, -RZ, R10.H0_H0 ;  /* 0x2000000aff087230 */ /* 0x000fe20000004100 */
[----:B------:R-:W-:Y:S01]  /*c710*/  FMUL.FTZ R94, R80, R93 ;  /* 0x0000005d505e7220 */ /* 0x000fe20000410000 */
[----:B------:R-:W-:Y:S01]  /*c720*/  HADD2.F32 R104, -RZ, R4.H1_H1 ;  /* 0x30000004ff687230 */ /* 0x000fe20000004100 */
        /* <DEDUP_REMOVED lines=8> */
[----:B------:R-:W-:Y:S01]  /*c7b0*/  FMUL.FTZ R5, R8, R102 ;  /* 0x0000006608057220 */ /* 0x000fe20000410000 */
[----:B------:R-:W-:Y:S01]  /*c7c0*/  F2FP.PACK_AB R7, R7, R108 ;  /* 0x0000006c0707723e */ /* 0x000fe200000000ff */
[----:B------:R-:W-:-:S02]  /*c7d0*/  FMUL.FTZ R102, R4, R102 ;  /* 0x0000006604667220 */ /* 0x000fc40000410000 */
[----:B------:R-:W-:Y:S02]  /*c7e0*/  FFMA.FTZ R60, R4, R101, R5 ;  /* 0x00000065043c7223 */ /* 0x000fe40000010005 */
[-C--:B------:R-:W-:Y:S02]  /*c7f0*/  FMUL.FTZ R4, R81, R103.reuse ;  /* 0x0000006751047220 */ /* 0x080fe40000410000 */
[-C--:B------:R-:W-:Y:S02]  /*c800*/  FMUL.FTZ R5, R10, R62.reuse ;  /* 0x0000003e0a057220 */ /* 0x080fe40000410000 */
[----:B------:R-:W-:Y:S02]  /*c810*/  FMUL.FTZ R103, R104, R103 ;  /* 0x0000006768677220 */ /* 0x000fe40000410000 */
[----:B------:R-:W-:Y:S02]  /*c820*/  FMUL.FTZ R62, R6, R62 ;  /* 0x0000003e063e7220 */ /* 0x000fe40000410000 */
[----:B------:R-:W-:-:S02]  /*c830*/  FFMA.FTZ R102, R8, R101, -R102 ;  /* 0x0000006508667223 */ /* 0x000fc40000010866 */
[----:B------:R-:W-:Y:S02]  /*c840*/  FFMA.FTZ R82, R67, R106, -R82 ;  /* 0x0000006a43527223 */ /* 0x000fe40000010852 */
[----:B------:R-:W-:Y:S02]  /*c850*/  FFMA.FTZ R74, R75, R83, -R74 ;  /* 0x000000534b4a7223 */ /* 0x000fe4000001084a */
[----:B------:R-:W-:Y:S02]  /*c860*/  FFMA.FTZ R107, R9, R109, -R107 ;  /* 0x0000006d096b7223 */ /* 0x000fe4000001086b */
[----:B------:R-:W-:Y:S01]  /*c870*/  FFMA.FTZ R11, R11, R66, -R63 ;  /* 0x000000420b0b7223 */ /* 0x000fe2000001083f */
[----:B------:R-:W-:Y:S01]  /*c880*/  F2FP.PACK_AB R9, R74, R82 ;  /* 0x000000524a09723e */ /* 0x000fe200000000ff */
[----:B------:R-:W-:Y:S02]  /*c890*/  FFMA.FTZ R93, R80, R95, -R93 ;  /* 0x0000005f505d7223 */ /* 0x000fe4000001085d */
[----:B------:R-:W-:Y:S01]  /*c8a0*/  FFMA.FTZ R8, R81, R64, -R103 ;  /* 0x0000004051087223 */ /* 0x000fe20000010867 */
[----:B------:R-:W-:Y:S01]  /*c8b0*/  F2FP.PACK_AB R11, R11, R107 ;  /* 0x0000006b0b0b723e */ /* 0x000fe200000000ff */
[----:B------:R-:W-:-:S02]  /*c8c0*/  FFMA.FTZ R10, R10, R61, -R62 ;  /* 0x0000003d0a0a7223 */ /* 0x000fc4000001083e */
[----:B------:R-:W-:Y:S01]  /*c8d0*/  FFMA.FTZ R4, R104, R64, R4 ;  /* 0x0000004068047223 */ /* 0x000fe20000010004 */
[----:B------:R-:W-:Y:S01]  /*c8e0*/  F2FP.PACK_AB R8, R8, R93 ;  /* 0x0000005d0808723e */ /* 0x000fe200000000ff */
[----:B------:R-:W-:Y:S01]  /*c8f0*/  FFMA.FTZ R6, R6, R61, R5 ;  /* 0x0000003d06067223 */ /* 0x000fe20000010005 */
[----:B------:R-:W-:Y:S02]  /*c900*/  F2FP.PACK_AB R10, R10, R102 ;  /* 0x000000660a0a723e */ /* 0x000fe400000000ff */
[----:B------:R-:W-:Y:S02]  /*c910*/  F2FP.PACK_AB R5, R65, R105 ;  /* 0x000000694105723e */ /* 0x000fe400000000ff */
[----:B------:R-:W-:Y:S01]  /*c920*/  F2FP.PACK_AB R4, R4, R94 ;  /* 0x0000005e0404723e */ /* 0x000fe200000000ff */
[----:B------:R1:W-:Y:S01]  /*c930*/  STS.128 [R73+0x6080], R8 ;  /* 0x0060800849007388 */ /* 0x0003e20000000c00 */
[----:B------:R-:W-:-:S05]  /*c940*/  F2FP.PACK_AB R6, R6, R60 ;  /* 0x0000003c0606723e */ /* 0x000fca00000000ff */
[----:B------:R1:W-:Y:S02]  /*c950*/  STS.128 [R72+0x6080], R4 ;  /* 0x0060800448007388 */ /* 0x0003e40000000c00 */
.L_x_445:
[----:B------:R-:W-:Y:S05]  /*c960*/  BSYNC B0 ;  /* 0x0000000000007941 */ /* 0x000fea0003800000 */
.L_x_444:
[----:B-1----:R-:W-:-:S04]  /*c970*/  IADD3 R7, R58, 0x20, RZ ;  /* 0x000000203a077810 */ /* 0x002fc80007ffe0ff */
        /* <DEDUP_REMOVED lines=22> */
[----:B------:R-:W-:Y:S01]  /*cae0*/  SHF.L.U32 R8, R9, 0x3, RZ ;  /* 0x0000000309087819 */ /* 0x000fe200000006ff */
[----:B------:R-:W-:Y:S01]  /*caf0*/  HADD2.F32 R92, -RZ, R92.H1_H1 ;  /* 0x3000005cff5c7230 */ /* 0x000fe20000004100 */
[----:B------:R-:W-:-:S02]  /*cb00*/  LEA.HI R7, R7, R9, RZ, 0x2 ;  /* 0x0000000907077211 */ /* 0x000fc400078f10ff */
[----:B------:R-:W-:Y:S02]  /*cb10*/  LEA R4, R49, R4, 0x3 ;  /* 0x0000000431047211 */ /* 0x000fe400078e18ff */
[----:B------:R-:W-:Y:S02]  /*cb20*/  LOP3.LUT R10, R6, 0x18, R10, 0xf8, !PT ;  /* 0x00000018060a7812 */ /* 0x000fe400078ef80a */
[----:B------:R-:W-:Y:S01]  /*cb30*/  SHF.R.U32.HI R5, RZ, 0x3, R6 ;  /* 0x00000003ff057819 */ /* 0x000fe20000011606 */
[----:B------:R-:W-:Y:S01]  /*cb40*/  IMAD.SHL.U32 R4, R4, 0x20, RZ ;  /* 0x0000002004047824 */ /* 0x000fe200078e00ff */
[----:B------:R-:W-:Y:S01]  /*cb50*/  LOP3.LUT R8, R6, 0x18, R8, 0xf8, !PT ;  /* 0x0000001806087812 */ /* 0x000fe200078ef808 */
[----:B------:R-:W-:Y:S01]  /*cb60*/  IMAD.SHL.U32 R6, R7, 0x400, RZ ;  /* 0x0000040007067824 */ /* 0x000fe200078e00ff */
[----:B------:R-:W-:Y:S02]  /*cb70*/  LOP3.LUT R11, R11, 0x7ffff000, RZ, 0xc0, !PT ;  /* 0x7ffff0000b0b7812 */ /* 0x000fe400078ec0ff */
[----:B------:R-:W-:-:S02]  /*cb80*/  LOP3.LUT R10, R10, R5, RZ, 0x3c, !PT ;  /* 0x000000050a0a7212 */ /* 0x000fc400078e3cff */
[----:B------:R-:W-:Y:S02]  /*cb90*/  LOP3.LUT R5, R8, R5, RZ, 0x3c, !PT ;  /* 0x0000000508057212 */ /* 0x000fe400078e3cff */
[----:B------:R-:W-:Y:S02]  /*cba0*/  LOP3.LUT R6, R6, 0x7ffff000, RZ, 0xc0, !PT ;  /* 0x7ffff00006067812 */ /* 0x000fe400078ec0ff */
[--C-:B------:R-:W-:Y:S02]  /*cbb0*/  IADD3 R10, R10, R11, R4.reuse ;  /* 0x0000000b0a0a7210 */ /* 0x100fe40007ffe004 */
[----:B------:R-:W-:Y:S02]  /*cbc0*/  IADD3 R5, R5, R6, R4 ;  /* 0x0000000605057210 */ /* 0x000fe40007ffe004 */
[----:B------:R-:W-:Y:S02]  /*cbd0*/  SHF.L.U32 R61, R10, 0x1, RZ ;  /* 0x000000010a3d7819 */ /* 0x000fe400000006ff */
[--C-:B------:R-:W-:Y:S01]  /*cbe0*/  SHF.R.U64 R36, R36, 0x10, R37.reuse ;  /* 0x0000001024247819 */ /* 0x100fe20000001225 */
[----:B------:R-:W-:Y:S01]  /*cbf0*/  IMAD.SHL.U32 R60, R5, 0x2, RZ ;  /* 0x00000002053c7824 */ /* 0x000fe200078e00ff */
[----:B------:R-:W-:Y:S01]  /*cc00*/  SHF.R.U32.HI R62, RZ, 0x10, R37 ;  /* 0x00000010ff3e7819 */ /* 0x000fe20000011625 */
[----:B------:R-:W1:Y:S01]  /*cc10*/  LDS.128 R8, [R61+0x6080] ;  /* 0x006080003d087984 */ /* 0x000e620000000c00 */
[----:B------:R-:W-:-:S02]  /*cc20*/  SHF.R.U64 R37, R42, 0x10, R43 ;  /* 0x000000102a257819 */ /* 0x000fc4000000122b */
        /* <DEDUP_REMOVED lines=9> */
[----:B------:R-:W-:Y:S02]  /*ccc0*/  HADD2.F32 R37, -RZ, R37.H0_H0 ;  /* 0x20000025ff257230 */ /* 0x000fe40000004100 */
[----:B------:R-:W-:-:S02]  /*ccd0*/  HADD2.F32 R38, -RZ, R38.H0_H0 ;  /* 0x20000026ff267230 */ /* 0x000fc40000004100 */
[----:B------:R-:W-:Y:S02]  /*cce0*/  HADD2.F32 R39, -RZ, R39.H0_H0 ;  /* 0x20000027ff277230 */ /* 0x000fe40000004100 */
[--C-:B-1----:R-:W-:Y:S02]  /*ccf0*/  HADD2.F32 R43, -RZ, R9.reuse.H0_H0 ;  /* 0x20000009ff2b7230 */ /* 0x102fe40000004100 */
[----:B------:R-:W-:Y:S02]  /*cd00*/  HADD2.F32 R63, -RZ, R9.H1_H1 ;  /* 0x30000009ff3f7230 */ /* 0x000fe40000004100 */
[----:B--2---:R-:W-:Y:S01]  /*cd10*/  HADD2.F32 R67, -RZ, R5.H0_H0 ;  /* 0x20000005ff437230 */ /* 0x004fe20000004100 */
[-C--:B------:R-:W-:Y:S01]  /*cd20*/  FMUL.FTZ R75, R43, R66.reuse ;  /* 0x000000422b4b7220 */ /* 0x080fe20000410000 */
[----:B------:R-:W-:Y:S02]  /*cd30*/  HADD2.F32 R9, -RZ, R11.H0_H0 ;  /* 0x2000000bff097230 */ /* 0x000fe40000004100 */
        /* <DEDUP_REMOVED lines=17> */
[----:B------:R-:W-:Y:S01]  /*ce50*/  FMUL.FTZ R5, R11, R39 ;  /* 0x000000270b057220 */ /* 0x000fe20000410000 */
[----:B------:R-:W-:Y:S01]  /*ce60*/  HADD2.F32 R74, -RZ, R4.H1_H1 ;  /* 0x30000004ff4a7230 */ /* 0x000fe20000004100 */
[----:B------:R-:W-:Y:S01]  /*ce70*/  FMUL.FTZ R72, R64, R89 ;  /* 0x0000005940487220 */ /* 0x000fe20000410000 */
[----:B------:R-:W-:Y:S01]  /*ce80*/  HADD2.F32 R4, -RZ, R6.H0_H0 ;  /* 0x20000006ff047230 */ /* 0x000fe20000004100 */
[C---:B------:R-:W-:Y:S01]  /*ce90*/  FMUL.FTZ R39, R7.reuse, R39 ;  /* 0x0000002707277220 */ /* 0x040fe20000410000 */
[----:B------:R-:W-:Y:S01]  /*cea0*/  HADD2.F32 R10, -RZ, R10.H1_H1 ;  /* 0x3000000aff0a7230 */ /* 0x000fe20000004100 */
[----:B------:R-:W-:Y:S01]  /*ceb0*/  FFMA.FTZ R7, R7, R42, R5 ;  /* 0x0000002a07077223 */ /* 0x000fe20000010005 */
[----:B------:R-:W-:Y:S01]  /*cec0*/  HADD2.F32 R6, -RZ, R6.H1_H1 ;  /* 0x30000006ff067230 */ /* 0x000fe20000004100 */
[----:B------:R-:W-:-:S02]  /*ced0*/  FMUL.FTZ R89, R73, R89 ;  /* 0x0000005949597220 */ /* 0x000fc40000410000 */
[----:B------:R-:W-:Y:S01]  /*cee0*/  FFMA.FTZ R72, R73, R91, R72 ;  /* 0x0000005b49487223 */ /* 0x000fe20000010048 */
[----:B------:R-:W-:Y:S01]  /*cef0*/  HADD2.F32 R73, -RZ, R36.H0_H0 ;  /* 0x20000024ff497230 */ /* 0x000fe20000004100 */
[----:B------:R-:W-:Y:S01]  /*cf00*/  FMUL.FTZ R5, R8, R90 ;  /* 0x0000005a08057220 */ /* 0x000fe20000410000 */
[----:B------:R-:W-:Y:S01]  /*cf10*/  F2FP.PACK_AB R7, R7, R82 ;  /* 0x000000520707723e */ /* 0x000fe200000000ff */
[C---:B------:R-:W-:Y:S02]  /*cf20*/  FMUL.FTZ R90, R4.reuse, R90 ;  /* 0x0000005a045a7220 */ /* 0x040fe40000410000 */
[----:B------:R-:W-:Y:S02]  /*cf30*/  FFMA.FTZ R36, R4, R92, R5 ;  /* 0x0000005c04247223 */ /* 0x000fe40000010005 */
[----:B------:R-:W-:Y:S02]  /*cf40*/  FMUL.FTZ R4, R65, R73 ;  /* 0x0000004941047220 */ /* 0x000fe40000410000 */
[----:B------:R-:W-:-:S02]  /*cf50*/  FMUL.FTZ R5, R10, R38 ;  /* 0x000000260a057220 */ /* 0x000fc40000410000 */
[----:B------:R-:W-:Y:S02]  /*cf60*/  FMUL.FTZ R73, R74, R73 ;  /* 0x000000494a497220 */ /* 0x000fe40000410000 */
[----:B------:R-:W-:Y:S02]  /*cf70*/  FMUL.FTZ R38, R6, R38 ;  /* 0x0000002606267220 */ /* 0x000fe40000410000 */
[----:B------:R-:W-:Y:S02]  /*cf80*/  FFMA.FTZ R90, R8, R92, -R90 ;  /* 0x0000005c085a7223 */ /* 0x000fe4000001085a */
[----:B------:R-:W-:Y:S02]  /*cf90*/  FFMA.FTZ R66, R43, R80, -R66 ;  /* 0x000000502b427223 */ /* 0x000fe40000010842 */
[----:B------:R-:W-:Y:S02]  /*cfa0*/  FFMA.FTZ R62, R63, R67, -R62 ;  /* 0x000000433f3e7223 */ /* 0x000fe4000001083e */
[----:B------:R-:W-:-:S02]  /*cfb0*/  FFMA.FTZ R81, R9, R83, -R81 ;  /* 0x0000005309517223 */ /* 0x000fc40000010851 */
[----:B------:R-:W-:Y:S01]  /*cfc0*/  FFMA.FTZ R11, R11, R42, -R39 ;  /* 0x0000002a0b0b7223 */ /* 0x000fe20000010827 */
[----:B------:R-:W-:Y:S01]  /*cfd0*/  F2FP.PACK_AB R9, R62, R66 ;  /* 0x000000423e09723e */ /* 0x000fe200000000ff */
[----:B------:R-:W-:Y:S02]  /*cfe0*/  FFMA.FTZ R89, R64, R91, -R89 ;  /* 0x0000005b40597223 */ /* 0x000fe40000010859 */
[-C--:B------:R-:W-:Y:S01]  /*cff0*/  FFMA.FTZ R8, R65, R40.reuse, -R73 ;  /* 0x0000002841087223 */ /* 0x080fe20000010849 */
        /* <DEDUP_REMOVED lines=8> */
[----:B------:R1:W-:Y:S01]  /*d080*/  STS.128 [R61+0x6080], R8 ;  /* 0x006080083d007388 */ /* 0x0003e20000000c00 */
[----:B------:R-:W-:-:S05]  /*d090*/  F2FP.PACK_AB R6, R6, R36 ;  /* 0x000000240606723e */ /* 0x000fca00000000ff */
[----:B------:R1:W-:Y:S02]  /*d0a0*/  STS.128 [R60+0x6080], R4 ;  /* 0x006080043c007388 */ /* 0x0003e40000000c00 */
.L_x_441:
[----:B------:R-:W-:Y:S05]  /*d0b0*/  BSYNC B1 ;  /* 0x0000000000017941 */ /* 0x000fea0003800000 */
.L_x_440:
[----:B------:R-:W-:-:S04]  /*d0c0*/  IADD3 R53, R53, 0x40, RZ ;  /* 0x0000004035357810 */ /* 0x000fc80007ffe0ff */
[----:B------:R-:W-:-:S13]  /*d0d0*/  ISETP.GE.AND P0, PT, R53, R87, PT ;  /* 0x000000573500720c */ /* 0x000fda0003f06270 */
[----:B------:R-:W-:Y:S05]  /*d0e0*/  @P0 BRA `(.L_x_425) ;  /* 0x0000162000000947 */ /* 0x000fea0003800000 */
[----:B------:R-:W-:Y:S01]  /*d0f0*/  ISETP.GE.AND P0, PT, R58, c[0x0][0x27c], PT ;  /* 0x00009f003a007a0c */ /* 0x000fe20003f06270 */
[----:B------:R-:W-:-:S12]  /*d100*/  BSSY B0, `(.L_x_446) ;  /* 0x0000070000007945 */ /* 0x000fd80003800000 */
[----:B------:R-:W-:Y:S05]  /*d110*/  @P0 BRA `(.L_x_447) ;  /* 0x000006e000000947 */ /* 0x000fea0003800000 */
[-C--:B-1----:R-:W-:Y:S01]  /*d120*/  LEA.HI R7, R53, R53.reuse, RZ, 0x1 ;  /* 0x0000003535077211 */ /* 0x082fe200078f08ff */
[----:B------:R-:W-:Y:S01]  /*d130*/  IMAD.MOV.U32 R4, RZ, RZ, c[0x0][0x27c] ;  /* 0x00009f00ff047624 */ /* 0x000fe200078e00ff */
[----:B------:R-:W-:Y:S01]  /*d140*/  SHF.R.S32.HI R6, RZ, 0x1f, R53 ;  /* 0x0000001fff067819 */ /* 0x000fe20000011435 */
[----:B------:R-:W-:Y:S01]  /*d150*/  HADD2.F32 R42, -RZ, R84.H0_H0 ;  /* 0x20000054ff2a7230 */ /* 0x000fe20000004100 */
[----:B------:R-:W-:Y:S01]  /*d160*/  SHF.R.U64 R30, R30, 0x10, R31 ;  /* 0x000000101e1e7819 */ /* 0x000fe2000000121f */
[C---:B------:R-:W-:Y:S01]  /*d170*/  IMAD.SHL.U32 R9, R7.reuse, 0x20, RZ ;  /* 0x0000002007097824 */ /* 0x040fe200078e00ff */
[----:B------:R-:W-:Y:S01]  /*d180*/  LEA.HI R6, R6, R53, RZ, 0x3 ;  /* 0x0000003506067211 */ /* 0x000fe200078f18ff */
[----:B------:R-:W-:Y:S01]  /*d190*/  HADD2.F32 R64, -RZ, R86.H0_H0 ;  /* 0x20000056ff407230 */ /* 0x000fe20000004100 */
[----:B------:R-:W-:Y:S01]  /*d1a0*/  LEA.HI R88, R4, R88, RZ, 0x1d ;  /* 0x0000005804587211 */ /* 0x000fe200078fe8ff */
[----:B------:R-:W-:Y:S01]  /*d1b0*/  HADD2.F32 R65, -RZ, R71.H0_H0 ;  /* 0x20000047ff417230 */ /* 0x000fe20000004100 */
[----:B------:R-:W-:Y:S01]  /*d1c0*/  LOP3.LUT R7, R7, 0x7fffffe, RZ, 0xc0, !PT ;  /* 0x07fffffe07077812 */ /* 0x000fe200078ec0ff */
[----:B------:R-:W-:Y:S01]  /*d1d0*/  HADD2.F32 R67, -RZ, R85.H0_H0 ;  /* 0x20000055ff437230 */ /* 0x000fe20000004100 */
[----:B------:R-:W-:Y:S01]  /*d1e0*/  SHF.L.U32 R6, R6, 0x5, RZ ;  /* 0x0000000506067819 */ /* 0x000fe200000006ff */
[----:B------:R-:W-:Y:S01]  /*d1f0*/  HADD2.F32 R71, -RZ, R71.H1_H1 ;  /* 0x30000047ff477230 */ /* 0x000fe20000004100 */
[----:B------:R-:W-:Y:S01]  /*d200*/  LOP3.LUT R9, R9, 0xc0, RZ, 0xc0, !PT ;  /* 0x000000c009097812 */ /* 0x000fe200078ec0ff */
[----:B------:R-:W-:Y:S01]  /*d210*/  IMAD.IADD R7, R53, 0x1, -R7 ;  /* 0x0000000135077824 */ /* 0x000fe200078e0a07 */
[----:B------:R-:W-:Y:S01]  /*d220*/  SHF.R.S32.HI R4, RZ, 0x1f, R88 ;  /* 0x0000001fff047819 */ /* 0x000fe20000011458 */
[----:B------:R-:W-:Y:S01]  /*d230*/  HADD2.F32 R85, -RZ, R85.H1_H1 ;  /* 0x30000055ff557230 */ /* 0x000fe20000004100 */
[----:B------:R-:W-:Y:S01]  /*d240*/  LOP3.LUT R6, R6, 0xffffff00, RZ, 0xc0, !PT ;  /* 0xffffff0006067812 */ /* 0x000fe200078ec0ff */
[----:B------:R-:W-:Y:S01]  /*d250*/  HADD2.F32 R84, -RZ, R84.H1_H1 ;  /* 0x30000054ff547230 */ /* 0x000fe20000004100 */
[----:B------:R-:W-:Y:S01]  /*d260*/  LOP3.LUT R8, R9, 0x18, R58, 0xf8, !PT ;  /* 0x0000001809087812 */ /* 0x000fe200078ef83a */
[----:B------:R-:W-:Y:S01]  /*d270*/  HADD2.F32 R86, -RZ, R86.H1_H1 ;  /* 0x30000056ff567230 */ /* 0x000fe20000004100 */
[----:B------:R-:W-:Y:S01]  /*d280*/  SHF.R.U32.HI R5, RZ, 0x3, R9 ;  /* 0x00000003ff057819 */ /* 0x000fe20000011609 */
[----:B------:R-:W-:Y:S01]  /*d290*/  IMAD R6, R7, 0x20, R6 ;  /* 0x0000002007067824 */ /* 0x000fe200078e0206 */
[----:B------:R-:W-:Y:S01]  /*d2a0*/  LEA.HI R4, R4, R88, RZ, 0x2 ;  /* 0x0000005804047211 */ /* 0x000fe200078f10ff */
[----:B------:R-:W-:Y:S01]  /*d2b0*/  HADD2.F32 R30, -RZ, R30.H0_H0 ;  /* 0x2000001eff1e7230 */ /* 0x000fe20000004100 */
[----:B------:R-:W-:-:S02]  /*d2c0*/  SHF.L.U32 R88, R88, 0x3, RZ ;  /* 0x0000000358587819 */ /* 0x000fc400000006ff */
[-C--:B------:R-:W-:Y:S02]  /*d2d0*/  LOP3.LUT R8, R8, R5.reuse, RZ, 0x3c, !PT ;  /* 0x0000000508087212 */ /* 0x080fe400078e3cff */
[----:B------:R-:W-:Y:S02]  /*d2e0*/  LOP3.LUT R88, R9, 0x18, R88, 0xf8, !PT ;  /* 0x0000001809587812 */ /* 0x000fe400078ef858 */
[----:B------:R-:W-:Y:S01]  /*d2f0*/  SHF.L.U32 R4, R4, 0xa, RZ ;  /* 0x0000000a04047819 */ /* 0x000fe200000006ff */
[----:B------:R-:W-:Y:S01]  /*d300*/  IMAD.IADD R8, R6, 0x1, R8 ;  /* 0x0000000106087824 */ /* 0x000fe200078e0208 */
[----:B------:R-:W-:Y:S02]  /*d310*/  LOP3.LUT R36, R88, R5, RZ, 0x3c, !PT ;  /* 0x0000000558247212 */ /* 0x000fe400078e3cff */
[----:B------:R-:W-:Y:S02]  /*d320*/  LOP3.LUT R4, R4, 0x7ffff000, RZ, 0xc0, !PT ;  /* 0x7ffff00004047812 */ /* 0x000fe400078ec0ff */
[----:B------:R-:W-:-:S02]  /*d330*/  SHF.L.U32 R37, R8, 0x1, RZ ;  /* 0x0000000108257819 */ /* 0x000fc400000006ff */
[----:B------:R-:W-:Y:S02]  /*d340*/  IADD3 R36, R36, R4, R6 ;  /* 0x0000000424247210 */ /* 0x000fe40007ffe006 */
[----:B------:R-:W-:Y:S01]  /*d350*/  SHF.R.U32.HI R38, RZ, 0x10, R31 ;  /* 0x00000010ff267819 */ /* 0x000fe2000001161f */
[----:B------:R-:W1:Y:S01]  /*d360*/  LDS.128 R8, [R37+0x6080] ;  /* 0x0060800025087984 */ /* 0x000e620000000c00 */
[----:B------:R-:W-:Y:S02]  /*d370*/  SHF.L.U32 R36, R36, 0x1, RZ ;  /* 0x0000000124247819 */ /* 0x000fe400000006ff */
[--C-:B------:R-:W-:Y:S01]  /*d380*/  SHF.R.U64 R31, R32, 0x10, R33.reuse ;  /* 0x00000010201f7819 */ /* 0x100fe20000001221 */
[----:B------:R-:W-:Y:S01]  /*d390*/  HADD2.F32 R38, -RZ, R38.H0_H0 ;  /* 0x20000026ff267230 */ /* 0x000fe20000004100 */
[----:B------:R-:W-:Y:S01]  /*d3a0*/  SHF.R.U32.HI R32, RZ, 0x10, R33 ;  /* 0x00000010ff207819 */ /* 0x000fe20000011621 */
[----:B------:R-:W2:Y:S01]  /*d3b0*/  LDS.128 R4, [R36+0x6080] ;  /* 0x0060800024047984 */ /* 0x000ea20000000c00 */
        /* <DEDUP_REMOVED lines=42> */
[----:B------:R-:W-:Y:S01]  /*d660*/  F2FP.PACK_AB R7, R7, R63 ;  /* 0x0000003f0707723e */ /* 0x000fe200000000ff */
[C---:B------:R-:W-:Y:S01]  /*d670*/  FMUL.FTZ R84, R4.reuse, R84 ;  /* 0x0000005404547220 */ /* 0x040fe20000410000 */
[----:B------:R-:W-:Y:S01]  /*d680*/  F2FP.PACK_AB R5, R5, R66 ;  /* 0x000000420505723e */ /* 0x000fe200000000ff */
[----:B------:R-:W-:-:S02]  /*d690*/  FFMA.FTZ R28, R4, R86, R32 ;  /* 0x00000056041c7223 */ /* 0x000fc40000010020 */
[-C--:B------:R-:W-:Y:S02]  /*d6a0*/  FMUL.FTZ R4, R41, R61.reuse ;  /* 0x0000003d29047220 */ /* 0x080fe40000410000 */
[-C--:B------:R-:W-:Y:S02]  /*d6b0*/  FMUL.FTZ R32, R10, R30.reuse ;  /* 0x0000001e0a207220 */ /* 0x080fe40000410000 */
[----:B------:R-:W-:Y:S02]  /*d6c0*/  FMUL.FTZ R61, R62, R61 ;  /* 0x0000003d3e3d7220 */ /* 0x000fe40000410000 */
[----:B------:R-:W-:Y:S02]  /*d6d0*/  FMUL.FTZ R30, R6, R30 ;  /* 0x0000001e061e7220 */ /* 0x000fe40000410000 */
[----:B------:R-:W-:Y:S02]  /*d6e0*/  FFMA.FTZ R84, R8, R86, -R84 ;  /* 0x0000005608547223 */ /* 0x000fe40000010854 */
[----:B------:R-:W-:-:S02]  /*d6f0*/  FFMA.FTZ R42, R33, R64, -R42 ;  /* 0x00000040212a7223 */ /* 0x000fc4000001082a */
        /* <DEDUP_REMOVED lines=14> */
[----:B------:R1:W-:Y:S04]  /*d7e0*/  STS.128 [R37+0x6080], R8 ;  /* 0x0060800825007388 */ /* 0x0003e80000000c00 */
[----:B------:R1:W-:Y:S02]  /*d7f0*/  STS.128 [R36+0x6080], R4 ;  /* 0x0060800424007388 */ /* 0x0003e40000000c00 */
.L_x_447:
[----:B------:R-:W-:Y:S05]  /*d800*/  BSYNC B0 ;  /* 0x0000000000007941 */ /* 0x000fea0003800000 */
.L_x_446:
[----:B-1----:R-:W-:Y:S01]  /*d810*/  IADD3 R4, R58, 0x10, RZ ;  /* 0x000000103a047810 */ /* 0x002fe20007ffe0ff */
[----:B------:R-:W-:Y:S03]  /*d820*/  BSSY B0, `(.L_x_448) ;  /* 0x0000077000007945 */ /* 0x000fe60003800000 */
[----:B------:R-:W-:-:S13]  /*d830*/  ISETP.GE.AND P0, PT, R4, c[0x0][0x27c], PT ;  /* 0x00009f0004007a0c */ /* 0x000fda0003f06270 */
[----:B------:R-:W-:Y:S05]  /*d840*/  @P0 BRA `(.L_x_449) ;  /* 0x0000074000000947 */ /* 0x000fea0003800000 */
[----:B------:R-:W-:Y:S01]  /*d850*/  SHF.R.S32.HI R9, RZ, 0x1f, R4 ;  /* 0x0000001fff097819 */ /* 0x000fe20000011404 */
[----:B------:R-:W-:Y:S01]  /*d860*/  IMAD.MOV.U32 R8, RZ, RZ, c[0x0][0x27c] ;  /* 0x00009f00ff087624 */ /* 0x000fe200078e00ff */
[----:B------:R-:W-:Y:S01]  /*d870*/  SHF.R.S32.HI R5, RZ, 0x1f, R53 ;  /* 0x0000001fff057819 */ /* 0x000fe20000011435 */
[----:B------:R-:W-:Y:S01]  /*d880*/  HADD2.F32 R34, -RZ, R68.H0_H0 ;  /* 0x20000044ff227230 */ /* 0x000fe20000004100 */
[CC--:B------:R-:W-:Y:S01]  /*d890*/  LEA.HI R11, R9.reuse, R4.reuse, RZ, 0x3 ;  /* 0x00000004090b7211 */ /* 0x0c0fe200078f18ff */
[----:B------:R-:W-:Y:S01]  /*d8a0*/  HADD2.F32 R40, -RZ, R70.H0_H0 ;  /* 0x20000046ff287230 */ /* 0x000fe20000004100 */
[----:B------:R-:W-:Y:S01]  /*d8b0*/  LEA.HI R9, R9, R4, RZ, 0x5 ;  /* 0x0000000409097211 */ /* 0x000fe200078f28ff */
[----:B------:R-:W-:Y:S01]  /*d8c0*/  HADD2.F32 R41, -RZ, R59.H0_H0 ;  /* 0x2000003bff297230 */ /* 0x000fe20000004100 */
[-C--:B------:R-:W-:Y:S01]  /*d8d0*/  LEA.HI R4, R53, R53.reuse, RZ, 0x1 ;  /* 0x0000003535047211 */ /* 0x080fe200078f08ff */
[----:B------:R-:W-:Y:S01]  /*d8e0*/  HADD2.F32 R43, -RZ, R69.H0_H0 ;  /* 0x20000045ff2b7230 */ /* 0x000fe20000004100 */
[----:B------:R-:W-:Y:S01]  /*d8f0*/  LEA.HI R5, R5, R53, RZ, 0x3 ;  /* 0x0000003505057211 */ /* 0x000fe200078f18ff */
[----:B------:R-:W-:Y:S01]  /*d900*/  IMAD.SHL.U32 R9, R9, 0x80, RZ ;  /* 0x0000008009097824 */ /* 0x000fe200078e00ff */
[----:B------:R-:W-:Y:S01]  /*d910*/  SHF.R.S32.HI R6, RZ, 0x3, R11 ;  /* 0x00000003ff067819 */ /* 0x000fe2000001140b */
[C---:B------:R-:W-:Y:S01]  /*d920*/  IMAD.SHL.U32 R10, R4.reuse, 0x20, RZ ;  /* 0x00000020040a7824 */ /* 0x040fe200078e00ff */
[----:B------:R-:W-:Y:S01]  /*d930*/  LOP3.LUT R4, R4, 0x7fffffe, RZ, 0xc0, !PT ;  /* 0x07fffffe04047812 */ /* 0x000fe200078ec0ff */
[----:B------:R-:W-:Y:S01]  /*d940*/  IMAD.SHL.U32 R5, R5, 0x20, RZ ;  /* 0x0000002005057824 */ /* 0x000fe200078e00ff */
[----:B------:R-:W-:Y:S01]  /*d950*/  LEA.HI R8, R8, R6, RZ, 0x1d ;  /* 0x0000000608087211 */ /* 0x000fe200078fe8ff */
[----:B------:R-:W-:Y:S01]  /*d960*/  HADD2.F32 R59, -RZ, R59.H1_H1 ;  /* 0x3000003bff3b7230 */ /* 0x000fe20000004100 */
[----:B------:R-:W-:Y:S01]  /*d970*/  IADD3 R4, R53, -R4, RZ ;  /* 0x8000000435047210 */ /* 0x000fe20007ffe0ff */
[----:B------:R-:W-:Y:S01]  /*d980*/  HADD2.F32 R69, -RZ, R69.H1_H1 ;  /* 0x30000045ff457230 */ /* 0x000fe20000004100 */
[----:B------:R-:W-:Y:S01]  /*d990*/  LOP3.LUT R5, R5, 0xffffff00, RZ, 0xc0, !PT ;  /* 0xffffff0005057812 */ /* 0x000fe200078ec0ff */
[----:B------:R-:W-:Y:S01]  /*d9a0*/  HADD2.F32 R68, -RZ, R68.H1_H1 ;  /* 0x30000044ff447230 */ /* 0x000fe20000004100 */
[----:B------:R-:W-:Y:S01]  /*d9b0*/  LOP3.LUT R10, R10, 0xc0, RZ, 0xc0, !PT ;  /* 0x000000c00a0a7812 */ /* 0x000fe200078ec0ff */
[----:B------:R-:W-:Y:S01]  /*d9c0*/  HADD2.F32 R70, -RZ, R70.H1_H1 ;  /* 0x30000046ff467230 */ /* 0x000fe20000004100 */
[----:B------:R-:W-:Y:S01]  /*d9d0*/  SHF.L.U32 R7, R8, 0x3, RZ ;  /* 0x0000000308077819 */ /* 0x000fe200000006ff */
[----:B------:R-:W-:Y:S01]  /*d9e0*/  IMAD R5, R4, 0x20, R5 ;  /* 0x0000002004057824 */ /* 0x000fe200078e0205 */
[----:B------:R-:W-:-:S02]  /*d9f0*/  SHF.R.S32.HI R4, RZ, 0x1f, R8 ;  /* 0x0000001fff047819 */ /* 0x000fc40000011408 */
[----:B------:R-:W-:Y:S02]  /*da00*/  LOP3.LUT R11, R10, 0x18, R11, 0xf8, !PT ;  /* 0x000000180a0b7812 */ /* 0x000fe400078ef80b */
[----:B------:R-:W-:Y:S02]  /*da10*/  LEA.HI R4, R4, R8, RZ, 0x2 ;  /* 0x0000000804047211 */ /* 0x000fe400078f10ff */
[----:B------:R-:W-:Y:S02]  /*da20*/  SHF.R.U32.HI R6, RZ, 0x3, R10 ;  /* 0x00000003ff067819 */ /* 0x000fe4000001160a */
[----:B------:R-:W-:Y:S01]  /*da30*/  LOP3.LUT R9, R9, 0x7ffff000, RZ, 0xc0, !PT ;  /* 0x7ffff00009097812 */ /* 0x000fe200078ec0ff */
[----:B------:R-:W-:Y:S01]  /*da40*/  IMAD.SHL.U32 R4, R4, 0x400, RZ ;  /* 0x0000040004047824 */ /* 0x000fe200078e00ff */
[----:B------:R-:W-:Y:S02]  /*da50*/  LOP3.LUT R11, R11, R6, RZ, 0x3c, !PT ;  /* 0x000000060b0b7212 */ /* 0x000fe400078e3cff */
[----:B------:R-:W-:-:S02]  /*da60*/  LOP3.LUT R7, R10, 0x18, R7, 0xf8, !PT ;  /* 0x000000180a077812 */ /* 0x000fc400078ef807 */
[----:B------:R-:W-:Y:S02]  /*da70*/  IADD3 R9, R11, R5, R9 ;  /* 0x000000050b097210 */ /* 0x000fe40007ffe009 */
[----:B------:R-:W-:Y:S02]  /*da80*/  LOP3.LUT R6, R7, R6, RZ, 0x3c, !PT ;  /* 0x0000000607067212 */ /* 0x000fe400078e3cff */
[----:B------:R-:W-:Y:S01]  /*da90*/  LOP3.LUT R4, R4, 0x7ffff000, RZ, 0xc0, !PT ;  /* 0x7ffff00004047812 */ /* 0x000fe200078ec0ff */
[----:B------:R-:W-:Y:S01]  /*daa0*/  IMAD.SHL.U32 R29, R9, 0x2, RZ ;  /* 0x00000002091d7824 */ /* 0x000fe200078e00ff */
[----:B------:R-:W-:Y:S02]  /*dab0*/  SHF.R.U64 R14, R14, 0x10, R15 ;  /* 0x000000100e0e7819 */ /* 0x000fe4000000120f */
[----:B------:R-:W-:Y:S02]  /*dac0*/  IADD3 R4, R6, R4, R5 ;  /* 0x0000000406047210 */ /* 0x000fe40007ffe005 */
[----:B------:R-:W1:Y:S01]  /*dad0*/  LDS.128 R8, [R29+0x6080] ;  /* 0x006080001d087984 */ /* 0x000e620000000c00 */
[----:B------:R-:W-:Y:S01]  /*dae0*/  SHF.R.U32.HI R30, RZ, 0x10, R15 ;  /* 0x00000010ff1e7819 */ /* 0x000fe2000001160f */
[----:B------:R-:W-:Y:S01]  /*daf0*/  HADD2.F32 R14, -RZ, R14.H0_H0 ;  /* 0x2000000eff0e7230 */ /* 0x000fe20000004100 */
[----:B------:R-:W-:-:S02]  /*db00*/  SHF.L.U32 R28, R4, 0x1, RZ ;  /* 0x00000001041c7819 */ /* 0x000fc400000006ff */
[--C-:B------:R-:W-:Y:S01]  /*db10*/  SHF.R.U64 R15, R20, 0x10, R21.reuse ;  /* 0x00000010140f7819 */ /* 0x100fe20000001215 */
[----:B------:R-:W-:Y:S01]  /*db20*/  HADD2.F32 R30, -RZ, R30.H0_H0 ;  /* 0x2000001eff1e7230 */ /* 0x000fe20000004100 */
[----:B------:R-:W-:Y:S01]  /*db30*/  SHF.R.U32.HI R20, RZ, 0x10, R21 ;  /* 0x00000010ff147819 */ /* 0x000fe20000011615 */
[----:B------:R-:W2:Y:S01]  /*db40*/  LDS.128 R4, [R28+0x6080] ;  /* 0x006080001c047984 */ /* 0x000ea20000000c00 */
[--C-:B------:R-:W-:Y:S01]  /*db50*/  SHF.R.U64 R22, R22, 0x10, R23.reuse ;  /* 0x0000001016167819 */ /* 0x100fe20000001217 */
[----:B------:R-:W-:Y:S01]  /*db60*/  HADD2.F32 R15, -RZ, R15.H0_H0 ;  /* 0x2000000fff0f7230 */ /* 0x000fe20000004100 */
[----:B------:R-:W-:Y:S02]  /*db70*/  SHF.R.U32.HI R23, RZ, 0x10, R23 ;  /* 0x00000010ff177819 */ /* 0x000fe40000011617 */
[--C-:B------:R-:W-:Y:S01]  /*db80*/  SHF.R.U64 R12, R12, 0x10, R13.reuse ;  /* 0x000000100c0c7819 */ /* 0x100fe2000000120d */
[----:B------:R-:W-:Y:S01]  /*db90*/  HADD2.F32 R22, -RZ, R22.H0_H0 ;  /* 0x20000016ff167230 */ /* 0x000fe20000004100 */
[----:B------:R-:W-:-:S05]  /*dba0*/  SHF.R.U32.HI R13, RZ, 0x10, R13 ;  /* 0x00000010ff0d7819 */ /* 0x000fca000001160d */
[----:B------:R-:W-:Y:S02]  /*dbb0*/  HADD2.F32 R13, -RZ, R13.H0_H0 ;  /* 0x2000000dff0d7230 */ /* 0x000fe40000004100 */
[--C-:B-1----:R-:W-:Y:S02]  /*dbc0*/  HADD2.F32 R21, -RZ, R11.reuse.H0_H0 ;  /* 0x2000000bff157230 */ /* 0x102fe40000004100 */
[----:B------:R-:W-:Y:S02]  /*dbd0*/  HADD2.F32 R11, -RZ, R11.H1_H1 ;  /* 0x3000000bff0b7230 */ /* 0x000fe40000004100 */
[--C-:B------:R-:W-:Y:S01]  /*dbe0*/  HADD2.F32 R31, -RZ, R9.reuse.H0_H0 ;  /* 0x20000009ff1f7230 */ /* 0x100fe20000004100 */
[----:B------:R-:W-:Y:S01]  /*dbf0*/  FMUL.FTZ R39, R21, R34 ;  /* 0x0000002215277220 */ /* 0x000fe20000410000 */
[----:B------:R-:W-:Y:S02]  /*dc00*/  HADD2.F32 R9, -RZ, R9.H1_H1 ;  /* 0x30000009ff097230 */ /* 0x000fe40000004100 */
[--C-:B--2---:R-:W-:Y:S01]  /*dc10*/  HADD2.F32 R35, -RZ, R7.reuse.H0_H0 ;  /* 0x20000007ff237230 */ /* 0x104fe20000004100 */
[----:B------:R-:W-:Y:S01]  /*dc20*/  FMUL.FTZ R42, R31, R41 ;  /* 0x000000291f2a7220 */ /* 0x000fe20000410000 */
[----:B------:R-:W-:-:S02]  /*dc30*/  HADD2.F32 R7, -RZ, R7.H1_H1 ;  /* 0x30000007ff077230 */ /* 0x000fc40000004100 */
[----:B------:R-:W-:Y:S01]  /*dc40*/  HADD2.F32 R36, -RZ, R5.H0_H0 ;  /* 0x20000005ff247230 */ /* 0x000fe20000004100 */
[C---:B------:R-:W-:Y:S01]  /*dc50*/  FMUL.FTZ R34, R35.reuse, R34 ;  /* 0x0000002223227220 */ /* 0x040fe20000410000 */
[--C-:B------:R-:W-:Y:S01]  /*dc60*/  HADD2.F32 R32, -RZ, R8.reuse.H0_H0 ;  /* 0x20000008ff207230 */ /* 0x100fe20000004100 */
[----:B------:R-:W-:Y:S01]  /*dc70*/  FFMA.FTZ R39, R35, R40, R39 ;  /* 0x0000002823277223 */ /* 0x000fe20000010027 */
[----:B------:R-:W-:Y:S01]  /*dc80*/  HADD2.F32 R35, -RZ, R23.H0_H0 ;  /* 0x20000017ff237230 */ /* 0x000fe20000004100 */
[-C--:B------:R-:W-:Y:S01]  /*dc90*/  FMUL.FTZ R23, R11, R30.reuse ;  /* 0x0000001e0b177220 */ /* 0x080fe20000410000 */
[----:B------:R-:W-:Y:S01]  /*dca0*/  HADD2.F32 R5, -RZ, R5.H1_H1 ;  /* 0x30000005ff057230 */ /* 0x000fe20000004100 */
[C---:B------:R-:W-:Y:S01]  /*dcb0*/  FMUL.FTZ R30, R7.reuse, R30 ;  /* 0x0000001e071e7220 */ /* 0x040fe20000410000 */
[----:B------:R-:W-:Y:S01]  /*dcc0*/  HADD2.F32 R33, -RZ, R8.H1_H1 ;  /* 0x30000008ff217230 */ /* 0x000fe20000004100 */
[----:B------:R-:W-:Y:S01]  /*dcd0*/  FFMA.FTZ R7, R7, R35, R23 ;  /* 0x0000002307077223 */ /* 0x000fe20000010017 */
[----:B------:R-:W-:Y:S01]  /*dce0*/  HADD2.F32 R37, -RZ, R4.H0_H0 ;  /* 0x20000004ff257230 */ /* 0x000fe20000004100 */
        /* <DEDUP_REMOVED lines=12> */
[----:B------:R-:W-:Y:S01]  /*ddb0*/  FMUL.FTZ R59, R37, R59 ;  /* 0x0000003b253b7220 */ /* 0x000fe20000410000 */
[----:B------:R-:W-:Y:S01]  /*ddc0*/  F2FP.PACK_AB R7, R7, R39 ;  /* 0x000000270707723e */ /* 0x000fe200000000ff */
        /* <DEDUP_REMOVED lines=28> */
.L_x_449:
[----:B------:R-:W-:Y:S05]  /*df90*/  BSYNC B0 ;  /* 0x0000000000007941 */ /* 0x000fea0003800000 */
.L_x_448:
[----:B------:R-:W-:-:S04]  /*dfa0*/  IADD3 R58, R58, 0x20, RZ ;  /* 0x000000203a3a7810 */ /* 0x000fc80007ffe0ff */
[----:B------:R-:W-:-:S13]  /*dfb0*/  ISETP.GE.AND P0, PT, R58, c[0x0][0x27c], PT ;  /* 0x00009f003a007a0c */ /* 0x000fda0003f06270 */
[----:B------:R-:W-:Y:S05]  /*dfc0*/  @P0 BRA `(.L_x_425) ;  /* 0x0000074000000947 */ /* 0x000fea0003800000 */
[----:B-1----:R-:W-:Y:S01]  /*dfd0*/  SHF.R.S32.HI R7, RZ, 0x1f, R58 ;  /* 0x0000001fff077819 */ /* 0x002fe2000001143a */
[----:B------:R-:W-:Y:S01]  /*dfe0*/  IMAD.MOV.U32 R6, RZ, RZ, c[0x0][0x27c] ;  /* 0x00009f00ff067624 */ /* 0x000fe200078e00ff */
[-C--:B------:R-:W-:Y:S01]  /*dff0*/  LEA.HI R8, R53, R53.reuse, RZ, 0x1 ;  /* 0x0000003535087211 */ /* 0x080fe200078f08ff */
[--C-:B------:R-:W-:Y:S01]  /*e000*/  HADD2.F32 R32, -RZ, R57.reuse.H0_H0 ;  /* 0x20000039ff207230 */ /* 0x100fe20000004100 */
[CC--:B------:R-:W-:Y:S01]  /*e010*/  LEA.HI R5, R7.reuse, R58.reuse, RZ, 0x3 ;  /* 0x0000003a07057211 */ /* 0x0c0fe200078f18ff */
[----:B------:R-:W-:Y:S01]  /*e020*/  HADD2.F32 R33, -RZ, R54.H0_H0 ;  /* 0x20000036ff217230 */ /* 0x000fe20000004100 */
[----:B------:R-:W-:Y:S01]  /*e030*/  SHF.R.S32.HI R4, RZ, 0x1f, R53 ;  /* 0x0000001fff047819 */ /* 0x000fe20000011435 */
[----:B------:R-:W-:Y:S01]  /*e040*/  HADD2.F32 R35, -RZ, R56.H0_H0 ;  /* 0x20000038ff237230 */ /* 0x000fe20000004100 */
[C---:B------:R-:W-:Y:S01]  /*e050*/  LOP3.LUT R10, R8.reuse, 0x7fffffe, RZ, 0xc0, !PT ;  /* 0x07fffffe080a7812 */ /* 0x040fe200078ec0ff */
[----:B------:R-:W-:Y:S01]  /*e060*/  IMAD.SHL.U32 R8, R8, 0x20, RZ ;  /* 0x0000002008087824 */ /* 0x000fe200078e00ff */
[----:B------:R-:W-:Y:S01]  /*e070*/  SHF.R.S32.HI R9, RZ, 0x3, R5 ;  /* 0x00000003ff097819 */ /* 0x000fe20000011405 */
[----:B------:R-:W-:Y:S01]  /*e080*/  HADD2.F32 R54, -RZ, R54.H1_H1 ;  /* 0x30000036ff367230 */ /* 0x000fe20000004100 */
[----:B------:R-:W-:Y:S01]  /*e090*/  LEA.HI R4, R4, R53, RZ, 0x3 ;  /* 0x0000003504047211 */ /* 0x000fe200078f18ff */
[----:B------:R-:W-:Y:S01]  /*e0a0*/  HADD2.F32 R56, -RZ, R56.H1_H1 ;  /* 0x30000038ff387230 */ /* 0x000fe20000004100 */
[----:B------:R-:W-:Y:S01]  /*e0b0*/  LOP3.LUT R8, R8, 0xc0, RZ, 0xc0, !PT ;  /* 0x000000c008087812 */ /* 0x000fe200078ec0ff */
[----:B------:R-:W-:Y:S01]  /*e0c0*/  HADD2.F32 R57, -RZ, R57.H1_H1 ;  /* 0x30000039ff397230 */ /* 0x000fe20000004100 */
[----:B------:R-:W-:Y:S01]  /*e0d0*/  LEA.HI R6, R6, R9, RZ, 0x1d ;  /* 0x0000000906067211 */ /* 0x000fe200078fe8ff */
[----:B------:R-:W-:Y:S01]  /*e0e0*/  IMAD.SHL.U32 R4, R4, 0x20, RZ ;  /* 0x0000002004047824 */ /* 0x000fe200078e00ff */
[----:B------:R-:W-:-:S02]  /*e0f0*/  LEA.HI R7, R7, R58, RZ, 0x5 ;  /* 0x0000003a07077211 */ /* 0x000fc400078f28ff */
[----:B------:R-:W-:Y:S02]  /*e100*/  IADD3 R53, R53, -R10, RZ ;  /* 0x8000000a35357210 */ /* 0x000fe40007ffe0ff */
[----:B------:R-:W-:Y:S01]  /*e110*/  LOP3.LUT R9, R8, 0x18, R5, 0xf8, !PT ;  /* 0x0000001808097812 */ /* 0x000fe200078ef805 */
[----:B------:R-:W-:Y:S01]  /*e120*/  IMAD.SHL.U32 R7, R7, 0x80, RZ ;  /* 0x0000008007077824 */ /* 0x000fe200078e00ff */
[----:B------:R-:W-:Y:S02]  /*e130*/  SHF.R.U32.HI R5, RZ, 0x3, R8 ;  /* 0x00000003ff057819 */ /* 0x000fe40000011608 */
[----:B------:R-:W-:Y:S02]  /*e140*/  SHF.R.S32.HI R10, RZ, 0x1f, R6 ;  /* 0x0000001fff0a7819 */ /* 0x000fe40000011406 */
[----:B------:R-:W-:Y:S02]  /*e150*/  LOP3.LUT R4, R4, 0xffffff00, RZ, 0xc0, !PT ;  /* 0xffffff0004047812 */ /* 0x000fe400078ec0ff */
[----:B------:R-:W-:-:S02]  /*e160*/  LOP3.LUT R11, R9, R5, RZ, 0x3c, !PT ;  /* 0x00000005090b7212 */ /* 0x000fc400078e3cff */
[----:B------:R-:W-:Y:S01]  /*e170*/  LEA.HI R10, R10, R6, RZ, 0x2 ;  /* 0x000000060a0a7211 */ /* 0x000fe200078f10ff */
[----:B------:R-:W-:Y:S01]  /*e180*/  IMAD R4, R53, 0x20, R4 ;  /* 0x0000002035047824 */ /* 0x000fe200078e0204 */
[----:B------:R-:W-:Y:S02]  /*e190*/  SHF.L.U32 R9, R6, 0x3, RZ ;  /* 0x0000000306097819 */ /* 0x000fe400000006ff */
[----:B------:R-:W-:Y:S01]  /*e1a0*/  LOP3.LUT R7, R7, 0x7ffff000, RZ, 0xc0, !PT ;  /* 0x7ffff00007077812 */ /* 0x000fe200078ec0ff */
[----:B------:R-:W-:Y:S01]  /*e1b0*/  IMAD.SHL.U32 R10, R10, 0x400, RZ ;  /* 0x000004000a0a7824 */ /* 0x000fe200078e00ff */
[----:B------:R-:W-:Y:S02]  /*e1c0*/  LOP3.LUT R6, R8, 0x18, R9, 0xf8, !PT ;  /* 0x0000001808067812 */ /* 0x000fe400078ef809 */
[----:B------:R-:W-:Y:S02]  /*e1d0*/  IADD3 R7, R11, R4, R7 ;  /* 0x000000040b077210 */ /* 0x000fe40007ffe007 */
[----:B------:R-:W-:-:S02]  /*e1e0*/  LOP3.LUT R6, R6, R5, RZ, 0x3c, !PT ;  /* 0x0000000506067212 */ /* 0x000fc400078e3cff */
[----:B------:R-:W-:Y:S01]  /*e1f0*/  LOP3.LUT R5, R10, 0x7ffff000, RZ, 0xc0, !PT ;  /* 0x7ffff0000a057812 */ /* 0x000fe200078ec0ff */
[----:B------:R-:W-:Y:S01]  /*e200*/  IMAD.SHL.U32 R13, R7, 0x2, RZ ;  /* 0x00000002070d7824 */ /* 0x000fe200078e00ff */
[----:B------:R-:W-:Y:S02]  /*e210*/  SHF.R.U64 R15, R18, 0x10, R19 ;  /* 0x00000010120f7819 */ /* 0x000fe40000001213 */
[----:B------:R-:W-:Y:S02]  /*e220*/  IADD3 R5, R6, R5, R4 ;  /* 0x0000000506057210 */ /* 0x000fe40007ffe004 */
[----:B------:R-:W1:Y:S01]  /*e230*/  LDS.128 R8, [R13+0x6080] ;  /* 0x006080000d087984 */ /* 0x000e620000000c00 */
[--C-:B------:R-:W-:Y:S02]  /*e240*/  SHF.R.U64 R18, R24, 0x10, R25.reuse ;  /* 0x0000001018127819 */ /* 0x100fe40000001219 */
[----:B------:R-:W-:Y:S02]  /*e250*/  SHF.L.U32 R12, R5, 0x1, RZ ;  /* 0x00000001050c7819 */ /* 0x000fe400000006ff */
[----:B------:R-:W-:Y:S01]  /*e260*/  SHF.R.U32.HI R24, RZ, 0x10, R25 ;  /* 0x00000010ff187819 */ /* 0x000fe20000011619 */
[--C-:B------:R-:W-:Y:S01]  /*e270*/  HADD2.F32 R25, -RZ, R55.reuse.H0_H0 ;  /* 0x20000037ff197230 */ /* 0x100fe20000004100 */
[----:B------:R-:W-:Y:S01]  /*e280*/  SHF.R.U32.HI R19, RZ, 0x10, R19 ;  /* 0x00000010ff137819 */ /* 0x000fe20000011613 */
[----:B------:R-:W2:Y:S01]  /*e290*/  LDS.128 R4, [R12+0x6080] ;  /* 0x006080000c047984 */ /* 0x000ea20000000c00 */
[--C-:B------:R-:W-:Y:S01]  /*e2a0*/  SHF.R.U64 R14, R26, 0x10, R27.reuse ;  /* 0x000000101a0e7819 */ /* 0x100fe2000000121b */
[----:B------:R-:W-:Y:S01]  /*e2b0*/  HADD2.F32 R55, -RZ, R55.H1_H1 ;  /* 0x30000037ff377230 */ /* 0x000fe20000004100 */
        /* <DEDUP_REMOVED lines=10> */
[--C-:B------:R-:W-:Y:S01]  /*e360*/  HADD2.F32 R21, -RZ, R9.reuse.H0_H0 ;  /* 0x20000009ff157230 */ /* 0x100fe20000004100 */
[----:B------:R-:W-:Y:S01]  /*e370*/  FMUL.FTZ R31, R20, R25 ;  /* 0x00000019141f7220 */ /* 0x000fe20000410000 */
[----:B------:R-:W-:-:S02]  /*e380*/  HADD2.F32 R9, -RZ, R9.H1_H1 ;  /* 0x30000009ff097230 */ /* 0x000fc40000004100 */
[--C-:B--2---:R-:W-:Y:S01]  /*e390*/  HADD2.F32 R27, -RZ, R7.reuse.H0_H0 ;  /* 0x20000007ff1b7230 */ /* 0x104fe20000004100 */
[----:B------:R-:W-:Y:S01]  /*e3a0*/  FMUL.FTZ R34, R21, R33 ;  /* 0x0000002115227220 */ /* 0x000fe20000410000 */
[----:B------:R-:W-:Y:S02]  /*e3b0*/  HADD2.F32 R7, -RZ, R7.H1_H1 ;  /* 0x30000007ff077230 */ /* 0x000fe40000004100 */
[--C-:B------:R-:W-:Y:S01]  /*e3c0*/  HADD2.F32 R28, -RZ, R5.reuse.H0_H0 ;  /* 0x20000005ff1c7230 */ /* 0x100fe20000004100 */
[C---:B------:R-:W-:Y:S01]  /*e3d0*/  FMUL.FTZ R25, R27.reuse, R25 ;  /* 0x000000191b197220 */ /* 0x040fe20000410000 */
[----:B------:R-:W-:Y:S01]  /*e3e0*/  HADD2.F32 R22, -RZ, R8.H0_H0 ;  /* 0x20000008ff167230 */ /* 0x000fe20000004100 */
        /* <DEDUP_REMOVED lines=12> */
[-C--:B------:R-:W-:Y:S01]  /*e4b0*/  FMUL.FTZ R24, R9, R17.reuse ;  /* 0x0000001109187220 */ /* 0x080fe20000410000 */
        /* <DEDUP_REMOVED lines=11> */
[-C--:B------:R-:W-:Y:S01]  /*e570*/  FMUL.FTZ R24, R8, R55.reuse ;  /* 0x0000003708187220 */ /* 0x080fe20000410000 */
        /* <DEDUP_REMOVED lines=25> */
.L_x_425:
[----:B------:R-:W-:Y:S05]  /*e710*/  BSYNC B2 ;  /* 0x0000000000027941 */ /* 0x000fea0003800000 */
.L_x_407:
[----:B-1----:R-:W-:Y:S01]  /*e720*/  LOP3.LUT R4, R47, 0xfffffff8, RZ, 0xc0, !PT ;  /* 0xfffffff82f047812 */ /* 0x002fe200078ec0ff */
[----:B------:R-:W-:Y:S01]  /*e730*/  IMAD.SHL.U32 R8, R46, 0x8, RZ ;  /* 0x000000082e087824 */ /* 0x000fe200078e00ff */
[----:B------:R-:W-:Y:S01]  /*e740*/  LOP3.LUT R101, R52, 0x7fffffe, RZ, 0xc0, !PT ;  /* 0x07fffffe34657812 */ /* 0x000fe200078ec0ff */
[----:B------:R-:W-:Y:S01]  /*e750*/  IMAD R7, R48, c[0x0][0x208], RZ ;  /* 0x0000820030077a24 */ /* 0x000fe200078e02ff */
[----:B------:R-:W-:Y:S01]  /*e760*/  SHF.R.S32.HI R5, RZ, 0x1f, R51 ;  /* 0x0000001fff057819 */ /* 0x000fe20000011433 */
[----:B------:R-:W-:Y:S01]  /*e770*/  IMAD.IADD R4, R223, 0x1, -R4 ;  /* 0x00000001df047824 */ /* 0x000fe200078e0a04 */
[----:B------:R-:W-:Y:S01]  /*e780*/  LEA.HI R10, R49, R49, RZ, 0x1 ;  /* 0x00000031310a7211 */ /* 0x000fe200078f08ff */
[----:B------:R-:W-:Y:S01]  /*e790*/  IMAD.IADD R101, R51, 0x1, -R101 ;  /* 0x0000000133657824 */ /* 0x000fe200078e0a65 */
[----:B------:R-:W-:Y:S01]  /*e7a0*/  LEA.HI R51, R5, R51, RZ, 0x3 ;  /* 0x0000003305337211 */ /* 0x000fe200078f18ff */
[----:B------:R-:W-:Y:S01]  /*e7b0*/  IMAD.WIDE.U32 R14, R100, c[0x0][0x208], RZ ;  /* 0x00008200640e7a25 */ /* 0x000fe200078e00ff */
[----:B------:R-:W-:Y:S01]  /*e7c0*/  LEA.HI R9, R4, R4, RZ, 0x1 ;  /* 0x0000000404097211 */ /* 0x000fe200078f08ff */
[----:B------:R-:W-:-:S04]  /*e7d0*/  DEPBAR.LE SB0, 0x0 ;  /* 0x000080000000791a */ /* 0x000fc80000000000 */
[----:B------:R-:W-:Y:S01]  /*e7e0*/  SHF.R.S32.HI R5, RZ, 0x1, R9 ;  /* 0x00000001ff057819 */ /* 0x000fe20000011409 */
[----:B------:R-:W-:Y:S01]  /*e7f0*/  IMAD R7, R100, c[0x0][0x20c], R7 ;  /* 0x0000830064077a24 */ /* 0x000fe200078e0207 */
[----:B------:R-:W-:Y:S01]  /*e800*/  LOP3.LUT R10, R10, 0xfffffffe, RZ, 0xc0, !PT ;  /* 0xfffffffe0a0a7812 */ /* 0x000fe200078ec0ff */
[----:B------:R-:W-:Y:S01]  /*e810*/  IMAD.SHL.U32 R50, R50, 0x40, RZ ;  /* 0x0000004032327824 */ /* 0x000fe200078e00ff */
[----:B------:R-:W-:Y:S01]  /*e820*/  LOP3.LUT R9, R9, 0x3fffffe, RZ, 0xc0, !PT ;  /* 0x03fffffe09097812 */ /* 0x000fe200078ec0ff */
[C---:B------:R-:W-:Y:S01]  /*e830*/  IMAD.SHL.U32 R6, R5.reuse, 0x40, RZ ;  /* 0x0000004005067824 */ /* 0x040fe200078e00ff */
[----:B------:R-:W-:Y:S01]  /*e840*/  LOP3.LUT P1, RZ, R5, 0x2, RZ, 0xc0, !PT ;  /* 0x0000000205ff7812 */ /* 0x000fe2000782c0ff */
[----:B------:R-:W-:Y:S01]  /*e850*/  IMAD.IADD R49, R49, 0x1, -R10 ;  /* 0x0000000131317824 */ /* 0x000fe200078e0a0a */
[----:B------:R-:W-:Y:S01]  /*e860*/  ISETP.GT.AND P2, PT, R223, 0x3f, PT ;  /* 0x0000003fdf00780c */ /* 0x000fe20003f44270 */
[----:B------:R-:W-:Y:S01]  /*e870*/  IMAD.IADD R9, R4, 0x1, -R9 ;  /* 0x0000000104097824 */ /* 0x000fe200078e0a09 */
[----:B------:R-:W-:Y:S01]  /*e880*/  LOP3.LUT R6, R6, 0xc0, RZ, 0xc0, !PT ;  /* 0x000000c006067812 */ /* 0x000fe200078ec0ff */
[----:B------:R-:W-:Y:S01]  /*e890*/  IMAD.MOV.U32 R236, RZ, RZ, R228 ;  /* 0x000000ffffec7224 */ /* 0x000fe200078e00e4 */
[----:B------:R-:W-:Y:S01]  /*e8a0*/  LOP3.LUT R50, R50, 0xc0, RZ, 0xc0, !PT ;  /* 0x000000c032327812 */ /* 0x000fe200078ec0ff */
[----:B------:R-:W-:Y:S01]  /*e8b0*/  IMAD R9, R49, 0x8, R9 ;  /* 0x0000000831097824 */ /* 0x000fe200078e0209 */
[----:B------:R-:W-:Y:S01]  /*e8c0*/  LOP3.LUT R8, R6, 0x8, R8, 0xf8, !PT ;  /* 0x0000000806087812 */ /* 0x000fe200078ef808 */
[----:B------:R-:W-:Y:S01]  /*e8d0*/  IMAD.IADD R7, R15, 0x1, R7 ;  /* 0x000000010f077824 */ /* 0x000fe200078e0207 */
[----:B------:R-:W-:Y:S01]  /*e8e0*/  SHF.R.U32.HI R6, RZ, 0x3, R6 ;  /* 0x00000003ff067819 */ /* 0x000fe20000011606 */
[----:B------:R-:W-:Y:S01]  /*e8f0*/  IMAD.SHL.U32 R5, R49, 0x8, RZ ;  /* 0x0000000831057824 */ /* 0x000fe200078e00ff */
[----:B------:R-:W-:Y:S01]  /*e900*/  SEL R52, RZ, 0x2, P3 ;  /* 0x00000002ff347807 */ /* 0x000fe20001800000 */
[----:B------:R-:W-:Y:S01]  /*e910*/  IMAD.WIDE.U32 R12, R14, 0x30, R236 ;  /* 0x000000300e0c7825 */ /* 0x000fe200078e00ec */
[----:B------:R-:W-:-:S02]  /*e920*/  LOP3.LUT R8, R8, R6, RZ, 0x3c, !PT ;  /* 0x0000000608087212 */ /* 0x000fc400078e3cff */
[----:B------:R-:W-:Y:S01]  /*e930*/  LOP3.LUT R5, R50, 0x8, R5, 0xf8, !PT ;  /* 0x0000000832057812 */ /* 0x000fe200078ef805 */
[----:B------:R-:W-:Y:S01]  /*e940*/  IMAD R7, R7, 0x30, RZ ;  /* 0x0000003007077824 */ /* 0x000fe200078e02ff */
[----:B------:R-:W-:Y:S01]  /*e950*/  SHF.R.U32.HI R102, RZ, 0x3, R50 ;  /* 0x00000003ff667819 */ /* 0x000fe20000011632 */
[----:B------:R-:W-:Y:S01]  /*e960*/  IMAD.U32 R216, R9, 0x20, R8 ;  /* 0x0000002009d87824 */ /* 0x000fe200078e0008 */
[----:B------:R-:W-:Y:S01]  /*e970*/  LEA R6, P0, R12, c[0x0][0x1f8], 0x1 ;  /* 0x00007e000c067a11 */ /* 0x000fe200078008ff */
[----:B------:R-:W-:Y:S01]  /*e980*/  IMAD.SHL.U32 R51, R51, 0x20, RZ ;  /* 0x0000002033337824 */ /* 0x000fe200078e00ff */
[----:B------:R-:W-:Y:S01]  /*e990*/  LOP3.LUT R102, R5, R102, RZ, 0x3c, !PT ;  /* 0x0000006605667212 */ /* 0x000fe200078e3cff */
[----:B------:R-:W-:Y:S01]  /*e9a0*/  IMAD.SHL.U32 R216, R216, 0x2, RZ ;  /* 0x00000002d8d87824 */ /* 0x000fe200078e00ff */
[----:B------:R-:W-:Y:S01]  /*e9b0*/  BAR.SYNC.DEFER_BLOCKING 0x0 ;  /* 0x0000000000007b1d */ /* 0x000fe20000010000 */
[----:B------:R-:W-:Y:S01]  /*e9c0*/  IMAD.IADD R7, R13, 0x1, R7 ;  /* 0x000000010d077824 */ /* 0x000fe200078e0207 */
[----:B------:R-:W-:Y:S01]  /*e9d0*/  LOP3.LUT R103, R51, 0xffffff00, RZ, 0xc0, !PT ;  /* 0xffffff0033677812 */ /* 0x000fe200078ec0ff */
[----:B------:R-:W-:Y:S01]  /*e9e0*/  @!P2 IMAD.MOV.U32 R8, RZ, RZ, c[0x0][0x208] ;  /* 0x00008200ff08a624 */ /* 0x000fe200078e00ff */
[----:B------:R-:W-:Y:S01]  /*e9f0*/  IADD3 R4, R216, 0x3c80, RZ ;  /* 0x00003c80d8047810 */ /* 0x000fe20007ffe0ff */
[----:B------:R-:W-:Y:S01]  /*ea00*/  IMAD.IADD R52, R52, 0x1, R45 ;  /* 0x0000000134347824 */ /* 0x000fe200078e022d */
[----:B------:R-:W-:Y:S01]  /*ea10*/  IADD3 R215, R216, 0x3ca0, RZ ;  /* 0x00003ca0d8d77810 */ /* 0x000fe20007ffe0ff */
[----:B------:R-:W-:Y:S01]  /*ea20*/  @!P2 IMAD.MOV.U32 R5, RZ, RZ, c[0x0][0x20c] ;  /* 0x00008300ff05a624 */ /* 0x000fe200078e00ff */
[----:B------:R-:W-:Y:S01]  /*ea30*/  @P1 IADD3 R215, R4, -0x20, RZ ;  /* 0xffffffe004d71810 */ /* 0x000fe20007ffe0ff */
[----:B------:R-:W-:Y:S01]  /*ea40*/  IMAD R217, R97, 0x200, R103 ;  /* 0x0000020061d97824 */ /* 0x000fe200078e0267 */
[----:B------:R-:W-:Y:S01]  /*ea50*/  SEL R4, RZ, 0x4, P4 ;  /* 0x00000004ff047807 */ /* 0x000fe20002000000 */
[----:B------:R-:W-:Y:S01]  /*ea60*/  IMAD.SHL.U32 R230, R44, 0x2, RZ ;  /* 0x000000022ce67824 */ /* 0x000fe200078e00ff */
[----:B------:R-:W-:Y:S01]  /*ea70*/  LEA.HI.X R7, R12, c[0x0][0x1fc], R7, 0x1, P0 ;  /* 0x00007f000c077a11 */ /* 0x000fe200000f0c07 */
[----:B------:R-:W-:Y:S01]  /*ea80*/  IMAD R217, R101, 0x20, R217 ;  /* 0x0000002065d97824 */ /* 0x000fe200078e02d9 */
[----:B------:R-:W-:Y:S01]  /*ea90*/  @!P2 LEA R80, P0, R8, R6, 0x6 ;  /* 0x000000060850a211 */ /* 0x000fe200078030ff */
[----:B------:R-:W-:Y:S01]  /*eaa0*/  IMAD.IADD R4, R4, 0x1, R52 ;  /* 0x0000000104047824 */ /* 0x000fe200078e0234 */
[----:B------:R-:W-:Y:S01]  /*eab0*/  IADD3 R82, R3, R218, -R244 ;  /* 0x000000da03527210 */ /* 0x000fe20007ffe8f4 */
[----:B------:R-:W-:Y:S01]  /*eac0*/  IMAD.IADD R217, R102, 0x1, R217 ;  /* 0x0000000166d97824 */ /* 0x000fe200078e02d9 */
[----:B------:R-:W-:-:S02]  /*ead0*/  @!P2 LEA.HI.X R81, R8, R7, R5, 0x6, P0 ;  /* 0x000000070851a211 */ /* 0x000fc400000f3405 */
[----:B------:R-:W-:Y:S01]  /*eae0*/  LOP3.LUT P0, RZ, R4, 0x1, RZ, 0xc0, !PT ;  /* 0x0000000104ff7812 */ /* 0x000fe2000780c0ff */
[----:B------:R-:W-:Y:S01]  /*eaf0*/  IMAD.SHL.U32 R217, R217, 0x2, RZ ;  /* 0x00000002d9d97824 */ /* 0x000fe200078e00ff */
[----:B------:R-:W-:Y:S02]  /*eb00*/  LOP3.LUT R226, R226, 0xffffffbf, RZ, 0xc0, !PT ;  /* 0xffffffbfe2e27812 */ /* 0x000fe400078ec0ff */
[----:B------:R-:W-:Y:S01]  /*eb10*/  ISETP.LT.OR P0, PT, R82, 0x1, !P0 ;  /* 0x000000015200780c */ /* 0x000fe20004701670 */
[----:B------:R-:W-:Y:S01]  /*eb20*/  IMAD R213, R0, 0x2, R217 ;  /* 0x0000000200d57824 */ /* 0x000fe200078e02d9 */
[----:B------:R-:W-:Y:S01]  /*eb30*/  LDSM.16.M88.4 R44, [R217+0x6080] ;  /* 0x00608000d92c783b */ /* 0x000fe20000000200 */
[----:B------:R-:W-:Y:S02]  /*eb40*/  @P2 LOP3.LUT R226, R226, 0x40, RZ, 0xfc, !PT ;  /* 0x00000040e2e22812 */ /* 0x000fe400078efcff */
[C---:B------:R-:W-:Y:S01]  /*eb50*/  IADD3 R211, R215.reuse, 0x400, RZ ;  /* 0x00000400d7d37810 */ /* 0x040fe20007ffe0ff */
[----:B------:R-:W-:Y:S01]  /*eb60*/  LDSM.16.M88.4 R48, [R217+0x7080] ;  /* 0x00708000d930783b */ /* 0x000fe20000000200 */
[----:B------:R-:W-:-:S02]  /*eb70*/  IADD3 R210, R215, 0x800, RZ ;  /* 0x00000800d7d27810 */ /* 0x000fc40007ffe0ff */
[C---:B------:R-:W-:Y:S01]  /*eb80*/  IADD3 R209, R215.reuse, 0xc00, RZ ;  /* 0x00000c00d7d17810 */ /* 0x040fe20007ffe0ff */
[----:B------:R-:W-:Y:S01]  /*eb90*/  LDSM.16.M88.4 R24, [R213+0x6080] ;  /* 0x00608000d518783b */ /* 0x000fe20000000200 */
[C---:B------:R-:W-:Y:S02]  /*eba0*/  IADD3 R208, R215.reuse, 0x1000, RZ ;  /* 0x00001000d7d07810 */ /* 0x040fe40007ffe0ff */
[C---:B------:R-:W-:Y:S01]  /*ebb0*/  IADD3 R207, R215.reuse, 0x1400, RZ ;  /* 0x00001400d7cf7810 */ /* 0x040fe20007ffe0ff */
[----:B------:R-:W-:Y:S01]  /*ebc0*/  LDSM.16.M88.4 R40, [R213+0x7080] ;  /* 0x00708000d528783b */ /* 0x000fe20000000200 */
[C---:B------:R-:W-:Y:S02]  /*ebd0*/  IADD3 R206, R215.reuse, 0x1800, RZ ;  /* 0x00001800d7ce7810 */ /* 0x040fe40007ffe0ff */
[C---:B------:R-:W-:Y:S01]  /*ebe0*/  IADD3 R205, R215.reuse, 0x1c00, RZ ;  /* 0x00001c00d7cd7810 */ /* 0x040fe20007ffe0ff */
[----:B------:R-:W1:Y:S01]  /*ebf0*/  LDSM.16.M88.4 R64, [R216+0x3c80] ;  /* 0x003c8000d840783b */ /* 0x000e620000000200 */
[----:B------:R-:W-:-:S03]  /*ec00*/  IADD3 R204, R215, 0x2000, RZ ;  /* 0x00002000d7cc7810 */ /* 0x000fc60007ffe0ff */
[----:B------:R-:W2:Y:S04]  /*ec10*/  LDSM.16.M88.4 R56, [R216+0x4080] ;  /* 0x00408000d838783b */ /* 0x000ea80000000200 */
[----:B-----5:R-:W3:Y:S04]  /*ec20*/  LDSM.16.M88.4 R72, [R216+0x4480] ;  /* 0x00448000d848783b */ /* 0x020ee80000000200 */
[----:B------:R-:W-:Y:S04]  /*ec30*/  LDSM.16.M88.4 R36, [R215] ;  /* 0x00000000d724783b */ /* 0x000fe80000000200 */
[----:B------:R-:W-:Y:S04]  /*ec40*/  LDSM.16.M88.4 R32, [R215+0x400] ;  /* 0x00040000d720783b */ /* 0x000fe80000000200 */
[----:B------:R-:W4:Y:S04]  /*ec50*/  LDSM.16.M88.4 R28, [R215+0x800] ;  /* 0x00080000d71c783b */ /* 0x000f280000000200 */
[----:B------:R-:W-:Y:S01]  /*ec60*/  @!PT LDS RZ, [RZ] ;  /* 0x00000000fffff984 */ /* 0x000fe20000000800 */
[----:B------:R-:W-:Y:S01]  /*ec70*/  @!PT LDS RZ, [RZ] ;  /* 0x00000000fffff984 */ /* 0x000fe20000000800 */
[----:B------:R-:W-:Y:S01]  /*ec80*/  @!PT LDS RZ, [RZ] ;  /* 0x00000000fffff984 */ /* 0x000fe20000000800 */
[----:B------:R3:W-:Y:S01]  /*ec90*/  LDGSTS.E.BYPASS.LTC128B.128 [R230+0x1880], [R6.64], !P0 ;  /* 0x0188000006e67fae */ /* 0x0007e2000c101d4c */
[----:B------:R-:W-:-:S04]  /*eca0*/  LOP3.LUT P0, RZ, R4, 0x2, RZ, 0xc0, !PT ;  /* 0x0000000204ff7812 */ /* 0x000fc8000780c0ff */
[----:B------:R-:W-:Y:S01]  /*ecb0*/  ISETP.LT.OR P0, PT, R82, 0x1, !P0 ;  /* 0x000000015200780c */ /* 0x000fe20004701670 */
[----:B-1----:R-:W-:Y:S11]  /*ecc0*/  HMMA.16816.F32 R20, R48, R64, RZ ;  /* 0x000000403014723c */ /* 0x002ff600000018ff */
[----:B------:R-:W-:Y:S01]  /*ecd0*/  @!UPT UIADD3 URZ, URZ, URZ, URZ ;  /* 0x0000003f3f3ff290 */ /* 0x000fe2000fffe03f */
[----:B------:R3:W-:Y:S01]  /*ece0*/  LDGSTS.E.BYPASS.LTC128B.128 [R230+0x2480], [R6.64+0x40], !P0 ;  /* 0x0248004006e67fae */ /* 0x0007e2000c101d4c */
[----:B------:R-:W-:-:S04]  /*ecf0*/  LOP3.LUT P0, RZ, R4, 0x4, RZ, 0xc0, !PT ;  /* 0x0000000404ff7812 */ /* 0x000fc8000780c0ff */
[----:B------:R-:W-:Y:S01]  /*ed00*/  ISETP.LT.OR P0, PT, R82, 0x1, !P0 ;  /* 0x000000015200780c */ /* 0x000fe20004701670 */
[C---:B--2---:R-:W-:Y:S08]  /*ed10*/  HMMA.16816.F32 R12, R48.reuse, R56, RZ ;  /* 0x00000038300c723c */ /* 0x044ff000000018ff */
[----:B------:R-:W-:Y:S04]  /*ed20*/  HMMA.16816.F32 R16, R48, R66, RZ ;  /* 0x000000423010723c */ /* 0x000fe800000018ff */
[----:B------:R3:W-:Y:S01]  /*ed30*/  LDGSTS.E.BYPASS.LTC128B.128 [R230+0x3080], [R6.64+0x80], !P0 ;  /* 0x0308008006e67fae */ /* 0x0007e2000c101d4c */
[----:B------:R-:W-:-:S03]  /*ed40*/  @!P2 LOP3.LUT P0, RZ, R52, 0x1, RZ, 0xc0, !PT ;  /* 0x0000000134ffa812 */ /* 0x000fc6000780c0ff */
[----:B------:R-:W-:Y:S01]  /*ed50*/  HMMA.16816.F32 R8, R48, R58, RZ ;  /* 0x0000003a3008723c */ /* 0x000fe200000018ff */
[----:B------:R-:W-:-:S07]  /*ed60*/  @!P2 ISETP.LT.OR P0, PT, R82, 0x21, !P0 ;  /* 0x000000215200a80c */ /* 0x000fce0004701670 */
[C---:B------:R-:W-:Y:S06]  /*ed70*/  HMMA.16816.F32 R68, R44.reuse, R64, RZ ;  /* 0x000000402c44723c */ /* 0x040fec00000018ff */
[----:B------:R1:W-:Y:S01]  /*ed80*/  @!P2 LDGSTS.E.BYPASS.LTC128B.128 [R230+0x2080], [R80.64], !P0 ;  /* 0x0208000050e6afae */ /* 0x0003e2000c101d4c */
[----:B------:R-:W-:Y:S01]  /*ed90*/  @!P2 LOP3.LUT P0, RZ, R52, 0x2, RZ, 0xc0, !PT ;  /* 0x0000000234ffa812 */ /* 0x000fe2000780c0ff */
[----:B------:R-:W-:Y:S03]  /*eda0*/  HMMA.16816.F32 R60, R44, R56, RZ ;  /* 0x000000382c3c723c */ /* 0x000fe600000018ff */
[----:B------:R-:W-:-:S05]  /*edb0*/  @!P2 ISETP.LT.OR P0, PT, R82, 0x21, !P0 ;  /* 0x000000215200a80c */ /* 0x000fca0004701670 */
[----:B---3--:R-:W-:Y:S08]  /*edc0*/  HMMA.16816.F32 R4, R48, R72, RZ ;  /* 0x000000483004723c */ /* 0x008ff000000018ff */
[----:B------:R1:W-:Y:S01]  /*edd0*/  @!P2 LDGSTS.E.BYPASS.LTC128B.128 [R230+0x2c80], [R80.64+0x40], !P0 ;  /* 0x02c8004050e6afae */ /* 0x0003e2000c101d4c */
[----:B------:R-:W-:Y:S01]  /*ede0*/  @!P2 ISETP.LT.OR P0, PT, R82, 0x21, P4 ;  /* 0x000000215200a80c */ /* 0x000fe20002701670 */
[C---:B------:R-:W-:Y:S08]  /*edf0*/  HMMA.16816.F32 R64, R44.reuse, R66, RZ ;  /* 0x000000422c40723c */ /* 0x040ff000000018ff */
[----:B------:R-:W-:Y:S04]  /*ee00*/  HMMA.16816.F32 R56, R44, R58, RZ ;  /* 0x0000003a2c38723c */ /* 0x000fe800000018ff */
[----:B------:R1:W-:Y:S01]  /*ee10*/  @!P2 LDGSTS.E.BYPASS.LTC128B.128 [R230+0x3880], [R80.64+0x80], !P0 ;  /* 0x0388008050e6afae */ /* 0x0003e2000c101d4c */
[----:B------:R-:W-:-:S03]  /*ee20*/  ISETP.GT.AND P0, PT, R100, R227, PT ;  /* 0x000000e36400720c */ /* 0x000fc60003f04270 */
[----:B------:R-:W-:Y:S01]  /*ee30*/  HMMA.16816.F32 R52, R44, R72, RZ ;  /* 0x000000482c34723c */ /* 0x000fe200000018ff */
[----:B------:R-:W-:Y:S04]  /*ee40*/  LDSM.16.M88.4 R92, [R217+0x9080] ;  /* 0x00908000d95c783b */ /* 0x000fe80000000200 */
[----:B------:R-:W-:Y:S03]  /*ee50*/  LDSM.16.M88.4 R88, [R216+0x4880] ;  /* 0x00488000d858783b */ /* 0x000fe60000000200 */
[-C--:B------:R-:W-:Y:S01]  /*ee60*/  HMMA.16816.F32 R48, R48, R74.reuse, RZ ;  /* 0x0000004a3030723c */ /* 0x080fe200000018ff */
[----:B------:R-:W-:Y:S04]  /*ee70*/  LDSM.16.M88.4 R84, [R216+0x4c80] ;  /* 0x004c8000d854783b */ /* 0x000fe80000000200 */
[----:B------:R-:W0:Y:S03]  /*ee80*/  LDGDEPBAR ;  /* 0x00000000000079af */ /* 0x000e260000000000 */
[----:B------:R-:W-:Y:S01]  /*ee90*/  HMMA.16816.F32 R44, R44, R74, RZ ;  /* 0x0000004a2c2c723c */ /* 0x000fe200000018ff */
[----:B------:R-:W-:Y:S04]  /*eea0*/  LDSM.16.M88.4 R72, [R217+0x8080] ;  /* 0x00808000d948783b */ /* 0x000fe80000000200 */
[----:B-1----:R-:W1:Y:S03]  /*eeb0*/  LDSM.16.M88.4 R80, [R216+0x5080] ;  /* 0x00508000d850783b */ /* 0x002e660000000200 */
[C---:B----4-:R-:W-:Y:S08]  /*eec0*/  HMMA.16816.F32 R4, R40.reuse, R28, R4 ;  /* 0x0000001c2804723c */ /* 0x050ff00000001804 */
[----:B------:R-:W-:Y:S08]  /*eed0*/  HMMA.16816.F32 R16, R40, R38, R16 ;  /* 0x000000262810723c */ /* 0x000ff00000001810 */
[C---:B------:R-:W-:Y:S08]  /*eee0*/  HMMA.16816.F32 R68, R24.reuse, R36, R68 ;  /* 0x000000241844723c */ /* 0x040ff00000001844 */
[C---:B------:R-:W-:Y:S08]  /*eef0*/  HMMA.16816.F32 R60, R24.reuse, R32, R60 ;  /* 0x00000020183c723c */ /* 0x040ff0000000183c */
[C---:B------:R-:W-:Y:S08]  /*ef00*/  HMMA.16816.F32 R52, R24.reuse, R28, R52 ;  /* 0x0000001c1834723c */ /* 0x040ff00000001834 */
[C---:B------:R-:W-:Y:S08]  /*ef10*/  HMMA.16816.F32 R64, R24.reuse, R38, R64 ;  /* 0x000000261840723c */ /* 0x040ff00000001840 */
[----:B------:R-:W-:Y:S08]  /*ef20*/  HMMA.16816.F32 R56, R24, R34, R56 ;  /* 0x000000221838723c */ /* 0x000ff00000001838 */
[C---:B------:R-:W-:Y:S01]  /*ef30*/  HMMA.16816.F32 R20, R40.reuse, R36, R20 ;  /* 0x000000242814723c */ /* 0x040fe20000001814 */
[----:B------:R-:W-:Y:S07]  /*ef40*/  LDSM.16.M88.4 R36, [R213+0x9080] ;  /* 0x00908000d524783b */ /* 0x000fee0000000200 */
[C---:B------:R-:W-:Y:S08]  /*ef50*/  HMMA.16816.F32 R12, R40.reuse, R32, R12 ;  /* 0x00000020280c723c */ /* 0x040ff0000000180c */
[C---:B------:R-:W-:Y:S01]  /*ef60*/  HMMA.16816.F32 R8, R40.reuse, R34, R8 ;  /* 0x000000222808723c */ /* 0x040fe20000001808 */
[----:B------:R-:W-:Y:S07]  /*ef70*/  LDSM.16.M88.4 R32, [R215+0xc00] ;  /* 0x000c0000d720783b */ /* 0x000fee0000000200 */
[-C--:B------:R-:W-:Y:S01]  /*ef80*/  HMMA.16816.F32 R48, R40, R30.reuse, R48 ;  /* 0x0000001e2830723c */ /* 0x080fe20000001830 */
[----:B------:R-:W2:Y:S07]  /*ef90*/  LDSM.16.M88.4 R40, [R215+0x1400] ;  /* 0x00140000d728783b */ /* 0x000eae0000000200 */
[----:B------:R-:W-:Y:S01]  /*efa0*/  HMMA.16816.F32 R44, R24, R30, R44 ;  /* 0x0000001e182c723c */ /* 0x000fe2000000182c */
[----:B------:R-:W-:Y:S04]  /*efb0*/  LDSM.16.M88.4 R28, [R215+0x1000] ;  /* 0x00100000d71c783b */ /* 0x000fe80000000200 */
[----:B------:R-:W3:Y:S03]  /*efc0*/  LDSM.16.M88.4 R24, [R213+0x8080] ;  /* 0x00808000d518783b */ /* 0x000ee60000000200 */
[C---:B-1----:R-:W-:Y:S08]  /*efd0*/  HMMA.16816.F32 R4, R92.reuse, R80, R4 ;  /* 0x000000505c04723c */ /* 0x042ff00000001804 */
        /* <DEDUP_REMOVED lines=12> */
[----:B------:R-:W-:Y:S07]  /*f0a0*/  LDSM.16.M88.4 R92, [R217+0xa080] ;  /* 0x00a08000d95c783b */ /* 0x000fee0000000200 */
[----:B------:R-:W-:Y:S01]  /*f0b0*/  HMMA.16816.F32 R44, R72, R82, R44 ;  /* 0x00000052482c723c */ /* 0x000fe2000000182c */
[----:B------:R-:W1:Y:S04]  /*f0c0*/  LDSM.16.M88.4 R72, [R216+0x5c80] ;  /* 0x005c8000d848783b */ /* 0x000e680000000200 */
[----:B------:R-:W4:Y:S03]  /*f0d0*/  LDSM.16.M88.4 R80, [R216+0x5880] ;  /* 0x00588000d850783b */ /* 0x000f260000000200 */
[C---:B--2---:R-:W-:Y:S08]  /*f0e0*/  HMMA.16816.F32 R4, R36.reuse, R40, R4 ;  /* 0x000000282404723c */ /* 0x044ff00000001804 */
[----:B------:R-:W-:Y:S08]  /*f0f0*/  HMMA.16816.F32 R16, R36, R34, R16 ;  /* 0x000000222410723c */ /* 0x000ff00000001810 */
[C---:B---3--:R-:W-:Y:S08]  /*f100*/  HMMA.16816.F32 R68, R24.reuse, R32, R68 ;  /* 0x000000201844723c */ /* 0x048ff00000001844 */
        /* <DEDUP_REMOVED lines=12> */
[----:B------:R-:W2:Y:S04]  /*f1d0*/  LDSM.16.M88.4 R24, [R215+0x2000] ;  /* 0x00200000d718783b */ /* 0x000ea80000000200 */
[----:B------:R-:W3:Y:S01]  /*f1e0*/  LDSM.16.M88.4 R40, [R213+0xa080] ;  /* 0x00a08000d528783b */ /* 0x000ee20000000200 */
[----:B------:R-:W-:-:S04]  /*f1f0*/  DEPBAR.LE SB0, 0x0 ;  /* 0x000080000000791a */ /* 0x000fc80000000000 */
[C---:B-1----:R-:W-:Y:S08]  /*f200*/  HMMA.16816.F32 R4, R88.reuse, R72, R4 ;  /* 0x000000485804723c */ /* 0x042ff00000001804 */
[----:B------:R-:W-:Y:S08]  /*f210*/  HMMA.16816.F32 R16, R88, R86, R16 ;  /* 0x000000565810723c */ /* 0x000ff00000001810 */
[C---:B------:R-:W-:Y:S08]  /*f220*/  HMMA.16816.F32 R68, R92.reuse, R84, R68 ;  /* 0x000000545c44723c */ /* 0x040ff00000001844 */
[C---:B------:R-:W-:Y:S08]  /*f230*/  HMMA.16816.F32 R64, R92.reuse, R86, R64 ;  /* 0x000000565c40723c */ /* 0x040ff00000001840 */
[C---:B----4-:R-:W-:Y:S08]  /*f240*/  HMMA.16816.F32 R60, R92.reuse, R80, R60 ;  /* 0x000000505c3c723c */ /* 0x050ff0000000183c */
[C---:B------:R-:W-:Y:S08]  /*f250*/  HMMA.16816.F32 R56, R92.reuse, R82, R56 ;  /* 0x000000525c38723c */ /* 0x040ff00000001838 */
[----:B------:R-:W-:Y:S08]  /*f260*/  HMMA.16816.F32 R52, R92, R72, R52 ;  /* 0x000000485c34723c */ /* 0x000ff00000001834 */
[C---:B------:R-:W-:Y:S08]  /*f270*/  HMMA.16816.F32 R20, R88.reuse, R84, R20 ;  /* 0x000000545814723c */ /* 0x040ff00000001814 */
[C---:B------:R-:W-:Y:S08]  /*f280*/  HMMA.16816.F32 R12, R88.reuse, R80, R12 ;  /* 0x00000050580c723c */ /* 0x040ff0000000180c */
[C---:B------:R-:W-:Y:S08]  /*f290*/  HMMA.16816.F32 R8, R88.reuse, R82, R8 ;  /* 0x000000525808723c */ /* 0x040ff00000001808 */
[-C--:B------:R-:W-:Y:S08]  /*f2a0*/  HMMA.16816.F32 R48, R88, R74.reuse, R48 ;  /* 0x0000004a5830723c */ /* 0x080ff00000001830 */
[----:B------:R-:W-:Y:S08]  /*f2b0*/  HMMA.16816.F32 R92, R92, R74, R44 ;  /* 0x0000004a5c5c723c */ /* 0x000ff0000000182c */
[C---:B--2---:R-:W-:Y:S07]  /*f2c0*/  HMMA.16816.F32 R72, R36.reuse, R24, R4 ;  /* 0x000000182448723c */ /* 0x044fee0000001804 */
[----:B------:R-:W-:Y:S01]  /*f2d0*/  IMAD R4, R101, 0x20, R103 ;  /* 0x0000002065047824 */ /* 0x000fe200078e0267 */
[----:B------:R-:W-:Y:S03]  /*f2e0*/  HMMA.16816.F32 R44, R36, R34, R16 ;  /* 0x00000022242c723c */ /* 0x000fe60000001810 */
[----:B------:R-:W-:-:S05]  /*f2f0*/  IMAD.IADD R4, R102, 0x1, R4 ;  /* 0x0000000166047824 */ /* 0x000fca00078e0204 */
[C---:B------:R-:W-:Y:S08]  /*f300*/  HMMA.16816.F32 R20, R36.reuse, R32, R20 ;  /* 0x000000202414723c */ /* 0x040ff00000001814 */
[C---:B------:R-:W-:Y:S08]  /*f310*/  HMMA.16816.F32 R12, R36.reuse, R28, R12 ;  /* 0x0000001c240c723c */ /* 0x040ff0000000180c */
[C---:B------:R-:W-:Y:S08]  /*f320*/  HMMA.16816.F32 R8, R36.reuse, R30, R8 ;  /* 0x0000001e2408723c */ /* 0x040ff00000001808 */
[----:B------:R-:W-:Y:S08]  /*f330*/  HMMA.16816.F32 R16, R36, R26, R48 ;  /* 0x0000001a2410723c */ /* 0x000ff00000001830 */
[C---:B---3--:R-:W-:Y:S08]  /*f340*/  HMMA.16816.F32 R68, R40.reuse, R32, R68 ;  /* 0x000000202844723c */ /* 0x048ff00000001844 */
        /* <DEDUP_REMOVED lines=34> */
.L_x_450:
[----:B------:R-:W-:Y:S01]  /*f570*/  LOP3.LUT R5, R96, 0xffffffe0, RZ, 0xc0, !PT ;  /* 0xffffffe060057812 */ /* 0x000fe200078ec0ff */
[----:B------:R-:W-:Y:S01]  /*f580*/  ULDC UR8, c[0x0][0x324] ;  /* 0x0000c90000087ab9 */ /* 0x000fe20000000800 */
[----:B------:R-:W-:Y:S01]  /*f590*/  SHF.R.S32.HI R25, RZ, 0x1f, R97 ;  /* 0x0000001fff197819 */ /* 0x000fe20000011461 */
[----:B------:R-:W-:Y:S01]  /*f5a0*/  ULOP3.LUT UR8, URZ, UR8, URZ, 0x33, !UPT ;  /* 0x000000083f087292 */ /* 0x000fe2000f8e333f */
[----:B------:R-:W-:Y:S01]  /*f5b0*/  LEA.HI R24, R78, R78, RZ, 0x1 ;  /* 0x0000004e4e187211 */ /* 0x000fe200078f08ff */
[----:B------:R-:W-:Y:S01]  /*f5c0*/  IMAD.IADD R5, R223, 0x1, -R5 ;  /* 0x00000001df057824 */ /* 0x000fe200078e0a05 */
[----:B------:R-:W-:Y:S01]  /*f5d0*/  LEA.HI R25, R25, R97, RZ, 0x2 ;  /* 0x0000006119197211 */ /* 0x000fe200078f10ff */
[----:B------:R-:W0:Y:S02]  /*f5e0*/  LDGDEPBAR ;  /* 0x00000000000079af */ /* 0x000e240000000000 */
[----:B-1----:R-:W-:Y:S01]  /*f5f0*/  IMAD.SHL.U32 R7, R24, 0x20, RZ ;  /* 0x0000002018077824 */ /* 0x002fe200078e00ff */
[----:B------:R-:W-:-:S02]  /*f600*/  SHF.R.S32.HI R6, RZ, 0x1f, R5 ;  /* 0x0000001fff067819 */ /* 0x000fc40000011405 */
[----:B------:R-:W-:Y:S02]  /*f610*/  LOP3.LUT R25, R25, 0xffffffc, RZ, 0xc0, !PT ;  /* 0x0ffffffc19197812 */ /* 0x000fe400078ec0ff */
[----:B------:R-:W-:Y:S02]  /*f620*/  LEA.HI R6, R6, R5, RZ, 0x2 ;  /* 0x0000000506067211 */ /* 0x000fe400078f10ff */
[----:B------:R-:W-:Y:S01]  /*f630*/  LOP3.LUT R24, R24, 0x1ffffffe, RZ, 0xc0, !PT ;  /* 0x1ffffffe18187812 */ /* 0x000fe200078ec0ff */
[----:B------:R-:W-:Y:S01]  /*f640*/  IMAD.IADD R97, R97, 0x1, -R25 ;  /* 0x0000000161617824 */ /* 0x000fe200078e0a19 */
[----:B------:R-:W-:Y:S02]  /*f650*/  LEA.HI.SX32 R25, R6, R77, 0x1e ;  /* 0x0000004d06197211 */ /* 0x000fe400078ff2ff */
[----:B------:R-:W-:Y:S01]  /*f660*/  LOP3.LUT R7, R7, 0xffffffc0, RZ, 0xc0, !PT ;  /* 0xffffffc007077812 */ /* 0x000fe200078ec0ff */
[----:B------:R-:W-:Y:S01]  /*f670*/  IMAD.IADD R24, R78, 0x1, -R24 ;  /* 0x000000014e187824 */ /* 0x000fe200078e0a18 */
[----:B------:R-:W-:Y:S01]  /*f680*/  LOP3.LUT R6, R6, 0x7ffffffc, RZ, 0xc0, !PT ;  /* 0x7ffffffc06067812 */ /* 0x000fe200078ec0ff */
[----:B------:R-:W-:-:S04]  /*f690*/  IMAD R25, R97, 0x10, R25 ;  /* 0x0000001061197824 */ /* 0x000fc800078e0219 */
[----:B------:R-:W-:Y:S02]  /*f6a0*/  IMAD.IADD R7, R7, 0x1, R25 ;  /* 0x0000000107077824 */ /* 0x000fe400078e0219 */
[----:B------:R-:W-:Y:S02]  /*f6b0*/  IMAD.IADD R6, R5, 0x1, -R6 ;  /* 0x0000000105067824 */ /* 0x000fe400078e0a06 */
[----:B------:R-:W-:Y:S02]  /*f6c0*/  IMAD R231, R24, 0x8, R7 ;  /* 0x0000000818e77824 */ /* 0x000fe400078e0207 */
[----:B------:R-:W-:Y:S02]  /*f6d0*/  IMAD.SHL.U32 R234, R6, 0x2, RZ ;  /* 0x0000000206ea7824 */ /* 0x000fe400078e00ff */
[----:B------:R-:W-:-:S03]  /*f6e0*/  @P6 IMAD.HI.U32 R24, R231, c[0x0][0x2c8], RZ ;  /* 0x0000b200e7186a27 */ /* 0x000fc600078e00ff */
[C---:B------:R-:W-:Y:S01]  /*f6f0*/  IADD3 R6, -R234.reuse, 0x1, R2 ;  /* 0x00000001ea067810 */ /* 0x040fe20007ffe102 */
[----:B------:R-:W-:Y:S01]  /*f700*/  IMAD.MOV.U32 R7, RZ, RZ, R231 ;  /* 0x000000ffff077224 */ /* 0x000fe200078e00e7 */
[----:B------:R-:W-:Y:S01]  /*f710*/  @P6 SHF.R.U32.HI R7, RZ, c[0x0][0x2cc], R24 ;  /* 0x0000b300ff076a19 */ /* 0x000fe20000011618 */
[----:B------:R-:W-:Y:S01]  /*f720*/  IMAD.IADD R5, R3, 0x1, -R234 ;  /* 0x0000000103057824 */ /* 0x000fe200078e0aea */
[----:B------:R-:W-:Y:S01]  /*f730*/  IADD3 R38, -R234, R3, R218 ;  /* 0x00000003ea267210 */ /* 0x000fe20007ffe1da */
[----:B------:R-:W-:Y:S02]  /*f740*/  IMAD.IADD R6, R6, 0x1, -R224 ;  /* 0x0000000106067824 */ /* 0x000fe400078e0ae0 */
[----:B------:R-:W1:Y:S03]  /*f750*/  SHFL.IDX PT, R26, R7, RZ, 0x1c1f ;  /* 0x001c1fff071a7589 */ /* 0x000e6600000e0000 */
[----:B------:R-:W-:-:S02]  /*f760*/  IADD3 R39, R6, c[0x0][0x328], RZ ;  /* 0x0000ca0006277a10 */ /* 0x000fc40007ffe0ff */
        /* <DEDUP_REMOVED lines=16> */
.L_x_453:
[----:B------:R-:W-:-:S04]  /*f870*/  MOV R2, c[0x0][0x32c] ;  /* 0x0000cb0000027a02 */ /* 0x000fc80000000f00 */
[----:B------:R-:W-:-:S13]  /*f880*/  ISETP.NE.AND P0, PT, R2, 0x1, PT ;  /* 0x000000010200780c */ /* 0x000fda0003f05270 */
[----:B------:R-:W-:-:S05]  /*f890*/  @P0 IMAD.HI.U32 R2, R26, c[0x0][0x330], RZ ;  /* 0x0000cc001a020a27 */ /* 0x000fca00078e00ff */
[----:B------:R-:W-:Y:S02]  /*f8a0*/  @P0 SHF.R.U32.HI R26, RZ, c[0x0][0x334], R2 ;  /* 0x0000cd00ff1a0a19 */ /* 0x000fe40000011602 */
.L_x_454:
[----:B------:R-:W-:Y:S05]  /*f8b0*/  BSYNC B0 ;  /* 0x0000000000007941 */ /* 0x000fea0003800000 */
.L_x_452:
[----:B------:R-:W-:-:S05]  /*f8c0*/  IMAD R26, R26, c[0x0][0x32c], R5 ;  /* 0x0000cb001a1a7a24 */ /* 0x000fca00078e0205 */
[----:B------:R-:W-:Y:S02]  /*f8d0*/  IADD3 R2, R26, c[0x0][0x32c], RZ ;  /* 0x0000cb001a027a10 */ /* 0x000fe40007ffe0ff */
[----:B------:R-:W-:Y:S02]  /*f8e0*/  IMNMX R24, R24, R26, !PT ;  /* 0x0000001a18187217 */ /* 0x000fe40007800200 */
[----:B------:R-:W-:Y:S02]  /*f8f0*/  IMNMX R25, R25, R2, PT ;  /* 0x0000000219197217 */ /* 0x000fe40003800200 */
.L_x_451:
        /* <DEDUP_REMOVED lines=16> */
.L_x_457:
[----:B------:R-:W-:-:S04]  /*fa00*/  MOV R2, c[0x0][0x32c] ;  /* 0x0000cb0000027a02 */ /* 0x000fc80000000f00 */
[----:B------:R-:W-:-:S13]  /*fa10*/  ISETP.NE.AND P0, PT, R2, 0x1, PT ;  /* 0x000000010200780c */ /* 0x000fda0003f05270 */
[----:B------:R-:W-:-:S05]  /*fa20*/  @P0 IMAD.HI.U32 R2, R26, c[0x0][0x330], RZ ;  /* 0x0000cc001a020a27 */ /* 0x000fca00078e00ff */
[----:B------:R-:W-:Y:S02]  /*fa30*/  @P0 SHF.R.U32.HI R26, RZ, c[0x0][0x334], R2 ;  /* 0x0000cd00ff1a0a19 */ /* 0x000fe40000011602 */
.L_x_458:
[----:B------:R-:W-:Y:S05]  /*fa40*/  BSYNC B0 ;  /* 0x0000000000007941 */ /* 0x000fea0003800000 */
.L_x_456:
[----:B------:R-:W-:-:S05]  /*fa50*/  IMAD R26, R26, c[0x0][0x32c], R5 ;  /* 0x0000cb001a1a7a24 */ /* 0x000fca00078e0205 */
[----:B------:R-:W-:Y:S02]  /*fa60*/  IADD3 R2, R26, c[0x0][0x32c], RZ ;  /* 0x0000cb001a027a10 */ /* 0x000fe40007ffe0ff */
[----:B------:R-:W-:Y:S02]  /*fa70*/  IMNMX R42, R42, R26, !PT ;  /* 0x0000001a2a2a7217 */ /* 0x000fe40007800200 */
[----:B------:R-:W-:Y:S02]  /*fa80*/  IMNMX R43, R43, R2, PT ;  /* 0x000000022b2b7217 */ /* 0x000fe40003800200 */
.L_x_455:
        /* <DEDUP_REMOVED lines=51> */
[----:B------:R-:W-:-:S04]  /*fdc0*/  ISETP.GT.AND P0, PT, R24, 0x29, !P0 ;  /* 0x000000291800780c */ /* 0x000fc80004704270 */
[----:B------:R-:W-:Y:S02]  /*fdd0*/  ISETP.LT.OR P0, PT, R25, 0x2a, P0 ;  /* 0x0000002a1900780c */ /* 0x000fe40000701670 */
[----:B------:R-:W1:Y:S02]  /*fde0*/  SHFL.IDX PT, R25, R7, 0x2, 0x1c1f ;  /* 0x005c1f0007197f89 */ /* 0x000e6400000e0000 */
[----:B------:R-:W-:Y:S02]  /*fdf0*/  FSEL R26, R93, -INF , !P0 ;  /* 0xff8000005d1a7808 */ /* 0x000fe40004000000 */
[----:B------:R-:W-:Y:S01]  /*fe00*/  ISETP.GE.AND P0, PT, R219, 0x1, PT ;  /* 0x00000001db00780c */ /* 0x000fe20003f06270 */
[--C-:B-1----:R-:W-:Y:S02]  /*fe10*/  IMAD.IADD R49, R39, 0x1, R25.reuse ;  /* 0x0000000127317824 */ /* 0x102fe400078e0219 */
[----:B------:R-:W-:-:S03]  /*fe20*/  IMAD.IADD R48, R6, 0x1, R25 ;  /* 0x0000000106307824 */ /* 0x000fc600078e0219 */
[----:B------:R-:W-:-:S07]  /*fe30*/  IMNMX R49, R49, R38, PT ;  /* 0x0000002631317217 */ /* 0x000fce0003800200 */
        /* <DEDUP_REMOVED lines=12> */
.L_x_461:
[----:B------:R-:W-:-:S04]  /*ff00*/  MOV R24, c[0x0][0x32c] ;  /* 0x0000cb0000187a02 */ /* 0x000fc80000000f00 */
[----:B------:R-:W-:-:S13]  /*ff10*/  ISETP.NE.AND P0, PT, R24, 0x1, PT ;  /* 0x000000011800780c */ /* 0x000fda0003f05270 */
[----:B------:R-:W-:-:S05]  /*ff20*/  @P0 IMAD.HI.U32 R24, R25, c[0x0][0x330], RZ ;  /* 0x0000cc0019180a27 */ /* 0x000fca00078e00ff */
[----:B------:R-:W-:Y:S02]  /*ff30*/  @P0 SHF.R.U32.HI R25, RZ, c[0x0][0x334], R24 ;  /* 0x0000cd00ff190a19 */ /* 0x000fe40000011618 */
.L_x_462:
[----:B------:R-:W-:Y:S05]  /*ff40*/  BSYNC B0 ;  /* 0x0000000000007941 */ /* 0x000fea0003800000 */
.L_x_460:
[----:B------:R-:W-:-:S05]  /*ff50*/  IMAD R25, R25, c[0x0][0x32c], R5 ;  /* 0x0000cb0019197a24 */ /* 0x000fca00078e0205 */
[----:B------:R-:W-:Y:S02]  /*ff60*/  IADD3 R24, R25, c[0x0][0x32c], RZ ;  /* 0x0000cb0019187a10 */ /* 0x000fe40007ffe0ff */
[----:B------:R-:W-:Y:S02]  /*ff70*/  IMNMX R48, R48, R25, !PT ;  /* 0x0000001930307217 */ /* 0x000fe40007800200 */
[----:B------:R-:W-:Y:S02]  /*ff80*/  IMNMX R49, R49, R24, PT ;  /* 0x0000001831317217 */ /* 0x000fe40003800200 */
.L_x_459:
[----:B------:R-:W-:Y:S01]  /*ff90*/  ISETP.NE.AND P0, PT, R37, RZ, PT ;  /* 0x000000ff2500720c */ /* 0x000fe20003f05270 */
[----:B------:R-:W1:Y:S01]  /*ffa0*/  SHFL.IDX PT, R7, R7, 0x3, 0x1c1f ;  /* 0x007c1f0007077f89 */ /* 0x000e6200000e0000 */
        /* <DEDUP_REMOVED lines=45> */
[----:B------:R-:W-:Y:S01]  /*10280*/  FSEL R107, R20, -INF , !P0 ;  /* 0xff800000146b7808 */ /* 0x000fe20004000000 */
[----:B-1----:R-:W-:Y:S01]  /*10290*/  IMAD.IADD R20, R6, 0x1, R7 ;  /* 0x0000000106147824 */ /* 0x002fe200078e0207 */
        /* <DEDUP_REMOVED lines=37> */
[----:B------:R-:W-:Y:S01]  /*104f0*/  FSEL R179, R17, -INF , !P0 ;  /* 0xff80000011b37808 */ /* 0x000fe20004000000 */
[----:B------:R-:W-:Y:S01]  /*10500*/  IMAD.IADD R17, R39, 0x1, R7 ;  /* 0x0000000127117824 */ /* 0x000fe200078e0207 */
[----:B------:R-:W-:-:S04]  /*10510*/  ISETP.GE.AND P0, PT, R219, 0x1, PT ;  /* 0x00000001db00780c */ /* 0x000fc80003f06270 */
[----:B------:R-:W-:-:S09]  /*10520*/  IMNMX R17, R17, R38, PT ;  /* 0x0000002611117217 */ /* 0x000fd20003800200 */
        /* <DEDUP_REMOVED lines=12> */
.L_x_465:
[----:B------:R-:W-:-:S04]  /*105f0*/  MOV R6, c[0x0][0x32c] ;  /* 0x0000cb0000067a02 */ /* 0x000fc80000000f00 */
[----:B------:R-:W-:-:S13]  /*10600*/  ISETP.NE.AND P0, PT, R6, 0x1, PT ;  /* 0x000000010600780c */ /* 0x000fda0003f05270 */
[----:B------:R-:W-:-:S05]  /*10610*/  @P0 IMAD.HI.U32 R6, R7, c[0x0][0x330], RZ ;  /* 0x0000cc0007060a27 */ /* 0x000fca00078e00ff */
[----:B------:R-:W-:Y:S02]  /*10620*/  @P0 SHF.R.U32.HI R7, RZ, c[0x0][0x334], R6 ;  /* 0x0000cd00ff070a19 */ /* 0x000fe40000011606 */
.L_x_466:
[----:B------:R-:W-:Y:S05]  /*10630*/  BSYNC B0 ;  /* 0x0000000000007941 */ /* 0x000fea0003800000 */
.L_x_464:
[----:B------:R-:W-:-:S05]  /*10640*/  IMAD R7, R7, c[0x0][0x32c], R5 ;  /* 0x0000cb0007077a24 */ /* 0x000fca00078e0205 */
[----:B------:R-:W-:Y:S02]  /*10650*/  IADD3 R5, R7, c[0x0][0x32c], RZ ;  /* 0x0000cb0007057a10 */ /* 0x000fe40007ffe0ff */
[----:B------:R-:W-:Y:S02]  /*10660*/  IMNMX R20, R20, R7, !PT ;  /* 0x0000000714147217 */ /* 0x000fe40007800200 */
[----:B------:R-:W-:Y:S02]  /*10670*/  IMNMX R17, R17, R5, PT ;  /* 0x0000000511117217 */ /* 0x000fe40003800200 */
.L_x_463:
[----:B------:R-:W-:Y:S01]  /*10680*/  ISETP.NE.AND P0, PT, R37, RZ, PT ;  /* 0x000000ff2500720c */ /* 0x000fe20003f05270 */
[----:B------:R-:W-:Y:S01]  /*10690*/  IMAD.SHL.U32 R214, R4, 0x2, RZ ;  /* 0x0000000204d67824 */ /* 0x000fe200078e00ff */
[----:B------:R-:W-:Y:S02]  /*106a0*/  IADD3 R243, R152, -0x2, RZ ;  /* 0xfffffffe98f37810 */ /* 0x000fe40007ffe0ff */
        /* <DEDUP_REMOVED lines=20> */
[----:B------:R-:W-:Y:S01]  /*107f0*/  ISETP.NE.AND P6, PT, R40, RZ, PT ;  /* 0x000000ff2800720c */ /* 0x000fe20003fc5270 */
[----:B------:R-:W-:Y:S01]  /*10800*/  LDSM.16.MT88.4 R48, [R214+0x2880] ;  /* 0x00288000d630783b */ /* 0x000fe20000004200 */
[----:B------:R-:W-:-:S02]  /*10810*/  ISETP.LT.OR P0, PT, R17, 0x11, P0 ;  /* 0x000000111100780c */ /* 0x000fc40000701670 */
[----:B------:R-:W-:Y:S01]  /*10820*/  FMNMX.FTZ R0, R91, R0, !PT ;  /* 0x000000005b007209 */ /* 0x000fe20007810000 */
[----:B------:R-:W-:Y:S01]  /*10830*/  LDSM.16.MT88.4 R44, [R212+0x2880] ;  /* 0x00288000d42c783b */ /* 0x000fe20000004200 */
[----:B------:R-:W-:Y:S02]  /*10840*/  FSEL R90, R14, -INF , !P0 ;  /* 0xff8000000e5a7808 */ /* 0x000fe40004000000 */
[----:B------:R-:W-:Y:S01]  /*10850*/  ISETP.GT.AND P0, PT, R20, 0x11, !P5 ;  /* 0x000000111400780c */ /* 0x000fe20006f04270 */
[----:B------:R-:W-:Y:S01]  /*10860*/  LDSM.16.MT88.4 R36, [R212+0x3480] ;  /* 0x00348000d424783b */ /* 0x000fe20000004200 */
[----:B------:R-:W-:Y:S02]  /*10870*/  ISETP.NE.AND P5, PT, R41, RZ, PT ;  /* 0x000000ff2900720c */ /* 0x000fe40003fa5270 */
[----:B------:R-:W-:Y:S01]  /*10880*/  ISETP.LT.OR P0, PT, R17, 0x12, P0 ;  /* 0x000000121100780c */ /* 0x000fe20000701670 */
[----:B------:R-:W-:Y:S01]  /*10890*/  LDSM.16.MT88.4 R40, [R214+0x3480] ;  /* 0x00348000d628783b */ /* 0x000fe20000004200 */
[----:B------:R-:W-:-:S02]  /*108a0*/  FMNMX.FTZ R0, R89, R0, !PT ;  /* 0x0000000059007209 */ /* 0x000fc40007810000 */
[----:B------:R-:W-:Y:S02]  /*108b0*/  FSEL R88, R15, -INF , !P0 ;  /* 0xff8000000f587808 */ /* 0x000fe40004000000 */
[----:B------:R-:W-:Y:S01]  /*108c0*/  ISETP.GT.AND P0, PT, R20, 0x18, !P4 ;  /* 0x000000181400780c */ /* 0x000fe20006704270 */
[----:B------:R-:W-:Y:S01]  /*108d0*/  LDSM.16.MT88.4 R12, [R214+0x3080] ;  /* 0x00308000d60c783b */ /* 0x000fe20000004200 */
[----:B------:R-:W-:Y:S02]  /*108e0*/  ISETP.NE.AND P4, PT, R2, RZ, PT ;  /* 0x000000ff0200720c */ /* 0x000fe40003f85270 */
[----:B------:R-:W-:Y:S02]  /*108f0*/  ISETP.LT.OR P0, PT, R17, 0x19, P0 ;  /* 0x000000191100780c */ /* 0x000fe40000701670 */
[----:B------:R-:W-:Y:S02]  /*10900*/  FMNMX.FTZ R0, R184, R0, !PT ;  /* 0x00000000b8007209 */ /* 0x000fe40007810000 */
[----:B------:R-:W-:-:S02]  /*10910*/  FSEL R73, R10, -INF , !P0 ;  /* 0xff8000000a497808 */ /* 0x000fc40004000000 */
[C---:B------:R-:W-:Y:S02]  /*10920*/  ISETP.GT.AND P0, PT, R20.reuse, 0x19, !P3 ;  /* 0x000000191400780c */ /* 0x040fe40005f04270 */
[----:B------:R-:W-:Y:S02]  /*10930*/  FMNMX.FTZ R0, R183, R0, !PT ;  /* 0x00000000b7007209 */ /* 0x000fe40007810000 */
[----:B------:R-:W-:Y:S02]  /*10940*/  ISETP.LT.OR P0, PT, R17, 0x1a, P0 ;  /* 0x0000001a1100780c */ /* 0x000fe40000701670 */
[----:B------:R-:W-:Y:S02]  /*10950*/  FMNMX.FTZ R0, R181, R0, !PT ;  /* 0x00000000b5007209 */ /* 0x000fe40007810000 */
[----:B------:R-:W-:Y:S02]  /*10960*/  FSEL R72, R11, -INF , !P0 ;  /* 0xff8000000b487808 */ /* 0x000fe40004000000 */
[----:B------:R-:W-:-:S02]  /*10970*/  ISETP.GT.AND P0, PT, R20, 0x20, !P2 ;  /* 0x000000201400780c */ /* 0x000fc40005704270 */
[----:B------:R-:W-:Y:S02]  /*10980*/  FMNMX.FTZ R0, R179, R0, !PT ;  /* 0x00000000b3007209 */ /* 0x000fe40007810000 */
        /* <DEDUP_REMOVED lines=8> */
[----:B------:R-:W-:-:S04]  /*10a10*/  ISETP.GT.AND P0, PT, R20, RZ, !P5 ;  /* 0x000000ff1400720c */ /* 0x000fc80006f04270 */
[----:B------:R-:W-:-:S04]  /*10a20*/  ISETP.LT.OR P0, PT, R17, 0x1, P0 ;  /* 0x000000011100780c */ /* 0x000fc80000701670 */
[----:B------:R-:W-:Y:S02]  /*10a30*/  FSEL R75, R22, -INF , !P0 ;  /* 0xff800000164b7808 */ /* 0x000fe40004000000 */
[----:B------:R-:W-:Y:S02]  /*10a40*/  ISETP.GT.AND P0, PT, R20, 0x28, !P6 ;  /* 0x000000281400780c */ /* 0x000fe40007704270 */
[----:B------:R-:W-:Y:S02]  /*10a50*/  ISETP.NE.AND P6, PT, R3, RZ, PT ;  /* 0x000000ff0300720c */ /* 0x000fe40003fc5270 */
[----:B------:R-:W-:Y:S02]  /*10a60*/  FMNMX.FTZ R3, R68, R69, !PT ;  /* 0x0000004544037209 */ /* 0x000fe40007810000 */
[----:B------:R-:W-:Y:S02]  /*10a70*/  FMNMX.FTZ R21, R75, R74, !PT ;  /* 0x0000004a4b157209 */ /* 0x000fe40007810000 */
[----:B------:R-:W-:-:S02]  /*10a80*/  FMNMX.FTZ R3, R64, R3, !PT ;  /* 0x0000000340037209 */ /* 0x000fc40007810000 */
[----:B------:R-:W-:Y:S02]  /*10a90*/  FMNMX.FTZ R21, R95, R21, !PT ;  /* 0x000000155f157209 */ /* 0x000fe40007810000 */
[----:B------:R-:W-:Y:S02]  /*10aa0*/  FMNMX.FTZ R3, R65, R3, !PT ;  /* 0x0000000341037209 */ /* 0x000fe40007810000 */
[----:B------:R-:W-:Y:S02]  /*10ab0*/  FMNMX.FTZ R22, R94, R21, !PT ;  /* 0x000000155e167209 */ /* 0x000fe40007810000 */
[----:B------:R-:W-:Y:S01]  /*10ac0*/  FMNMX.FTZ R3, R35, R3, !PT ;  /* 0x0000000323037209 */ /* 0x000fe20007810000 */
[----:B------:R-:W1:Y:S01]  /*10ad0*/  SHFL.BFLY PT, R21, R0, 0x2, 0x1f ;  /* 0x0c401f0000157f89 */ /* 0x000e6200000e0000 */
[----:B------:R-:W-:Y:S02]  /*10ae0*/  ISETP.LT.OR P0, PT, R17, 0x29, P0 ;  /* 0x000000291100780c */ /* 0x000fe40000701670 */
[----:B------:R-:W-:-:S02]  /*10af0*/  FMNMX.FTZ R3, R34, R3, !PT ;  /* 0x0000000322037209 */ /* 0x000fc40007810000 */
[----:B------:R-:W-:Y:S02]  /*10b00*/  FMNMX.FTZ R22, R90, R22, !PT ;  /* 0x000000165a167209 */ /* 0x000fe40007810000 */
[----:B------:R-:W-:Y:S02]  /*10b10*/  FMNMX.FTZ R3, R33, R3, !PT ;  /* 0x0000000321037209 */ /* 0x000fe40007810000 */
[----:B------:R-:W-:Y:S02]  /*10b20*/  FSEL R178, R18, -INF , !P0 ;  /* 0xff80000012b27808 */ /* 0x000fe40004000000 */
[----:B------:R-:W-:Y:S02]  /*10b30*/  FMNMX.FTZ R3, R57, R3, !PT ;  /* 0x0000000339037209 */ /* 0x000fe40007810000 */
[----:B------:R-:W-:Y:S02]  /*10b40*/  FMNMX.FTZ R22, R88, R22, !PT ;  /* 0x0000001658167209 */ /* 0x000fe40007810000 */
[----:B------:R-:W-:-:S02]  /*10b50*/  FMNMX.FTZ R3, R30, R3, !PT ;  /* 0x000000031e037209 */ /* 0x000fc40007810000 */
[----:B------:R-:W-:Y:S02]  /*10b60*/  FMNMX.FTZ R22, R73, R22, !PT ;  /* 0x0000001649167209 */ /* 0x000fe40007810000 */
[----:B------:R-:W-:Y:S02]  /*10b70*/  FMNMX.FTZ R3, R29, R3, !PT ;  /* 0x000000031d037209 */ /* 0x000fe40007810000 */
[----:B------:R-:W-:Y:S02]  /*10b80*/  FMNMX.FTZ R22, R72, R22, !PT ;  /* 0x0000001648167209 */ /* 0x000fe40007810000 */
[----:B------:R-:W-:Y:S02]  /*10b90*/  FMNMX.FTZ R3, R28, R3, !PT ;  /* 0x000000031c037209 */ /* 0x000fe40007810000 */
[----:B-1----:R-:W-:Y:S02]  /*10ba0*/  FMNMX.FTZ R0, R0, R21, !PT ;  /* 0x0000001500007209 */ /* 0x002fe40007810000 */
[----:B------:R-:W-:-:S05]  /*10bb0*/  FMNMX.FTZ R3, R26, R3, !PT ;  /* 0x000000031a037209 */ /* 0x000fca0007810000 */
[----:B------:R-:W1:Y:S02]  /*10bc0*/  SHFL.BFLY PT, R2, R3, 0x2, 0x1f ;  /* 0x0c401f0003027f89 */ /* 0x000e6400000e0000 */
[----:B-1----:R-:W-:-:S05]  /*10bd0*/  FMNMX.FTZ R2, R3, R2, !PT ;  /* 0x0000000203027209 */ /* 0x002fca0007810000 */
[----:B------:R-:W1:Y:S02]  /*10be0*/  SHFL.BFLY PT, R3, R2, 0x1, 0x1f ;  /* 0x0c201f0002037f89 */ /* 0x000e6400000e0000 */
[----:B-1----:R-:W-:Y:S02]  /*10bf0*/  FMNMX.FTZ R3, R2, R3, !PT ;  /* 0x0000000302037209 */ /* 0x002fe40007810000 */
[----:B------:R-:W-:Y:S02]  /*10c00*/  FMNMX.FTZ R2, R70, R71, !PT ;  /* 0x0000004746027209 */ /* 0x000fe40007810000 */
[C---:B------:R-:W-:Y:S01]  /*10c10*/  FSETP.NEU.FTZ.AND P0, PT, R3.reuse, -INF , PT ;  /* 0xff8000000300780b */ /* 0x040fe20003f1d000 */
[----:B------:R-:W-:Y:S01]  /*10c20*/  FMUL.FTZ R18, R3, c[0x0][0x2d0] ;  /* 0x0000b40003127a20 */ /* 0x000fe20000410000 */
[----:B------:R-:W-:-:S04]  /*10c30*/  FMNMX.FTZ R2, R66, R2, !PT ;  /* 0x0000000242027209 */ /* 0x000fc80007810000 */
[----:B------:R-:W-:Y:S02]  /*10c40*/  FMNMX.FTZ R2, R67, R2, !PT ;  /* 0x0000000243027209 */ /* 0x000fe40007810000 */
[----:B------:R-:W-:Y:S02]  /*10c50*/  FSEL R18, R18, RZ, P0 ;  /* 0x000000ff12127208 */ /* 0x000fe40000000000 */
[----:B------:R-:W-:-:S03]  /*10c60*/  FMNMX.FTZ R2, R32, R2, !PT ;  /* 0x0000000220027209 */ /* 0x000fc60007810000 */
[--C-:B------:R-:W-:Y:S01]  /*10c70*/  FFMA.FTZ R169, R68, c[0x0][0x2d0], -R18.reuse ;  /* 0x0000b40044a97a23 */ /* 0x100fe20000010812 */
[----:B------:R-:W-:Y:S01]  /*10c80*/  FMNMX.FTZ R2, R31, R2, !PT ;  /* 0x000000021f027209 */ /* 0x000fe20007810000 */
[--C-:B------:R-:W-:Y:S02]  /*10c90*/  FFMA.FTZ R168, R69, c[0x0][0x2d0], -R18.reuse ;  /* 0x0000b40045a87a23 */ /* 0x100fe40000010812 */
[--C-:B------:R-:W-:Y:S01]  /*10ca0*/  FFMA.FTZ R79, R64, c[0x0][0x2d0], -R18.reuse ;  /* 0x0000b400404f7a23 */ /* 0x100fe20000010812 */
[----:B------:R-:W-:Y:S01]  /*10cb0*/  FMNMX.FTZ R2, R58, R2, !PT ;  /* 0x000000023a027209 */ /* 0x000fe20007810000 */
[--C-:B------:R-:W-:Y:S01]  /*10cc0*/  FFMA.FTZ R78, R65, c[0x0][0x2d0], -R18.reuse ;  /* 0x0000b400414e7a23 */ /* 0x100fe20000010812 */
[----:B------:R-:W-:Y:S01]  /*10cd0*/  MUFU.EX2 R169, R169 ;  /* 0x000000a900a97308 */ /* 0x000fe20000000800 */
[--C-:B------:R-:W-:Y:S01]  /*10ce0*/  FFMA.FTZ R165, R35, c[0x0][0x2d0], -R18.reuse ;  /* 0x0000b40023a57a23 */ /* 0x100fe20000010812 */
[----:B------:R-:W-:Y:S01]  /*10cf0*/  FMNMX.FTZ R2, R59, R2, !PT ;  /* 0x000000023b027209 */ /* 0x000fe20007810000 */
[----:B------:R-:W-:-:S02]  /*10d00*/  FFMA.FTZ R164, R34, c[0x0][0x2d0], -R18 ;  /* 0x0000b40022a47a23 */ /* 0x000fc40000010812 */
[--C-:B------:R-:W-:Y:S01]  /*10d10*/  FFMA.FTZ R162, R33, c[0x0][0x2d0], -R18.reuse ;  /* 0x0000b40021a27a23 */ /* 0x100fe20000010812 */
[----:B------:R-:W-:Y:S01]  /*10d20*/  FMNMX.FTZ R2, R27, R2, !PT ;  /* 0x000000021b027209 */ /* 0x000fe20007810000 */
[--C-:B------:R-:W-:Y:S01]  /*10d30*/  FFMA.FTZ R155, R57, c[0x0][0x2d0], -R18.reuse ;  /* 0x0000b400399b7a23 */ /* 0x100fe20000010812 */
[----:B------:R-:W1:Y:S01]  /*10d40*/  MUFU.EX2 R168, R168 ;  /* 0x000000a800a87308 */ /* 0x000e620000000800 */
[--C-:B------:R-:W-:Y:S01]  /*10d50*/  FFMA.FTZ R172, R30, c[0x0][0x2d0], -R18.reuse ;  /* 0x0000b4001eac7a23 */ /* 0x100fe20000010812 */
[----:B------:R-:W-:Y:S01]  /*10d60*/  FMNMX.FTZ R2, R25, R2, !PT ;  /* 0x0000000219027209 */ /* 0x000fe20007810000 */
[--C-:B------:R-:W-:Y:S01]  /*10d70*/  FFMA.FTZ R173, R29, c[0x0][0x2d0], -R18.reuse ;  /* 0x0000b4001dad7a23 */ /* 0x100fe20000010812 */
[----:B------:R-:W2:Y:S01]  /*10d80*/  SHFL.BFLY PT, R57, R0, 0x1, 0x1f ;  /* 0x0c201f0000397f89 */ /* 0x000ea200000e0000 */
[--C-:B------:R-:W-:Y:S01]  /*10d90*/  FFMA.FTZ R174, R28, c[0x0][0x2d0], -R18.reuse ;  /* 0x0000b4001cae7a23 */ /* 0x100fe20000010812 */
[----:B------:R-:W-:Y:S01]  /*10da0*/  FMNMX.FTZ R2, R24, R2, !PT ;  /* 0x0000000218027209 */ /* 0x000fe20007810000 */
[----:B------:R-:W-:Y:S01]  /*10db0*/  FFMA.FTZ R242, R26, c[0x0][0x2d0], -R18 ;  /* 0x0000b4001af27a23 */ /* 0x000fe20000010812 */
[----:B------:R-:W-:Y:S01]  /*10dc0*/  FMNMX.FTZ R18, R182, R22, !PT ;  /* 0x00000016b6127209 */ /* 0x000fe20007810000 */
[----:B------:R-:W3:Y:S01]  /*10dd0*/  MUFU.EX2 R79, R79 ;  /* 0x0000004f004f7308 */ /* 0x000ee20000000800 */
[----:B------:R-:W-:-:S02]  /*10de0*/  FMNMX.FTZ R2, R56, R2, !PT ;  /* 0x0000000238027209 */ /* 0x000fc40007810000 */
[----:B------:R-:W-:-:S03]  /*10df0*/  FMNMX.FTZ R18, R180, R18, !PT ;  /* 0x00000012b4127209 */ /* 0x000fc60007810000 */
[----:B------:R-:W4:Y:S01]  /*10e00*/  SHFL.BFLY PT, R5, R2, 0x2, 0x1f ;  /* 0x0c401f0002057f89 */ /* 0x000f2200000e0000 */
[----:B------:R-:W-:Y:S01]  /*10e10*/  FMNMX.FTZ R153, R178, R18, !PT ;  /* 0x00000012b2997209 */ /* 0x000fe20007810000 */
[----:B------:R-:W5:Y:S01]  /*10e20*/  MUFU.EX2 R78, R78 ;  /* 0x0000004e004e7308 */ /* 0x000f620000000800 */
[----:B-1----:R-:W-:Y:S01]  /*10e30*/  F2FP.PACK_AB R96, R168, R169 ;  /* 0x000000a9a860723e */ /* 0x002fe200000000ff */
[----:B------:R-:W-:-:S06]  /*10e40*/  FADD.FTZ R168, R169, R168 ;  /* 0x000000a8a9a87221 */ /* 0x000fcc0000010000 */
[----:B------:R-:W1:Y:S01]  /*10e50*/  MUFU.EX2 R165, R165 ;  /* 0x000000a500a57308 */ /* 0x000e620000000800 */
[----:B---3--:R-:W-:Y:S01]  /*10e60*/  FADD.FTZ R168, R79, R168 ;  /* 0x000000a84fa87221 */ /* 0x008fe20000010000 */
[----:B--2---:R-:W-:Y:S02]  /*10e70*/  FMNMX.FTZ R0, R0, R57, !PT ;  /* 0x0000003900007209 */ /* 0x004fe40007810000 */
[----:B-----5:R-:W-:-:S04]  /*10e80*/  F2FP.PACK_AB R98, R78, R79 ;  /* 0x0000004f4e62723e */ /* 0x020fc800000000ff */
[----:B------:R-:W2:Y:S01]  /*10e90*/  MUFU.EX2 R164, R164 ;  /* 0x000000a400a47308 */ /* 0x000ea20000000800 */
[----:B------:R-:W-:Y:S02]  /*10ea0*/  FMUL.FTZ R202, R0, c[0x0][0x2d0] ;  /* 0x0000b40000ca7a20 */ /* 0x000fe40000410000 */
[----:B------:R-:W-:Y:S01]  /*10eb0*/  FADD.FTZ R168, R78, R168 ;  /* 0x000000a84ea87221 */ /* 0x000fe20000010000 */
[----:B----4-:R-:W-:-:S03]  /*10ec0*/  FMNMX.FTZ R5, R2, R5, !PT ;  /* 0x0000000502057209 */ /* 0x010fc60007810000 */
[----:B-1----:R-:W-:Y:S01]  /*10ed0*/  FADD.FTZ R168, R165, R168 ;  /* 0x000000a8a5a87221 */ /* 0x002fe20000010000 */
[----:B------:R-:W1:Y:S01]  /*10ee0*/  MUFU.EX2 R162, R162 ;  /* 0x000000a200a27308 */ /* 0x000e620000000800 */
[----:B------:R-:W3:Y:S07]  /*10ef0*/  SHFL.BFLY PT, R2, R5, 0x1, 0x1f ;  /* 0x0c201f0005027f89 */ /* 0x000eee00000e0000 */
[----:B------:R-:W4:Y:S01]  /*10f00*/  MUFU.EX2 R155, R155 ;  /* 0x0000009b009b7308 */ /* 0x000f220000000800 */
[C---:B--2---:R-:W-:Y:S01]  /*10f10*/  F2FP.PACK_AB R8, R164.reuse, R165 ;  /* 0x000000a5a408723e */ /* 0x044fe200000000ff */
[----:B------:R-:W-:-:S06]  /*10f20*/  FADD.FTZ R168, R164, R168 ;  /* 0x000000a8a4a87221 */ /* 0x000fcc0000010000 */
[----:B------:R-:W2:Y:S01]  /*10f30*/  MUFU.EX2 R172, R172 ;  /* 0x000000ac00ac7308 */ /* 0x000ea20000000800 */
[----:B-1----:R-:W-:Y:S01]  /*10f40*/  FADD.FTZ R168, R162, R168 ;  /* 0x000000a8a2a87221 */ /* 0x002fe20000010000 */
[----:B----4-:R-:W-:-:S06]  /*10f50*/  F2FP.PACK_AB R10, R155, R162 ;  /* 0x000000a29b0a723e */ /* 0x010fcc00000000ff */
[----:B------:R-:W1:Y:S01]  /*10f60*/  MUFU.EX2 R173, R173 ;  /* 0x000000ad00ad7308 */ /* 0x000e620000000800 */
[----:B---3--:R-:W-:Y:S01]  /*10f70*/  FMNMX.FTZ R2, R5, R2, !PT ;  /* 0x0000000205027209 */ /* 0x008fe20007810000 */
[----:B------:R-:W-:Y:S01]  /*10f80*/  FADD.FTZ R168, R155, R168 ;  /* 0x000000a89ba87221 */ /* 0x000fe20000010000 */
[----:B------:R-:W-:Y:S02]  /*10f90*/  LDSM.16.MT88.4 R4, [R212+0x3080] ;  /* 0x00308000d404783b */ /* 0x000fe40000004200 */
[C---:B------:R-:W-:Y:S01]  /*10fa0*/  FSETP.NEU.FTZ.AND P0, PT, R2.reuse, -INF , PT ;  /* 0xff8000000200780b */ /* 0x040fe20003f1d000 */
[----:B------:R-:W-:Y:S02]  /*10fb0*/  FMUL.FTZ R16, R2, c[0x0][0x2d0] ;  /* 0x0000b40002107a20 */ /* 0x000fe40000410000 */
[----:B------:R-:W-:Y:S01]  /*10fc0*/  MUFU.EX2 R174, R174 ;  /* 0x000000ae00ae7308 */ /* 0x000fe20000000800 */
[----:B--2---:R-:W-:Y:S02]  /*10fd0*/  FADD.FTZ R168, R172, R168 ;  /* 0x000000a8aca87221 */ /* 0x004fe40000010000 */
[----:B------:R-:W-:-:S02]  /*10fe0*/  FSEL R16, R16, RZ, P0 ;  /* 0x000000ff10107208 */ /* 0x000fc40000000000 */
[----:B------:R-:W-:Y:S02]  /*10ff0*/  ISETP.GT.AND P0, PT, R20, 0x29, !P6 ;  /* 0x000000291400780c */ /* 0x000fe40007704270 */
[----:B------:R-:W-:Y:S01]  /*11000*/  LDSM.16.MT88.4 R20, [R212+0x2c80] ;  /* 0x002c8000d414783b */ /* 0x000fe20000004200 */
[--C-:B------:R-:W-:Y:S01]  /*11010*/  FFMA.FTZ R160, R58, c[0x0][0x2d0], -R16.reuse ;  /* 0x0000b4003aa07a23 */ /* 0x100fe20000010810 */
[----:B------:R-:W-:Y:S01]  /*11020*/  ISETP.LT.OR P0, PT, R17, 0x2a, P0 ;  /* 0x0000002a1100780c */ /* 0x000fe20000701670 */
[--C-:B------:R-:W-:Y:S01]  /*11030*/  FFMA.FTZ R171, R70, c[0x0][0x2d0], -R16.reuse ;  /* 0x0000b40046ab7a23 */ /* 0x100fe20000010810 */
[----:B------:R-:W-:Y:S01]  /*11040*/  MUFU.EX2 R242, R242 ;  /* 0x000000f200f27308 */ /* 0x000fe20000000800 */
[--C-:B------:R-:W-:Y:S01]  /*11050*/  FFMA.FTZ R170, R71, c[0x0][0x2d0], -R16.reuse ;  /* 0x0000b40047aa7a23 */ /* 0x100fe20000010810 */
[----:B------:R-:W-:Y:S01]  /*11060*/  FSEL R192, R19, -INF , !P0 ;  /* 0xff80000013c07808 */ /* 0x000fe20004000000 */
[--C-:B------:R-:W-:Y:S01]  /*11070*/  FFMA.FTZ R167, R66, c[0x0][0x2d0], -R16.reuse ;  /* 0x0000b40042a77a23 */ /* 0x100fe20000010810 */
[----:B------:R-:W-:Y:S01]  /*11080*/  FSETP.NEU.FTZ.AND P0, PT, R0, -INF , PT ;  /* 0xff8000000000780b */ /* 0x000fe20003f1d000 */
[--C-:B------:R-:W-:Y:S01]  /*11090*/  FFMA.FTZ R166, R67, c[0x0][0x2d0], -R16.reuse ;  /* 0x0000b40043a67a23 */ /* 0x100fe20000010810 */
[----:B------:R-:W-:Y:S01]  /*110a0*/  FMNMX.FTZ R153, R192, R153, !PT ;  /* 0x00000099c0997209 */ /* 0x000fe20007810000 */
[--C-:B------:R-:W-:Y:S01]  /*110b0*/  FFMA.FTZ R163, R32, c[0x0][0x2d0], -R16.reuse ;  /* 0x0000b40020a37a23 */ /* 0x100fe20000010810 */
[----:B------:R-:W-:Y:S01]  /*110c0*/  MUFU.EX2 R171, R171 ;  /* 0x000000ab00ab7308 */ /* 0x000fe20000000800 */
[--C-:B------:R-:W-:Y:S01]  /*110d0*/  FFMA.FTZ R161, R31, c[0x0][0x2d0], -R16.reuse ;  /* 0x0000b4001fa17a23 */ /* 0x100fe20000010810 */
[----:B------:R-:W-:Y:S01]  /*110e0*/  FSEL R202, R202, RZ, P0 ;  /* 0x000000ffcaca7208 */ /* 0x000fe20000000000 */
[----:B------:R-:W2:Y:S01]  /*110f0*/  SHFL.BFLY PT, R58, R153, 0x2, 0x1f ;  /* 0x0c401f00993a7f89 */ /* 0x000ea200000e0000 */
[--C-:B------:R-:W-:Y:S01]  /*11100*/  FFMA.FTZ R154, R59, c[0x0][0x2d0], -R16.reuse ;  /* 0x0000b4003b9a7a23 */ /* 0x100fe20000010810 */
[----:B------:R-:W-:Y:S01]  /*11110*/  ISETP.NE.AND P6, PT, R220, 0x1, PT ;  /* 0x00000001dc00780c */ /* 0x000fe20003fc5270 */
[--C-:B------:R-:W-:Y:S01]  /*11120*/  FFMA.FTZ R175, R27, c[0x0][0x2d0], -R16.reuse ;  /* 0x0000b4001baf7a23 */ /* 0x100fe20000010810 */
[----:B------:R-:W-:Y:S01]  /*11130*/  LDSM.16.MT88.4 R32, [R214+0x2080] ;  /* 0x00208000d620783b */ /* 0x000fe20000004200 */
[----:B------:R-:W3:Y:S01]  /*11140*/  MUFU.EX2 R170, R170 ;  /* 0x000000aa00aa7308 */ /* 0x000ee20000000800 */
[----:B------:R-:W-:-:S02]  /*11150*/  FFMA.FTZ R176, R25, c[0x0][0x2d0], -R16 ;  /* 0x0000b40019b07a23 */ /* 0x000fc40000010810 */
[--C-:B------:R-:W-:Y:S01]  /*11160*/  FFMA.FTZ R177, R24, c[0x0][0x2d0], -R16.reuse ;  /* 0x0000b40018b17a23 */ /* 0x100fe20000010810 */
[----:B------:R-:W-:Y:S01]  /*11170*/  LDSM.16.MT88.4 R28, [R212+0x2080] ;  /* 0x00208000d41c783b */ /* 0x000fe20000004200 */
[----:B------:R-:W-:Y:S01]  /*11180*/  FFMA.FTZ R241, R56, c[0x0][0x2d0], -R16 ;  /* 0x0000b40038f17a23 */ /* 0x000fe20000010810 */
[----:B-1----:R-:W-:Y:S01]  /*11190*/  F2FP.PACK_AB R56, R173, R172 ;  /* 0x000000acad38723e */ /* 0x002fe200000000ff */
[--C-:B------:R-:W-:Y:S01]  /*111a0*/  FFMA.FTZ R185, R107, c[0x0][0x2d0], -R202.reuse ;  /* 0x0000b4006bb97a23 */ /* 0x100fe200000108ca */
[----:B------:R-:W-:Y:S01]  /*111b0*/  MUFU.EX2 R167, R167 ;  /* 0x000000a700a77308 */ /* 0x000fe20000000800 */
[----:B------:R-:W-:Y:S01]  /*111c0*/  LDSM.16.MT88.4 R24, [R214+0x2c80] ;  /* 0x002c8000d618783b */ /* 0x000fe20000004200 */
[--C-:B------:R-:W-:Y:S02]  /*111d0*/  FFMA.FTZ R187, R106, c[0x0][0x2d0], -R202.reuse ;  /* 0x0000b4006abb7a23 */ /* 0x100fe400000108ca */
[--C-:B------:R-:W-:Y:S01]  /*111e0*/  FFMA.FTZ R186, R105, c[0x0][0x2d0], -R202.reuse ;  /* 0x0000b40069ba7a23 */ /* 0x100fe200000108ca */
[----:B------:R-:W-:Y:S01]  /*111f0*/  LDSM.16.MT88.4 R16, [R214+0x3880] ;  /* 0x00388000d610783b */ /* 0x000fe20000004200 */
[----:B------:R-:W-:-:S02]  /*11200*/  FFMA.FTZ R188, R104, c[0x0][0x2d0], -R202 ;  /* 0x0000b40068bc7a23 */ /* 0x000fc400000108ca */
[----:B------:R-:W1:Y:S01]  /*11210*/  MUFU.EX2 R166, R166 ;  /* 0x000000a600a67308 */ /* 0x000e620000000800 */
[----:B---3--:R-:W-:Y:S01]  /*11220*/  F2FP.PACK_AB R97, R170, R171 ;  /* 0x000000abaa61723e */ /* 0x008fe200000000ff */
[--C-:B------:R-:W-:Y:S01]  /*11230*/  FFMA.FTZ R194, R93, c[0x0][0x2d0], -R202.reuse ;  /* 0x0000b4005dc27a23 */ /* 0x100fe200000108ca */
[----:B--2---:R-:W-:Y:S01]  /*11240*/  FMNMX.FTZ R153, R153, R58, !PT ;  /* 0x0000003a99997209 */ /* 0x004fe20007810000 */
[--C-:B------:R-:W-:Y:S01]  /*11250*/  FFMA.FTZ R196, R92, c[0x0][0x2d0], -R202.reuse ;  /* 0x0000b4005cc47a23 */ /* 0x100fe200000108ca */
[----:B------:R-:W-:Y:S01]  /*11260*/  F2FP.PACK_AB R58, R242, R174 ;  /* 0x000000aef23a723e */ /* 0x000fe200000000ff */
[--C-:B------:R-:W-:Y:S02]  /*11270*/  FFMA.FTZ R197, R91, c[0x0][0x2d0], -R202.reuse ;  /* 0x0000b4005bc57a23 */ /* 0x100fe400000108ca */
[----:B------:R-:W2:Y:S01]  /*11280*/  SHFL.BFLY PT, R120, R153, 0x1, 0x1f ;  /* 0x0c201f0099787f89 */ /* 0x000ea200000e0000 */
[----:B------:R-:W3:Y:S01]  /*11290*/  MUFU.EX2 R163, R163 ;  /* 0x000000a300a37308 */ /* 0x000ee20000000800 */
[----:B------:R-:W-:-:S02]  /*112a0*/  FFMA.FTZ R195, R89, c[0x0][0x2d0], -R202 ;  /* 0x0000b40059c37a23 */ /* 0x000fc400000108ca */
[----:B------:R-:W-:Y:S02]  /*112b0*/  FFMA.FTZ R240, R179, c[0x0][0x2d0], -R202 ;  /* 0x0000b400b3f07a23 */ /* 0x000fe400000108ca */
[----:B------:R-:W-:Y:S01]  /*112c0*/  FADD.FTZ R170, R171, R170 ;  /* 0x000000aaabaa7221 */ /* 0x000fe20000010000 */
[C---:B-1----:R-:W-:Y:S02]  /*112d0*/  F2FP.PACK_AB R99, R166.reuse, R167 ;  /* 0x000000a7a663723e */ /* 0x042fe400000000ff */
[----:B------:R-:W1:Y:S01]  /*112e0*/  MUFU.EX2 R161, R161 ;  /* 0x000000a100a17308 */ /* 0x000e620000000800 */
[----:B------:R-:W-:Y:S02]  /*112f0*/  FADD.FTZ R170, R167, R170 ;  /* 0x000000aaa7aa7221 */ /* 0x000fe40000010000 */
[----:B------:R-:W-:Y:S02]  /*11300*/  FADD.FTZ R168, R173, R168 ;  /* 0x000000a8ada87221 */ /* 0x000fe40000010000 */
[----:B------:R-:W-:Y:S01]  /*11310*/  FADD.FTZ R170, R166, R170 ;  /* 0x000000aaa6aa7221 */ /* 0x000fe20000010000 */
[----:B------:R-:W-:Y:S01]  /*11320*/  HMMA.16816.F32 R144, R96, R136, RZ ;  /* 0x000000886090723c */ /* 0x000fe200000018ff */
[----:B------:R-:W-:Y:S01]  /*11330*/  FADD.FTZ R168, R174, R168 ;  /* 0x000000a8aea87221 */ /* 0x000fe20000010000 */
[----:B------:R-:W4:Y:S01]  /*11340*/  MUFU.EX2 R160, R160 ;  /* 0x000000a000a07308 */ /* 0x000f220000000800 */
[----:B---3--:R-:W-:-:S02]  /*11350*/  FADD.FTZ R170, R163, R170 ;  /* 0x000000aaa3aa7221 */ /* 0x008fc40000010000 */
[----:B------:R-:W-:-:S03]  /*11360*/  FADD.FTZ R242, R242, R168 ;  /* 0x000000a8f2f27221 */ /* 0x000fc60000010000 */
[C---:B------:R-:W-:Y:S01]  /*11370*/  HMMA.16816.F32 R100, R96.reuse, R108, RZ ;  /* 0x0000006c6064723c */ /* 0x040fe200000018ff */
[----:B--2---:R-:W-:Y:S01]  /*11380*/  FMNMX.FTZ R153, R153, R120, !PT ;  /* 0x0000007899997209 */ /* 0x004fe20007810000 */
[----:B------:R-:W2:Y:S01]  /*11390*/  MUFU.EX2 R154, R154 ;  /* 0x0000009a009a7308 */ /* 0x000ea20000000800 */
[C---:B-1----:R-:W-:Y:S01]  /*113a0*/  F2FP.PACK_AB R9, R161.reuse, R163 ;  /* 0x000000a3a109723e */ /* 0x042fe200000000ff */
[----:B------:R-:W-:Y:S01]  /*113b0*/  FADD.FTZ R170, R161, R170 ;  /* 0x000000aaa1aa7221 */ /* 0x000fe20000010000 */
[C---:B------:R-:W-:Y:S01]  /*113c0*/  FSETP.NEU.FTZ.AND P0, PT, R153.reuse, -INF , PT ;  /* 0xff8000009900780b */ /* 0x040fe20003f1d000 */
[----:B------:R-:W-:Y:S02]  /*113d0*/  FMUL.FTZ R203, R153, c[0x0][0x2d0] ;  /* 0x0000b40099cb7a20 */ /* 0x000fe40000410000 */
[----:B------:R-:W-:Y:S02]  /*113e0*/  HMMA.16816.F32 R116, R96, R128, RZ ;  /* 0x000000806074723c */ /* 0x000fe400000018ff */
[----:B------:R-:W-:Y:S01]  /*113f0*/  MUFU.EX2 R185, R185 ;  /* 0x000000b900b97308 */ /* 0x000fe20000000800 */
[----:B------:R-:W-:Y:S01]  /*11400*/  FSEL R203, R203, RZ, P0 ;  /* 0x000000ffcbcb7208 */ /* 0x000fe20000000000 */
[----:B----4-:R-:W-:-:S04]  /*11410*/  FADD.FTZ R170, R160, R170 ;  /* 0x000000aaa0aa7221 */ /* 0x010fc80000010000 */
[C---:B------:R-:W-:Y:S01]  /*11420*/  HMMA.16816.F32 R52, R96.reuse, R60, RZ ;  /* 0x0000003c6034723c */ /* 0x040fe200000018ff */
[--C-:B------:R-:W-:Y:S01]  /*11430*/  FFMA.FTZ R189, R75, c[0x0][0x2d0], -R203.reuse ;  /* 0x0000b4004bbd7a23 */ /* 0x100fe200000108cb */
[----:B--2---:R-:W-:Y:S01]  /*11440*/  F2FP.PACK_AB R11, R154, R160 ;  /* 0x000000a09a0b723e */ /* 0x004fe200000000ff */
[--C-:B------:R-:W-:Y:S01]  /*11450*/  FFMA.FTZ R191, R74, c[0x0][0x2d0], -R203.reuse ;  /* 0x0000b4004abf7a23 */ /* 0x100fe200000108cb */
[----:B------:R-:W1:Y:S01]  /*11460*/  MUFU.EX2 R187, R187 ;  /* 0x000000bb00bb7308 */ /* 0x000e620000000800 */
[--C-:B------:R-:W-:Y:S02]  /*11470*/  FFMA.FTZ R190, R95, c[0x0][0x2d0], -R203.reuse ;  /* 0x0000b4005fbe7a23 */ /* 0x100fe400000108cb */
[--C-:B------:R-:W-:Y:S01]  /*11480*/  FFMA.FTZ R193, R94, c[0x0][0x2d0], -R203.reuse ;  /* 0x0000b4005ec17a23 */ /* 0x100fe200000108cb */
[----:B------:R-:W-:Y:S01]  /*11490*/  HMMA.16816.F32 R68, R96, R12, RZ ;  /* 0x0000000c6044723c */ /* 0x000fe200000018ff */
[--C-:B------:R-:W-:Y:S02]  /*114a0*/  FFMA.FTZ R199, R90, c[0x0][0x2d0], -R203.reuse ;  /* 0x0000b4005ac77a23 */ /* 0x100fe400000108cb */
[--C-:B------:R-:W-:Y:S01]  /*114b0*/  FFMA.FTZ R201, R88, c[0x0][0x2d0], -R203.reuse ;  /* 0x0000b40058c97a23 */ /* 0x100fe200000108cb */
[----:B------:R-:W2:Y:S01]  /*114c0*/  MUFU.EX2 R186, R186 ;  /* 0x000000ba00ba7308 */ /* 0x000ea20000000800 */
[----:B------:R-:W-:-:S02]  /*114d0*/  FFMA.FTZ R198, R73, c[0x0][0x2d0], -R203 ;  /* 0x0000b40049c67a23 */ /* 0x000fc400000108cb */
[--C-:B------:R-:W-:Y:S01]  /*114e0*/  FFMA.FTZ R200, R72, c[0x0][0x2d0], -R203.reuse ;  /* 0x0000b40048c87a23 */ /* 0x100fe200000108cb */
[C---:B------:R-:W-:Y:S01]  /*114f0*/  HMMA.16816.F32 R84, R96.reuse, R4, RZ ;  /* 0x000000046054723c */ /* 0x040fe200000018ff */
[----:B------:R-:W-:Y:S02]  /*11500*/  FFMA.FTZ R235, R192, c[0x0][0x2d0], -R203 ;  /* 0x0000b400c0eb7a23 */ /* 0x000fe400000108cb */
[----:B------:R-:W-:Y:S01]  /*11510*/  FADD.FTZ R170, R154, R170 ;  /* 0x000000aa9aaa7221 */ /* 0x000fe20000010000 */
[----:B------:R-:W3:Y:S01]  /*11520*/  MUFU.EX2 R188, R188 ;  /* 0x000000bc00bc7308 */ /* 0x000ee20000000800 */
[----:B-1----:R-:W-:Y:S01]  /*11530*/  F2FP.PACK_AB R92, R187, R185 ;  /* 0x000000b9bb5c723e */ /* 0x002fe200000000ff */
[----:B------:R-:W-:Y:S02]  /*11540*/  FADD.FTZ R185, R185, R187 ;  /* 0x000000bbb9b97221 */ /* 0x000fe40000010000 */
[----:B------:R-:W-:Y:S04]  /*11550*/  HMMA.16816.F32 R132, R96, R138, RZ ;  /* 0x0000008a6084723c */ /* 0x000fe800000018ff */
[----:B------:R-:W-:Y:S01]  /*11560*/  MUFU.EX2 R189, R189 ;  /* 0x000000bd00bd7308 */ /* 0x000fe20000000800 */
[----:B--2---:R-:W-:-:S03]  /*11570*/  FADD.FTZ R185, R186, R185 ;  /* 0x000000b9bab97221 */ /* 0x004fc60000010000 */
[C---:B------:R-:W-:Y:S04]  /*11580*/  HMMA.16816.F32 R112, R96.reuse, R110, RZ ;  /* 0x0000006e6070723c */ /* 0x040fe800000018ff */
[----:B------:R-:W1:Y:S01]  /*11590*/  MUFU.EX2 R191, R191 ;  /* 0x000000bf00bf7308 */ /* 0x000e620000000800 */
[C---:B---3--:R-:W-:Y:S01]  /*115a0*/  F2FP.PACK_AB R94, R188.reuse, R186 ;  /* 0x000000babc5e723e */ /* 0x048fe200000000ff */
[----:B------:R-:W-:Y:S02]  /*115b0*/  FADD.FTZ R185, R188, R185 ;  /* 0x000000b9bcb97221 */ /* 0x000fe40000010000 */
[C---:B------:R-:W-:Y:S04]  /*115c0*/  HMMA.16816.F32 R124, R96.reuse, R130, RZ ;  /* 0x00000082607c723c */ /* 0x040fe800000018ff */
[----:B------:R-:W2:Y:S04]  /*115d0*/  MUFU.EX2 R190, R190 ;  /* 0x000000be00be7308 */ /* 0x000ea80000000800 */
[----:B------:R-:W-:Y:S04]  /*115e0*/  HMMA.16816.F32 R64, R96, R62, RZ ;  /* 0x0000003e6040723c */ /* 0x000fe800000018ff */
[----:B------:R-:W3:Y:S01]  /*115f0*/  MUFU.EX2 R193, R193 ;  /* 0x000000c100c17308 */ /* 0x000ee20000000800 */
[----:B-1----:R-:W-:Y:S01]  /*11600*/  F2FP.PACK_AB R93, R191, R189 ;  /* 0x000000bdbf5d723e */ /* 0x002fe200000000ff */
[----:B------:R-:W-:-:S02]  /*11610*/  FADD.FTZ R189, R189, R191 ;  /* 0x000000bfbdbd7221 */ /* 0x000fc40000010000 */
[----:B------:R-:W-:Y:S04]  /*11620*/  HMMA.16816.F32 R80, R96, R14, RZ ;  /* 0x0000000e6050723c */ /* 0x000fe800000018ff */
[----:B------:R-:W1:Y:S01]  /*11630*/  MUFU.EX2 R175, R175 ;  /* 0x000000af00af7308 */ /* 0x000e620000000800 */
[----:B--2---:R-:W-:-:S03]  /*11640*/  FADD.FTZ R189, R190, R189 ;  /* 0x000000bdbebd7221 */ /* 0x004fc60000010000 */
[----:B------:R-:W-:Y:S04]  /*11650*/  HMMA.16816.F32 R96, R96, R6, RZ ;  /* 0x000000066060723c */ /* 0x000fe800000018ff */
[----:B------:R-:W2:Y:S01]  /*11660*/  MUFU.EX2 R176, R176 ;  /* 0x000000b000b07308 */ /* 0x000ea20000000800 */
[C---:B---3--:R-:W-:Y:S01]  /*11670*/  F2FP.PACK_AB R95, R193.reuse, R190 ;  /* 0x000000bec15f723e */ /* 0x048fe200000000ff */
[----:B------:R-:W-:Y:S02]  /*11680*/  FADD.FTZ R189, R193, R189 ;  /* 0x000000bdc1bd7221 */ /* 0x000fe40000010000 */
[----:B------:R-:W-:Y:S04]  /*11690*/  HMMA.16816.F32 R144, R8, R156, R144 ;  /* 0x0000009c0890723c */ /* 0x000fe80000001890 */
[----:B------:R-:W3:Y:S01]  /*116a0*/  MUFU.EX2 R177, R177 ;  /* 0x000000b100b17308 */ /* 0x000ee20000000800 */
[----:B-1----:R-:W-:-:S03]  /*116b0*/  FADD.FTZ R170, R175, R170 ;  /* 0x000000aaafaa7221 */ /* 0x002fc60000010000 */
[C---:B------:R-:W-:Y:S04]  /*116c0*/  HMMA.16816.F32 R100, R8.reuse, R148, R100 ;  /* 0x000000940864723c */ /* 0x040fe80000001864 */
[----:B------:R-:W1:Y:S01]  /*116d0*/  MUFU.EX2 R241, R241 ;  /* 0x000000f100f17308 */ /* 0x000e620000000800 */
[C---:B--2---:R-:W-:Y:S01]  /*116e0*/  F2FP.PACK_AB R57, R176.reuse, R175 ;  /* 0x000000afb039723e */ /* 0x044fe200000000ff */
[----:B------:R-:W-:Y:S02]  /*116f0*/  FADD.FTZ R170, R176, R170 ;  /* 0x000000aab0aa7221 */ /* 0x000fe40000010000 */
[----:B------:R-:W-:Y:S04]  /*11700*/  HMMA.16816.F32 R116, R8, R48, R116 ;  /* 0x000000300874723c */ /* 0x000fe80000001874 */
[----:B------:R-:W2:Y:S01]  /*11710*/  MUFU.EX2 R194, R194 ;  /* 0x000000c200c27308 */ /* 0x000ea20000000800 */
[----:B---3--:R-:W-:-:S03]  /*11720*/  FADD.FTZ R170, R177, R170 ;  /* 0x000000aab1aa7221 */ /* 0x008fc60000010000 */
[----:B------:R-:W-:Y:S01]  /*11730*/  HMMA.16816.F32 R52, R8, R44, R52 ;  /* 0x0000002c0834723c */ /* 0x000fe20000001834 */
[----:B-1----:R-:W-:-:S03]  /*11740*/  F2FP.PACK_AB R59, R241, R177 ;  /* 0x000000b1f13b723e */ /* 0x002fc600000000ff */
[----:B------:R-:W1:Y:S01]  /*11750*/  MUFU.EX2 R196, R196 ;  /* 0x000000c400c47308 */ /* 0x000e620000000800 */
[----:B------:R-:W-:-:S03]  /*11760*/  FADD.FTZ R241, R241, R170 ;  /* 0x000000aaf1f17221 */ /* 0x000fc60000010000 */
[----:B------:R-:W-:Y:S01]  /*11770*/  HMMA.16816.F32 R68, R8, R40, R68 ;  /* 0x000000280844723c */ /* 0x000fe20000001844 */
[----:B--2---:R-:W-:-:S03]  /*11780*/  FADD.FTZ R185, R194, R185 ;  /* 0x000000b9c2b97221 */ /* 0x004fc60000010000 */
[----:B------:R-:W2:Y:S04]  /*11790*/  MUFU.EX2 R197, R197 ;  /* 0x000000c500c57308 */ /* 0x000ea80000000800 */
[----:B------:R-:W-:Y:S04]  /*117a0*/  HMMA.16816.F32 R84, R8, R36, R84 ;  /* 0x000000240854723c */ /* 0x000fe80000001854 */
[----:B------:R-:W3:Y:S01]  /*117b0*/  MUFU.EX2 R195, R195 ;  /* 0x000000c300c37308 */ /* 0x000ee20000000800 */
[----:B-1----:R-:W-:-:S03]  /*117c0*/  FADD.FTZ R185, R196, R185 ;  /* 0x000000b9c4b97221 */ /* 0x002fc60000010000 */
[----:B------:R-:W-:Y:S04]  /*117d0*/  HMMA.16816.F32 R132, R8, R158, R132 ;  /* 0x0000009e0884723c */ /* 0x000fe80000001884 */
[----:B------:R-:W1:Y:S01]  /*117e0*/  MUFU.EX2 R199, R199 ;  /* 0x000000c700c77308 */ /* 0x000e620000000800 */
[----:B--2---:R-:W-:-:S03]  /*117f0*/  FADD.FTZ R185, R197, R185 ;  /* 0x000000b9c5b97221 */ /* 0x004fc60000010000 */
[----:B------:R-:W-:Y:S04]  /*11800*/  HMMA.16816.F32 R112, R8, R150, R112 ;  /* 0x000000960870723c */ /* 0x000fe80000001870 */
[----:B------:R-:W2:Y:S01]  /*11810*/  MUFU.EX2 R201, R201 ;  /* 0x000000c900c97308 */ /* 0x000ea20000000800 */
[----:B---3--:R-:W-:-:S03]  /*11820*/  FADD.FTZ R185, R195, R185 ;  /* 0x000000b9c3b97221 */ /* 0x008fc60000010000 */
[----:B------:R-:W-:Y:S04]  /*11830*/  HMMA.16816.F32 R124, R8, R50, R124 ;  /* 0x00000032087c723c */ /* 0x000fe8000000187c */
[----:B------:R-:W3:Y:S01]  /*11840*/  MUFU.EX2 R198, R198 ;  /* 0x000000c600c67308 */ /* 0x000ee20000000800 */
[----:B-1----:R-:W-:-:S03]  /*11850*/  FADD.FTZ R189, R199, R189 ;  /* 0x000000bdc7bd7221 */ /* 0x002fc60000010000 */
[----:B------:R-:W-:Y:S04]  /*11860*/  HMMA.16816.F32 R64, R8, R46, R64 ;  /* 0x0000002e0840723c */ /* 0x000fe80000001840 */
[----:B------:R-:W1:Y:S01]  /*11870*/  MUFU.EX2 R200, R200 ;  /* 0x000000c800c87308 */ /* 0x000e620000000800 */
[----:B--2---:R-:W-:-:S03]  /*11880*/  FADD.FTZ R189, R201, R189 ;  /* 0x000000bdc9bd7221 */ /* 0x004fc60000010000 */
[----:B------:R-:W-:Y:S04]  /*11890*/  HMMA.16816.F32 R80, R8, R42, R80 ;  /* 0x0000002a0850723c */ /* 0x000fe80000001850 */
[----:B------:R-:W-:Y:S01]  /*118a0*/  MUFU.EX2 R240, R240 ;  /* 0x000000f000f07308 */ /* 0x000fe20000000800 */
[----:B---3--:R-:W-:-:S03]  /*118b0*/  FADD.FTZ R189, R198, R189 ;  /* 0x000000bdc6bd7221 */ /* 0x008fc60000010000 */
[----:B------:R-:W-:Y:S01]  /*118c0*/  HMMA.16816.F32 R96, R8, R38, R96 ;  /* 0x000000260860723c */ /* 0x000fe20000001860 */
[----:B------:R-:W2:Y:S03]  /*118d0*/  LDSM.16.MT88.4 R8, [R212+0x3880] ;  /* 0x00388000d408783b */ /* 0x000ea60000004200 */
[----:B------:R-:W-:Y:S01]  /*118e0*/  MUFU.EX2 R235, R235 ;  /* 0x000000eb00eb7308 */ /* 0x000fe20000000800 */
[----:B-1----:R-:W-:-:S03]  /*118f0*/  FADD.FTZ R189, R200, R189 ;  /* 0x000000bdc8bd7221 */ /* 0x002fc60000010000 */
[C---:B------:R-:W-:Y:S08]  /*11900*/  HMMA.16816.F32 R140, R92.reuse, R136, RZ ;  /* 0x000000885c8c723c */ /* 0x040ff000000018ff */
[C---:B------:R-:W-:Y:S08]  /*11910*/  HMMA.16816.F32 R104, R92.reuse, R108, RZ ;  /* 0x0000006c5c68723c */ /* 0x040ff000000018ff */
[C---:B------:R-:W-:Y:S08]  /*11920*/  HMMA.16816.F32 R120, R92.reuse, R128, RZ ;  /* 0x000000805c78723c */ /* 0x040ff000000018ff */
[C---:B------:R-:W-:Y:S08]  /*11930*/  HMMA.16816.F32 R72, R92.reuse, R12, RZ ;  /* 0x0000000c5c48723c */ /* 0x040ff000000018ff */
[----:B------:R-:W-:Y:S07]  /*11940*/  HMMA.16816.F32 R88, R92, R4, RZ ;  /* 0x000000045c58723c */ /* 0x000fee00000018ff */
[----:B------:R-:W-:Y:S01]  /*11950*/  F2FP.PACK_AB R4, R196, R194 ;  /* 0x000000c2c404723e */ /* 0x000fe200000000ff */
[----:B------:R-:W-:Y:S01]  /*11960*/  HMMA.16816.F32 R144, R56, R32, R144 ;  /* 0x000000203890723c */ /* 0x000fe20000001890 */
[----:B------:R-:W-:-:S07]  /*11970*/  F2FP.PACK_AB R5, R201, R199 ;  /* 0x000000c7c905723e */ /* 0x000fce00000000ff */
[C---:B------:R-:W-:Y:S08]  /*11980*/  HMMA.16816.F32 R100, R56.reuse, R28, R100 ;  /* 0x0000001c3864723c */ /* 0x040ff00000001864 */
        /* <DEDUP_REMOVED lines=17> */
[----:B------:R-:W-:-:S02]  /*11aa0*/  F2FP.PACK_AB R6, R195, R197 ;  /* 0x000000c5c306723e */ /* 0x000fc400000000ff */
[----:B------:R-:W-:-:S07]  /*11ab0*/  F2FP.PACK_AB R7, R200, R198 ;  /* 0x000000c6c807723e */ /* 0x000fce00000000ff */
[C---:B------:R-:W-:Y:S07]  /*11ac0*/  HMMA.16816.F32 R140, R4.reuse, R156, R140 ;  /* 0x0000009c048c723c */ /* 0x040fee000000188c */
[--C-:B------:R-:W-:Y:S01]  /*11ad0*/  FFMA.FTZ R156, R184, c[0x0][0x2d0], -R202.reuse ;  /* 0x0000b400b89c7a23 */ /* 0x100fe200000108ca */
[C---:B------:R-:W-:Y:S05]  /*11ae0*/  HMMA.16816.F32 R104, R4.reuse, R148, R104 ;  /* 0x000000940468723c */ /* 0x040fea0000001868 */
[----:B------:R-:W1:Y:S02]  /*11af0*/  MUFU.EX2 R156, R156 ;  /* 0x0000009c009c7308 */ /* 0x000e640000000800 */
[--C-:B------:R-:W-:Y:S01]  /*11b00*/  FFMA.FTZ R148, R183, c[0x0][0x2d0], -R202.reuse ;  /* 0x0000b400b7947a23 */ /* 0x100fe200000108ca */
[C---:B------:R-:W-:Y:S05]  /*11b10*/  HMMA.16816.F32 R120, R4.reuse, R48, R120 ;  /* 0x000000300478723c */ /* 0x040fea0000001878 */
[----:B------:R-:W2:Y:S02]  /*11b20*/  MUFU.EX2 R148, R148 ;  /* 0x0000009400947308 */ /* 0x000ea40000000800 */
[----:B------:R-:W-:Y:S01]  /*11b30*/  FFMA.FTZ R48, R181, c[0x0][0x2d0], -R202 ;  /* 0x0000b400b5307a23 */ /* 0x000fe200000108ca */
[----:B------:R-:W-:Y:S05]  /*11b40*/  HMMA.16816.F32 R72, R4, R40, R72 ;  /* 0x000000280448723c */ /* 0x000fea0000001848 */
[----:B------:R-:W3:Y:S01]  /*11b50*/  MUFU.EX2 R48, R48 ;  /* 0x0000003000307308 */ /* 0x000ee20000000800 */
[----:B-1----:R-:W-:-:S02]  /*11b60*/  FADD.FTZ R185, R156, R185 ;  /* 0x000000b99cb97221 */ /* 0x002fc40000010000 */
[----:B------:R-:W-:Y:S01]  /*11b70*/  HMMA.16816.F32 R88, R4, R36, R88 ;  /* 0x000000240458723c */ /* 0x000fe20000001858 */
[----:B------:R-:W-:Y:S02]  /*11b80*/  FFMA.FTZ R40, R182, c[0x0][0x2d0], -R203 ;  /* 0x0000b400b6287a23 */ /* 0x000fe400000108cb */
[----:B--2---:R-:W-:-:S04]  /*11b90*/  FADD.FTZ R185, R148, R185 ;  /* 0x000000b994b97221 */ /* 0x004fc80000010000 */
[--C-:B------:R-:W-:Y:S01]  /*11ba0*/  FFMA.FTZ R36, R180, c[0x0][0x2d0], -R203.reuse ;  /* 0x0000b400b4247a23 */ /* 0x100fe200000108cb */
[----:B------:R-:W-:Y:S01]  /*11bb0*/  HMMA.16816.F32 R56, R4, R44, R56 ;  /* 0x0000002c0438723c */ /* 0x000fe20000001838 */
[----:B------:R-:W-:Y:S01]  /*11bc0*/  FFMA.FTZ R37, R178, c[0x0][0x2d0], -R203 ;  /* 0x0000b400b2257a23 */ /* 0x000fe200000108cb */
[----:B------:R-:W1:Y:S01]  /*11bd0*/  MUFU.EX2 R40, R40 ;  /* 0x0000002800287308 */ /* 0x000e620000000800 */
[----:B---3--:R-:W-:-:S05]  /*11be0*/  FADD.FTZ R185, R48, R185 ;  /* 0x000000b930b97221 */ /* 0x008fca0000010000 */
[C---:B------:R-:W-:Y:S02]  /*11bf0*/  HMMA.16816.F32 R136, R4.reuse, R158, R136 ;  /* 0x0000009e0488723c */ /* 0x040fe40000001888 */
[----:B------:R-:W2:Y:S06]  /*11c00*/  MUFU.EX2 R36, R36 ;  /* 0x0000002400247308 */ /* 0x000eac0000000800 */
[----:B------:R-:W-:Y:S02]  /*11c10*/  HMMA.16816.F32 R108, R4, R150, R108 ;  /* 0x00000096046c723c */ /* 0x000fe4000000186c */
[----:B------:R-:W3:Y:S01]  /*11c20*/  MUFU.EX2 R37, R37 ;  /* 0x0000002500257308 */ /* 0x000ee20000000800 */
[----:B-1----:R-:W-:-:S05]  /*11c30*/  FADD.FTZ R189, R40, R189 ;  /* 0x000000bd28bd7221 */ /* 0x002fca0000010000 */
[----:B------:R-:W-:Y:S01]  /*11c40*/  HMMA.16816.F32 R128, R4, R50, R128 ;  /* 0x000000320480723c */ /* 0x000fe20000001880 */
[----:B--2---:R-:W-:-:S07]  /*11c50*/  FADD.FTZ R189, R36, R189 ;  /* 0x000000bd24bd7221 */ /* 0x004fce0000010000 */
[----:B------:R-:W-:Y:S01]  /*11c60*/  HMMA.16816.F32 R60, R4, R46, R60 ;  /* 0x0000002e043c723c */ /* 0x000fe2000000183c */
[----:B---3--:R-:W-:-:S07]  /*11c70*/  FADD.FTZ R189, R37, R189 ;  /* 0x000000bd25bd7221 */ /* 0x008fce0000010000 */
[C---:B------:R-:W-:Y:S08]  /*11c80*/  HMMA.16816.F32 R12, R4.reuse, R42, R12 ;  /* 0x0000002a040c723c */ /* 0x040ff0000000180c */
[----:B------:R-:W-:Y:S07]  /*11c90*/  HMMA.16816.F32 R92, R4, R38, R92 ;  /* 0x00000026045c723c */ /* 0x000fee000000185c */
[----:B------:R-:W-:-:S02]  /*11ca0*/  F2FP.PACK_AB R4, R148, R156 ;  /* 0x0000009c9404723e */ /* 0x000fc400000000ff */
[C---:B------:R-:W-:Y:S01]  /*11cb0*/  F2FP.PACK_AB R6, R240.reuse, R48 ;  /* 0x00000030f006723e */ /* 0x040fe200000000ff */
[----:B------:R-:W-:Y:S01]  /*11cc0*/  FADD.FTZ R240, R240, R185 ;  /* 0x000000b9f0f07221 */ /* 0x000fe20000010000 */
[----:B------:R-:W-:Y:S02]  /*11cd0*/  F2FP.PACK_AB R5, R36, R40 ;  /* 0x000000282405723e */ /* 0x000fe400000000ff */
[C---:B------:R-:W-:Y:S01]  /*11ce0*/  F2FP.PACK_AB R7, R235.reuse, R37 ;  /* 0x00000025eb07723e */ /* 0x040fe200000000ff */
[----:B------:R-:W-:-:S06]  /*11cf0*/  FADD.FTZ R235, R235, R189 ;  /* 0x000000bdebeb7221 */ /* 0x000fcc0000010000 */
[C---:B------:R-:W-:Y:S07]  /*11d00*/  HMMA.16816.F32 R56, R4.reuse, R20, R56 ;  /* 0x000000140438723c */ /* 0x040fee0000001838 */
[----:B------:R-:W-:Y:S01]  /*11d10*/  @P6 IMAD.HI.U32 R20, R77, c[0x0][0x2c8], RZ ;  /* 0x0000b2004d146a27 */ /* 0x000fe200078e00ff */
[----:B------:R-:W-:Y:S04]  /*11d20*/  HMMA.16816.F32 R72, R4, R16, R72 ;  /* 0x000000100448723c */ /* 0x000fe80000001848 */
[----:B------:R-:W-:-:S02]  /*11d30*/  @P6 SHF.R.U32.HI R77, RZ, c[0x0][0x2cc], R20 ;  /* 0x0000b300ff4d6a19 */ /* 0x000fc40000011614 */
[----:B------:R-:W-:Y:S02]  /*11d40*/  ISETP.GE.AND P6, PT, R219, 0x1, PT ;  /* 0x00000001db00780c */ /* 0x000fe40003fc6270 */
[----:B------:R-:W-:Y:S01]  /*11d50*/  HMMA.16816.F32 R140, R4, R32, R140 ;  /* 0x00000020048c723c */ /* 0x000fe2000000188c */
[----:B------:R-:W-:-:S07]  /*11d60*/  IMAD.IADD R16, R76, 0x1, R77 ;  /* 0x000000014c107824 */ /* 0x000fce00078e024d */
        /* <DEDUP_REMOVED lines=8> */
[----:B------:R-:W-:Y:S07]  /*11df0*/  HMMA.16816.F32 R92, R4, R10, R92 ;  /* 0x0000000a045c723c */ /* 0x000fee000000185c */
[----:B------:R-:W-:Y:S01]  /*11e00*/  IADD3 R5, R16, c[0x0][0x328], RZ ;  /* 0x0000ca0010057a10 */ /* 0x000fe20007ffe0ff */
[----:B------:R-:W-:Y:S05]  /*11e10*/  @!P6 BRA `(.L_x_467) ;  /* 0x000000f00000e947 */ /* 0x000fea0003800000 */
        /* <DEDUP_REMOVED lines=10> */
.L_x_468:
[----:B------:R-:W-:-:S13]  /*11ec0*/  ISETP.NE.AND P0, PT, R4, 0x1, PT ;  /* 0x000000010400780c */ /* 0x000fda0003f05270 */
[----:B------:R-:W-:-:S05]  /*11ed0*/  @P0 IMAD.HI.U32 R7, R6, c[0x0][0x330], RZ ;  /* 0x0000cc0006070a27 */ /* 0x000fca00078e00ff */
[----:B------:R-:W-:-:S05]  /*11ee0*/  @P0 SHF.R.U32.HI R6, RZ, c[0x0][0x334], R7 ;  /* 0x0000cd00ff060a19 */ /* 0x000fca0000011607 */
.L_x_469:
[----:B------:R-:W-:-:S05]  /*11ef0*/  IMAD R4, R6, R4, c[0x0][0x32c] ;  /* 0x0000cb0006047624 */ /* 0x000fca00078e0204 */
[----:B------:R-:W-:-:S05]  /*11f00*/  IMNMX R5, R5, R4, PT ;  /* 0x0000000405057217 */ /* 0x000fca0003800200 */
.L_x_467:
        /* <DEDUP_REMOVED lines=18> */
.L_x_489:
        /* <DEDUP_REMOVED lines=18> */
[----:B------:R-:W-:Y:S01]  /*12150*/  IMAD.WIDE.U32 R12, R243, c[0x0][0x208], RZ ;  /* 0x00008200f30c7a25 */ /* 0x000fe200078e00ff */
        /* <DEDUP_REMOVED lines=8> */
[C---:B------:R-:W-:Y:S01]  /*121e0*/  @!P1 LEA R7, P0, R2.reuse, R12, 0x5 ;  /* 0x0000000c02079211 */ /* 0x040fe200078028ff */
[----:B------:R-:W-:Y:S05]  /*121f0*/  IMAD.IADD R0, R13, 0x1, R0 ;  /* 0x000000010d007824 */ /* 0x000fea00078e0200 */
[----:B------:R-:W-:Y:S02]  /*12200*/  @!P1 LEA.HI.X R6, R2, R0, R6, 0x5, P0 ;  /* 0x0000000002069211 */ /* 0x000fe400000f2c06 */
[-C--:B------:R-:W-:Y:S05]  /*12210*/  IADD3 R3, P0, R228, R12.reuse, RZ ;  /* 0x0000000ce4037210 */ /* 0x080fea0007f1e0ff */
[----:B------:R-:W-:Y:S01]  /*12220*/  IMAD.X R2, R0, 0x1, R237, P0 ;  /* 0x0000000100027824 */ /* 0x000fe200000e06ed */
        /* <DEDUP_REMOVED lines=15> */
[C---:B------:R-:W-:Y:S03]  /*12320*/  @!P1 IADD3 R2, P0, R7.reuse, R228, RZ ;  /* 0x000000e407029210 */ /* 0x040fe60007f1e0ff */
[----:B------:R4:W-:Y:S02]  /*12330*/  LDGSTS.E.BYPASS.LTC128B.128 [R230+0x3080], [R4.64], !P3 ;  /* 0x0308000004e67fae */ /* 0x0009e4000d901d4c */
[----:B------:R-:W-:Y:S01]  /*12340*/  @!P1 IMAD.X R0, R6, 0x1, R237, P0 ;  /* 0x0000000106009824 */ /* 0x000fe200000e06ed */
[C---:B------:R-:W-:Y:S04]  /*12350*/  @!P1 LEA R12, P0, R2.reuse, c[0x0][0x1f8], 0x1 ;  /* 0x00007e00020c9a11 */ /* 0x040fe800078008ff */
[----:B------:R-:W-:Y:S02]  /*12360*/  @!P1 LEA.HI.X R13, R2, c[0x0][0x1fc], R0, 0x1, P0 ;  /* 0x00007f00020d9a11 */ /* 0x000fe400000f0c00 */
[C---:B------:R-:W-:Y:S03]  /*12370*/  @!P1 IADD3 R2, P0, R7.reuse, R248, RZ ;  /* 0x000000f807029210 */ /* 0x040fe60007f1e0ff */
        /* <DEDUP_REMOVED lines=10> */
.L_x_471:
[-C--:B--2-4-:R-:W-:Y:S01]  /*12420*/  HMMA.16816.F32 R4, R48, R16.reuse, RZ ;  /* 0x000000103004723c */ /* 0x094fe200000018ff */
[----:B------:R-:W-:Y:S02]  /*12430*/  LDSM.16.M88.4 R176, [R217+0x8080] ;  /* 0x00808000d9b0783b */ /* 0x000fe40000000200 */
[----:B------:R-:W-:Y:S05]  /*12440*/  ISETP.GT.AND P0, PT, R243, R227, PT ;  /* 0x000000e3f300720c */ /* 0x000fea0003f04270 */
[C---:B---3--:R-:W-:Y:S01]  /*12450*/  HMMA.16816.F32 R8, R44.reuse, R16, RZ ;  /* 0x000000102c08723c */ /* 0x048fe200000018ff */
[----:B------:R-:W0:Y:S07]  /*12460*/  LDGDEPBAR ;  /* 0x00000000000079af */ /* 0x000e2e0000000000 */
[-C--:B------:R-:W-:Y:S01]  /*12470*/  HMMA.16816.F32 R12, R44, R18.reuse, RZ ;  /* 0x000000122c0c723c */ /* 0x080fe200000018ff */
[----:B------:R-:W2:Y:S07]  /*12480*/  LDSM.16.M88.4 R180, [R216+0x4880] ;  /* 0x00488000d8b4783b */ /* 0x000eae0000000200 */
[C---:B------:R-:W-:Y:S01]  /*12490*/  HMMA.16816.F32 R16, R48.reuse, R18, RZ ;  /* 0x000000123010723c */ /* 0x040fe200000018ff */
[----:B------:R-:W3:Y:S07]  /*124a0*/  LDSM.16.M88.4 R184, [R217+0x9080] ;  /* 0x00908000d9b8783b */ /* 0x000eee0000000200 */
        /* <DEDUP_REMOVED lines=30> */
[C---:B---3--:R-:W-:Y:S08]  /*12690*/  HMMA.16816.F32 R8, R184.reuse, R180, R8 ;  /* 0x000000b4b808723c */ /* 0x048ff00000001808 */
        /* <DEDUP_REMOVED lines=13> */
[----:B------:R-:W2:Y:S07]  /*12770*/  LDSM.16.M88.4 R176, [R216+0x5880] ;  /* 0x00588000d8b0783b */ /* 0x000eae0000000200 */
[-C--:B----4-:R-:W-:Y:S01]  /*12780*/  HMMA.16816.F32 R4, R160, R192.reuse, R4 ;  /* 0x000000c0a004723c */ /* 0x090fe20000001804 */
[----:B------:R-:W-:Y:S07]  /*12790*/  LDSM.16.M88.4 R188, [R213+0xb080] ;  /* 0x00b08000d5bc783b */ /* 0x000fee0000000200 */
[C---:B------:R-:W-:Y:S08]  /*127a0*/  HMMA.16816.F32 R8, R196.reuse, R192, R8 ;  /* 0x000000c0c408723c */ /* 0x040ff00000001808 */
[-C--:B------:R-:W-:Y:S08]  /*127b0*/  HMMA.16816.F32 R12, R196, R194.reuse, R12 ;  /* 0x000000c2c40c723c */ /* 0x080ff0000000180c */
[C---:B------:R-:W-:Y:S01]  /*127c0*/  HMMA.16816.F32 R16, R160.reuse, R194, R16 ;  /* 0x000000c2a010723c */ /* 0x040fe20000001810 */
[----:B------:R-:W-:Y:S07]  /*127d0*/  LDSM.16.M88.4 R192, [R205] ;  /* 0x00000000cdc0783b */ /* 0x000fee0000000200 */
[-C--:B-----5:R-:W-:Y:S08]  /*127e0*/  HMMA.16816.F32 R20, R160, R156.reuse, R20 ;  /* 0x0000009ca014723c */ /* 0x0a0ff00000001814 */
[C---:B------:R-:W-:Y:S08]  /*127f0*/  HMMA.16816.F32 R24, R196.reuse, R156, R24 ;  /* 0x0000009cc418723c */ /* 0x040ff00000001818 */
[-C--:B------:R-:W-:Y:S08]  /*12800*/  HMMA.16816.F32 R28, R196, R158.reuse, R28 ;  /* 0x0000009ec41c723c */ /* 0x080ff0000000181c */
[C---:B------:R-:W-:Y:S01]  /*12810*/  HMMA.16816.F32 R32, R160.reuse, R158, R32 ;  /* 0x0000009ea020723c */ /* 0x040fe20000001820 */
[----:B------:R-:W3:Y:S07]  /*12820*/  LDSM.16.M88.4 R156, [R213+0xa080] ;  /* 0x00a08000d59c783b */ /* 0x000eee0000000200 */
        /* <DEDUP_REMOVED lines=11> */
[-C--:B--2---:R-:W-:Y:S08]  /*128e0*/  HMMA.16816.F32 R20, R152, R176.reuse, R20 ;  /* 0x000000b09814723c */ /* 0x084ff00000001814 */
[C---:B------:R-:W-:Y:S08]  /*128f0*/  HMMA.16816.F32 R24, R172.reuse, R176, R24 ;  /* 0x000000b0ac18723c */ /* 0x040ff00000001818 */
[-C--:B------:R-:W-:Y:S08]  /*12900*/  HMMA.16816.F32 R28, R172, R178.reuse, R28 ;  /* 0x000000b2ac1c723c */ /* 0x080ff0000000181c */
[C---:B------:R-:W-:Y:S08]  /*12910*/  HMMA.16816.F32 R32, R152.reuse, R178, R32 ;  /* 0x000000b29820723c */ /* 0x040ff00000001820 */
[-C--:B------:R-:W-:Y:S08]  /*12920*/  HMMA.16816.F32 R36, R152, R180.reuse, R36 ;  /* 0x000000b49824723c */ /* 0x080ff00000001824 */
[C---:B------:R-:W-:Y:S08]  /*12930*/  HMMA.16816.F32 R40, R172.reuse, R180, R40 ;  /* 0x000000b4ac28723c */ /* 0x040ff00000001828 */
[-C--:B------:R-:W-:Y:S08]  /*12940*/  HMMA.16816.F32 R44, R172, R182.reuse, R44 ;  /* 0x000000b6ac2c723c */ /* 0x080ff0000000182c */
[----:B------:R-:W-:Y:S08]  /*12950*/  HMMA.16816.F32 R48, R152, R182, R48 ;  /* 0x000000b69830723c */ /* 0x000ff00000001830 */
        /* <DEDUP_REMOVED lines=60> */
.L_x_472:
        /* <DEDUP_REMOVED lines=28> */
.L_x_475:
[----:B------:R-:W-:Y:S04]  /*12ee0*/  MOV R0, c[0x0][0x32c] ;  /* 0x0000cb0000007a02 */ /* 0x000fe80000000f00 */
[----:B------:R-:W-:Y:S11]  /*12ef0*/  ISETP.NE.AND P0, PT, R0, 0x1, PT ;  /* 0x000000010000780c */ /* 0x000ff60003f05270 */
[----:B------:R-:W-:Y:S02]  /*12f00*/  @!UPT UIADD3 URZ, URZ, URZ, URZ ;  /* 0x0000003f3f3ff290 */ /* 0x000fe4000fffe03f */
[----:B------:R-:W-:Y:S05]  /*12f10*/  @P0 IMAD.HI.U32 R0, R2, c[0x0][0x330], RZ ;  /* 0x0000cc0002000a27 */ /* 0x000fea00078e00ff */
[----:B------:R-:W-:Y:S02]  /*12f20*/  @P0 SHF.R.U32.HI R2, RZ, c[0x0][0x334], R0 ;  /* 0x0000cd00ff020a19 */ /* 0x000fe40000011600 */
.L_x_476:
[----:B------:R-:W-:Y:S05]  /*12f30*/  BSYNC B0 ;  /* 0x0000000000007941 */ /* 0x000fea0003800000 */
.L_x_474:
[----:B------:R-:W-:Y:S04]  /*12f40*/  IMAD.IADD R0, R153, 0x1, -R234 ;  /* 0x0000000199007824 */ /* 0x000fe800078e0aea */
[----:B------:R-:W-:Y:S05]  /*12f50*/  IMAD R2, R2, c[0x0][0x32c], R0 ;  /* 0x0000cb0002027a24 */ /* 0x000fea00078e0200 */
[----:B------:R-:W-:Y:S02]  /*12f60*/  IADD3 R0, R2, c[0x0][0x32c], RZ ;  /* 0x0000cb0002007a10 */ /* 0x000fe40007ffe0ff */
[----:B------:R-:W-:Y:S02]  /*12f70*/  IMNMX R160, R160, R2, !PT ;  /* 0x00000002a0a07217 */ /* 0x000fe40007800200 */
[----:B------:R-:W-:Y:S02]  /*12f80*/  IMNMX R161, R161, R0, PT ;  /* 0x00000000a1a17217 */ /* 0x000fe40003800200 */
.L_x_473:
        /* <DEDUP_REMOVED lines=17> */
.L_x_479:
[----:B------:R-:W-:Y:S04]  /*130a0*/  MOV R0, c[0x0][0x32c] ;  /* 0x0000cb0000007a02 */ /* 0x000fe80000000f00 */
[----:B------:R-:W-:Y:S11]  /*130b0*/  ISETP.NE.AND P0, PT, R0, 0x1, PT ;  /* 0x000000010000780c */ /* 0x000ff60003f05270 */
[----:B------:R-:W-:Y:S02]  /*130c0*/  @!UPT UIADD3 URZ, URZ, URZ, URZ ;  /* 0x0000003f3f3ff290 */ /* 0x000fe4000fffe03f */
[----:B------:R-:W-:Y:S05]  /*130d0*/  @P0 IMAD.HI.U32 R0, R2, c[0x0][0x330], RZ ;  /* 0x0000cc0002000a27 */ /* 0x000fea00078e00ff */
[----:B------:R-:W-:Y:S02]  /*130e0*/  @P0 SHF.R.U32.HI R2, RZ, c[0x0][0x334], R0 ;  /* 0x0000cd00ff020a19 */ /* 0x000fe40000011600 */
.L_x_480:
[----:B------:R-:W-:Y:S05]  /*130f0*/  BSYNC B0 ;  /* 0x0000000000007941 */ /* 0x000fea0003800000 */
.L_x_478:
[----:B------:R-:W-:Y:S04]  /*13100*/  IMAD.IADD R0, R153, 0x1, -R234 ;  /* 0x0000000199007824 */ /* 0x000fe800078e0aea */
[----:B------:R-:W-:Y:S05]  /*13110*/  IMAD R0, R2, c[0x0][0x32c], R0 ;  /* 0x0000cb0002007a24 */ /* 0x000fea00078e0200 */
[----:B------:R-:W-:Y:S02]  /*13120*/  IADD3 R2, R0, c[0x0][0x32c], RZ ;  /* 0x0000cb0000027a10 */ /* 0x000fe40007ffe0ff */
[----:B------:R-:W-:Y:S02]  /*13130*/  IMNMX R158, R158, R0, !PT ;  /* 0x000000009e9e7217 */ /* 0x000fe40007800200 */
[----:B------:R-:W-:Y:S02]  /*13140*/  IMNMX R159, R159, R2, PT ;  /* 0x000000029f9f7217 */ /* 0x000fe40003800200 */
.L_x_477:
        /* <DEDUP_REMOVED lines=17> */
.L_x_483:
[----:B------:R-:W-:Y:S04]  /*13260*/  MOV R0, c[0x0][0x32c] ;  /* 0x0000cb0000007a02 */ /* 0x000fe80000000f00 */
[----:B------:R-:W-:Y:S11]  /*13270*/  ISETP.NE.AND P0, PT, R0, 0x1, PT ;  /* 0x000000010000780c */ /* 0x000ff60003f05270 */
[----:B------:R-:W-:Y:S02]  /*13280*/  @!UPT UIADD3 URZ, URZ, URZ, URZ ;  /* 0x0000003f3f3ff290 */ /* 0x000fe4000fffe03f */
[----:B------:R-:W-:Y:S05]  /*13290*/  @P0 IMAD.HI.U32 R0, R2, c[0x0][0x330], RZ ;  /* 0x0000cc0002000a27 */ /* 0x000fea00078e00ff */
[----:B------:R-:W-:Y:S02]  /*132a0*/  @P0 SHF.R.U32.HI R2, RZ, c[0x0][0x334], R0 ;  /* 0x0000cd00ff020a19 */ /* 0x000fe40000011600 */
.L_x_484:
[----:B------:R-:W-:Y:S05]  /*132b0*/  BSYNC B0 ;  /* 0x0000000000007941 */ /* 0x000fea0003800000 */
.L_x_482:
[----:B------:R-:W-:Y:S04]  /*132c0*/  IMAD.IADD R0, R153, 0x1, -R234 ;  /* 0x0000000199007824 */ /* 0x000fe800078e0aea */
[----:B------:R-:W-:Y:S05]  /*132d0*/  IMAD R0, R2, c[0x0][0x32c], R0 ;  /* 0x0000cb0002007a24 */ /* 0x000fea00078e0200 */
[----:B------:R-:W-:Y:S02]  /*132e0*/  IADD3 R2, R0, c[0x0][0x32c], RZ ;  /* 0x0000cb0000027a10 */ /* 0x000fe40007ffe0ff */
[----:B------:R-:W-:Y:S02]  /*132f0*/  IMNMX R156, R156, R0, !PT ;  /* 0x000000009c9c7217 */ /* 0x000fe40007800200 */
[----:B------:R-:W-:Y:S02]  /*13300*/  IMNMX R157, R157, R2, PT ;  /* 0x000000029d9d7217 */ /* 0x000fe40003800200 */
.L_x_481:
        /* <DEDUP_REMOVED lines=24> */
[C---:B------:R-:W-:Y:S04]  /*13490*/  ISETP.LT.OR P0, PT, R161.reuse, 0x11, P0 ;  /* 0x00000011a100780c */ /* 0x040fe80000701670 */
[----:B------:R-:W-:Y:S02]  /*134a0*/  FSEL R186, R20, -INF , !P0 ;  /* 0xff80000014ba7808 */ /* 0x000fe40004000000 */
[----:B------:R-:W-:Y:S02]  /*134b0*/  ISETP.GT.AND P0, PT, R160, 0x11, !P1 ;  /* 0x00000011a000780c */ /* 0x000fe40004f04270 */
[----:B------:R-:W-:Y:S02]  /*134c0*/  P2R R20, PR, RZ, 0x2 ;  /* 0x00000002ff147803 */ /* 0x000fe40000000000 */
[----:B------:R-:W-:Y:S04]  /*134d0*/  ISETP.LT.OR P0, PT, R161, 0x12, P0 ;  /* 0x00000012a100780c */ /* 0x000fe80000701670 */
[----:B------:R-:W-:Y:S02]  /*134e0*/  FSEL R187, R21, -INF , !P0 ;  /* 0xff80000015bb7808 */ /* 0x000fe40004000000 */
[----:B------:R-:W-:Y:S02]  /*134f0*/  ISETP.GT.AND P0, PT, R158, 0x10, !P2 ;  /* 0x000000109e00780c */ /* 0x000fe40005704270 */
[----:B------:R-:W-:Y:S02]  /*13500*/  ISETP.GE.AND P2, PT, R153, 0x19, PT ;  /* 0x000000199900780c */ /* 0x000fe40003f46270 */
[----:B------:R-:W-:Y:S04]  /*13510*/  ISETP.LT.OR P0, PT, R159, 0x11, P0 ;  /* 0x000000119f00780c */ /* 0x000fe80000701670 */
        /* <DEDUP_REMOVED lines=8> */
[C---:B------:R-:W-:Y:S04]  /*135a0*/  ISETP.LT.OR P0, PT, R161.reuse, 0x19, P0 ;  /* 0x00000019a100780c */ /* 0x040fe80000701670 */
[----:B------:R-:W-:Y:S02]  /*135b0*/  FSEL R190, R32, -INF , !P0 ;  /* 0xff80000020be7808 */ /* 0x000fe40004000000 */
[----:B------:R-:W-:Y:S04]  /*135c0*/  ISETP.GT.AND P0, PT, R160, 0x19, !P1 ;  /* 0x00000019a000780c */ /* 0x000fe80004f04270 */
        /* <DEDUP_REMOVED lines=28> */
[C---:B------:R-:W-:Y:S04]  /*13790*/  ISETP.GT.AND P0, PT, R158.reuse, 0x1, !P1 ;  /* 0x000000019e00780c */ /* 0x040fe80004f04270 */
[----:B------:R-:W-:Y:S04]  /*137a0*/  ISETP.LT.OR P0, PT, R159, 0x2, P0 ;  /* 0x000000029f00780c */ /* 0x000fe80000701670 */
[----:B------:R-:W-:Y:S02]  /*137b0*/  FSEL R7, R7, -INF , !P0 ;  /* 0xff80000007077808 */ /* 0x000fe40004000000 */
[----:B------:R-:W-:Y:S04]  /*137c0*/  ISETP.GT.AND P0, PT, R158, RZ, !P2 ;  /* 0x000000ff9e00720c */ /* 0x000fe80005704270 */
[----:B------:R-:W-:Y:S04]  /*137d0*/  ISETP.LT.OR P0, PT, R159, 0x1, P0 ;  /* 0x000000019f00780c */ /* 0x000fe80000701670 */
[----:B------:R-:W-:Y:S02]  /*137e0*/  FSEL R4, R6, -INF , !P0 ;  /* 0xff80000006047808 */ /* 0x000fe40004000000 */
[----:B------:R-:W-:Y:S01]  /*137f0*/  ISETP.GT.AND P0, PT, R160, 0x28, !P3 ;  /* 0x00000028a000780c */ /* 0x000fe20005f04270 */
[----:B------:R-:W1:Y:S03]  /*13800*/  SHFL.IDX PT, R6, R154, 0x3, 0x1c1f ;  /* 0x007c1f009a067f89 */ /* 0x000e6600000e0000 */
[C---:B------:R-:W-:Y:S04]  /*13810*/  ISETP.LT.OR P0, PT, R161.reuse, 0x29, P0 ;  /* 0x00000029a100780c */ /* 0x040fe80000701670 */
[----:B------:R-:W-:Y:S02]  /*13820*/  FSEL R192, R48, -INF , !P0 ;  /* 0xff80000030c07808 */ /* 0x000fe40004000000 */
[----:B------:R-:W-:Y:S04]  /*13830*/  ISETP.GT.AND P0, PT, R160, 0x29, !P6 ;  /* 0x00000029a000780c */ /* 0x000fe80007704270 */
[----:B------:R-:W-:Y:S04]  /*13840*/  ISETP.LT.OR P0, PT, R161, 0x2a, P0 ;  /* 0x0000002aa100780c */ /* 0x000fe80000701670 */
[----:B------:R-:W-:Y:S02]  /*13850*/  FSEL R171, R49, -INF , !P0 ;  /* 0xff80000031ab7808 */ /* 0x000fe40004000000 */
[----:B------:R-:W-:Y:S04]  /*13860*/  ISETP.GT.AND P0, PT, R158, 0x28, !P3 ;  /* 0x000000289e00780c */ /* 0x000fe80005f04270 */
        /* <DEDUP_REMOVED lines=15> */
[C---:B------:R-:W-:Y:S04]  /*13960*/  ISETP.GT.AND P0, PT, R156.reuse, 0x9, !P0 ;  /* 0x000000099c00780c */ /* 0x040fe80004704270 */
        /* <DEDUP_REMOVED lines=27> */
[----:B------:R-:W-:Y:S04]  /*13b20*/  ISETP.GT.AND P0, PT, R156, RZ, !P2 ;  /* 0x000000ff9c00720c */ /* 0x000fe80005704270 */
[C---:B------:R-:W-:Y:S04]  /*13b30*/  ISETP.LT.OR P0, PT, R157.reuse, 0x1, P0 ;  /* 0x000000019d00780c */ /* 0x040fe80000701670 */
        /* <DEDUP_REMOVED lines=20> */
.L_x_487:
[----:B------:R-:W-:Y:S04]  /*13c80*/  MOV R6, c[0x0][0x32c] ;  /* 0x0000cb0000067a02 */ /* 0x000fe80000000f00 */
[----:B------:R-:W-:Y:S11]  /*13c90*/  ISETP.NE.AND P0, PT, R6, 0x1, PT ;  /* 0x000000010600780c */ /* 0x000ff60003f05270 */
[----:B------:R-:W-:Y:S02]  /*13ca0*/  @!UPT UIADD3 URZ, URZ, URZ, URZ ;  /* 0x0000003f3f3ff290 */ /* 0x000fe4000fffe03f */
[----:B------:R-:W-:Y:S05]  /*13cb0*/  @P0 IMAD.HI.U32 R6, R24, c[0x0][0x330], RZ ;  /* 0x0000cc0018060a27 */ /* 0x000fea00078e00ff */
[----:B------:R-:W-:Y:S02]  /*13cc0*/  @P0 SHF.R.U32.HI R24, RZ, c[0x0][0x334], R6 ;  /* 0x0000cd00ff180a19 */ /* 0x000fe40000011606 */
.L_x_488:
[----:B------:R-:W-:Y:S05]  /*13cd0*/  BSYNC B0 ;  /* 0x0000000000007941 */ /* 0x000fea0003800000 */
.L_x_486:
[----:B------:R-:W-:Y:S04]  /*13ce0*/  IMAD.IADD R153, R153, 0x1, -R234 ;  /* 0x0000000199997824 */ /* 0x000fe800078e0aea */
[----:B------:R-:W-:Y:S05]  /*13cf0*/  IMAD R153, R24, c[0x0][0x32c], R153 ;  /* 0x0000cb0018997a24 */ /* 0x000fea00078e0299 */
[----:B------:R-:W-:Y:S02]  /*13d00*/  IADD3 R6, R153, c[0x0][0x32c], RZ ;  /* 0x0000cb0099067a10 */ /* 0x000fe40007ffe0ff */
[----:B------:R-:W-:Y:S02]  /*13d10*/  IMNMX R3, R3, R153, !PT ;  /* 0x0000009903037217 */ /* 0x000fe40007800200 */
[----:B------:R-:W-:Y:S02]  /*13d20*/  IMNMX R152, R152, R6, PT ;  /* 0x0000000698987217 */ /* 0x000fe40003800200 */
.L_x_485:
[----:B------:R-:W-:Y:S01]  /*13d30*/  ISETP.GT.AND P0, PT, R3, RZ, !P2 ;  /* 0x000000ff0300720c */ /* 0x000fe20005704270 */
[----:B------:R-:W-:Y:S01]  /*13d40*/  LDSM.16.MT88.4 R36, [R212+0x1880] ;  /* 0x00188000d424783b */ /* 0x000fe20000004200 */
[----:B------:R-:W-:Y:S02]  /*13d50*/  ISETP.NE.AND P2, PT, R23, RZ, PT ;  /* 0x000000ff1700720c */ /* 0x000fe40003f45270 */
[----:B------:R-:W-:Y:S04]  /*13d60*/  ISETP.LT.OR P0, PT, R152, 0x1, P0 ;  /* 0x000000019800780c */ /* 0x000fe80000701670 */
[----:B------:R-:W-:Y:S02]  /*13d70*/  FSEL R10, R10, -INF , !P0 ;  /* 0xff8000000a0a7808 */ /* 0x000fe40004000000 */
[----:B------:R-:W-:Y:S02]  /*13d80*/  ISETP.GT.AND P0, PT, R3, 0x1, !P1 ;  /* 0x000000010300780c */ /* 0x000fe40004f04270 */
        /* <DEDUP_REMOVED lines=14> */
[----:B------:R-:W-:Y:S02]  /*13e70*/  ISETP.GT.AND P0, PT, R3, 0x9, !P0 ;  /* 0x000000090300780c */ /* 0x000fe40004704270 */
[----:B------:R-:W-:Y:S02]  /*13e80*/  FMNMX.FTZ R2, R187, R2, !PT ;  /* 0x00000002bb027209 */ /* 0x000fe40007810000 */
[----:B------:R-:W-:Y:S02]  /*13e90*/  FMNMX.FTZ R0, R4, R150, !PT ;  /* 0x0000009604007209 */ /* 0x000fe40007810000 */
[----:B------:R-:W-:Y:S02]  /*13ea0*/  FMNMX.FTZ R2, R190, R2, !PT ;  /* 0x00000002be027209 */ /* 0x000fe40007810000 */
[----:B------:R-:W-:Y:S02]  /*13eb0*/  ISETP.LT.OR P0, PT, R152, 0xa, P0 ;  /* 0x0000000a9800780c */ /* 0x000fe40000701670 */
[----:B------:R-:W-:Y:S02]  /*13ec0*/  FMNMX.FTZ R2, R194, R2, !PT ;  /* 0x00000002c2027209 */ /* 0x000fe40007810000 */
        /* <DEDUP_REMOVED lines=14> */
[----:B------:R-:W-:Y:S01]  /*13fb0*/  FMNMX.FTZ R0, R189, R0, !PT ;  /* 0x00000000bd007209 */ /* 0x000fe20007810000 */
[----:B------:R-:W1:Y:S01]  /*13fc0*/  SHFL.BFLY PT, R20, R2, 0x2, 0x1f ;  /* 0x0c401f0002147f89 */ /* 0x000e6200000e0000 */
[----:B------:R-:W-:Y:S02]  /*13fd0*/  ISETP.GT.AND P0, PT, R3, 0x11, !P0 ;  /* 0x000000110300780c */ /* 0x000fe40004704270 */
[----:B------:R-:W-:Y:S02]  /*13fe0*/  FMNMX.FTZ R0, R196, R0, !PT ;  /* 0x00000000c4007209 */ /* 0x000fe40007810000 */
[C---:B------:R-:W-:Y:S02]  /*13ff0*/  ISETP.LT.OR P0, PT, R152.reuse, 0x12, P0 ;  /* 0x000000129800780c */ /* 0x040fe40000701670 */
[----:B------:R-:W-:Y:S02]  /*14000*/  FMNMX.FTZ R0, R199, R0, !PT ;  /* 0x00000000c7007209 */ /* 0x000fe40007810000 */
[----:B------:R-:W-:Y:S02]  /*14010*/  FSEL R27, R27, -INF , !P0 ;  /* 0xff8000001b1b7808 */ /* 0x000fe40004000000 */
[----:B------:R-:W-:Y:S02]  /*14020*/  ISETP.GT.AND P0, PT, R3, 0x18, !P1 ;  /* 0x000000180300780c */ /* 0x000fe40004f04270 */
[----:B------:R-:W-:Y:S02]  /*14030*/  FMNMX.FTZ R0, R193, R0, !PT ;  /* 0x00000000c1007209 */ /* 0x000fe40007810000 */
[----:B------:R-:W-:Y:S02]  /*14040*/  ISETP.LT.OR P0, PT, R152, 0x19, P0 ;  /* 0x000000199800780c */ /* 0x000fe40000701670 */
[----:B------:R-:W-:Y:S02]  /*14050*/  FMNMX.FTZ R0, R191, R0, !PT ;  /* 0x00000000bf007209 */ /* 0x000fe40007810000 */
[----:B------:R-:W-:Y:S02]  /*14060*/  FMNMX.FTZ R22, R9, R22, !PT ;  /* 0x0000001609167209 */ /* 0x000fe40007810000 */
[----:B------:R-:W-:Y:S02]  /*14070*/  FSEL R30, R30, -INF , !P0 ;  /* 0xff8000001e1e7808 */ /* 0x000fe40004000000 */
[----:B------:R-:W-:Y:S02]  /*14080*/  FMNMX.FTZ R0, R168, R0, !PT ;  /* 0x00000000a8007209 */ /* 0x000fe40007810000 */
[----:B------:R-:W-:Y:S02]  /*14090*/  ISETP.GT.AND P0, PT, R3, 0x19, !P2 ;  /* 0x000000190300780c */ /* 0x000fe40005704270 */
[----:B------:R-:W-:Y:S02]  /*140a0*/  FMNMX.FTZ R22, R12, R22, !PT ;  /* 0x000000160c167209 */ /* 0x000fe40007810000 */
[----:B------:R-:W-:Y:S02]  /*140b0*/  FMNMX.FTZ R0, R167, R0, !PT ;  /* 0x00000000a7007209 */ /* 0x000fe40007810000 */
[----:B------:R-:W-:Y:S02]  /*140c0*/  ISETP.LT.OR P0, PT, R152, 0x1a, P0 ;  /* 0x0000001a9800780c */ /* 0x000fe40000701670 */
[----:B-1----:R-:W-:Y:S02]  /*140d0*/  FMNMX.FTZ R20, R2, R20, !PT ;  /* 0x0000001402147209 */ /* 0x002fe40007810000 */
[----:B------:R-:W-:Y:S01]  /*140e0*/  FMNMX.FTZ R22, R13, R22, !PT ;  /* 0x000000160d167209 */ /* 0x000fe20007810000 */
[----:B------:R-:W1:Y:S01]  /*140f0*/  SHFL.BFLY PT, R2, R0, 0x2, 0x1f ;  /* 0x0c401f0000027f89 */ /* 0x000e6200000e0000 */
[----:B------:R-:W-:Y:S02]  /*14100*/  FSEL R24, R31, -INF , !P0 ;  /* 0xff8000001f187808 */ /* 0x000fe40004000000 */
[C---:B------:R-:W-:Y:S02]  /*14110*/  ISETP.GT.AND P0, PT, R3.reuse, 0x20, !P5 ;  /* 0x000000200300780c */ /* 0x040fe40006f04270 */
[----:B------:R-:W-:Y:S02]  /*14120*/  FMNMX.FTZ R22, R250, R22, !PT ;  /* 0x00000016fa167209 */ /* 0x000fe40007810000 */
[----:B------:R-:W-:Y:S01]  /*14130*/  ISETP.LT.OR P0, PT, R152, 0x21, P0 ;  /* 0x000000219800780c */ /* 0x000fe20000701670 */
[----:B------:R-:W2:Y:S01]  /*14140*/  SHFL.BFLY PT, R6, R20, 0x1, 0x1f ;  /* 0x0c201f0014067f89 */ /* 0x000ea200000e0000 */
[----:B------:R-:W-:Y:S02]  /*14150*/  FMNMX.FTZ R22, R252, R22, !PT ;  /* 0x00000016fc167209 */ /* 0x000fe40007810000 */
[----:B------:R-:W-:Y:S02]  /*14160*/  FSEL R166, R42, -INF , !P0 ;  /* 0xff8000002aa67808 */ /* 0x000fe40004000000 */
        /* <DEDUP_REMOVED lines=11> */
[----:B-1----:R-:W-:Y:S02]  /*14220*/  FMNMX.FTZ R2, R0, R2, !PT ;  /* 0x0000000200027209 */ /* 0x002fe40007810000 */
[----:B--2---:R-:W-:Y:S02]  /*14230*/  FMNMX.FTZ R3, R20, R6, !PT ;  /* 0x0000000614037209 */ /* 0x004fe40007810000 */
[----:B------:R-:W-:Y:S01]  /*14240*/  FMNMX.FTZ R6, R163, R22, !PT ;  /* 0x00000016a3067209 */ /* 0x000fe20007810000 */
[----:B------:R-:W1:Y:S01]  /*14250*/  SHFL.BFLY PT, R20, R2, 0x1, 0x1f ;  /* 0x0c201f0002147f89 */ /* 0x000e6200000e0000 */
[----:B------:R-:W-:Y:S01]  /*14260*/  ISETP.LT.OR P0, PT, R152, 0x2a, P0 ;  /* 0x0000002a9800780c */ /* 0x000fe20000701670 */
[----:B------:R-:W-:Y:S01]  /*14270*/  FMUL.FTZ R251, R3, c[0x0][0x2d0] ;  /* 0x0000b40003fb7a20 */ /* 0x000fe20000410000 */
[----:B------:R-:W-:Y:S02]  /*14280*/  FMNMX.FTZ R6, R161, R6, !PT ;  /* 0x00000006a1067209 */ /* 0x000fe40007810000 */
[----:B------:R-:W-:Y:S02]  /*14290*/  FSEL R153, R47, -INF , !P0 ;  /* 0xff8000002f997808 */ /* 0x000fe40004000000 */
[----:B------:R-:W-:Y:S01]  /*142a0*/  FSETP.NEU.FTZ.AND P0, PT, R3, -INF , PT ;  /* 0xff8000000300780b */ /* 0x000fe20003f1d000 */
[----:B------:R-:W2:Y:S03]  /*142b0*/  SHFL.BFLY PT, R0, R6, 0x2, 0x1f ;  /* 0x0c401f0006007f89 */ /* 0x000ea600000e0000 */
[----:B------:R-:W-:Y:S05]  /*142c0*/  FSEL R251, R251, RZ, P0 ;  /* 0x000000fffbfb7208 */ /* 0x000fea0000000000 */
[--C-:B------:R-:W-:Y:S01]  /*142d0*/  FFMA.FTZ R175, R21, c[0x0][0x2d0], -R251.reuse ;  /* 0x0000b40015af7a23 */ /* 0x100fe200000108fb */
[----:B------:R-:W-:Y:S01]  /*142e0*/  FMNMX.FTZ R21, R10, R148, !PT ;  /* 0x000000940a157209 */ /* 0x000fe20007810000 */
[--C-:B------:R-:W-:Y:S02]  /*142f0*/  FFMA.FTZ R174, R5, c[0x0][0x2d0], -R251.reuse ;  /* 0x0000b40005ae7a23 */ /* 0x100fe400000108fb */
[--C-:B------:R-:W-:Y:S01]  /*14300*/  FFMA.FTZ R173, R16, c[0x0][0x2d0], -R251.reuse ;  /* 0x0000b40010ad7a23 */ /* 0x100fe200000108fb */
[----:B------:R-:W-:Y:S01]  /*14310*/  FMNMX.FTZ R5, R11, R21, !PT ;  /* 0x000000150b057209 */ /* 0x000fe20007810000 */
[--C-:B------:R-:W-:Y:S01]  /*14320*/  FFMA.FTZ R172, R17, c[0x0][0x2d0], -R251.reuse ;  /* 0x0000b40011ac7a23 */ /* 0x100fe200000108fb */
[----:B------:R-:W-:Y:S01]  /*14330*/  MUFU.EX2 R175, R175 ;  /* 0x000000af00af7308 */ /* 0x000fe20000000800 */
[----:B-1----:R-:W-:Y:S01]  /*14340*/  FMNMX.FTZ R2, R2, R20, !PT ;  /* 0x0000001402027209 */ /* 0x002fe20007810000 */
[--C-:B------:R-:W-:Y:S01]  /*14350*/  FFMA.FTZ R186, R186, c[0x0][0x2d0], -R251.reuse ;  /* 0x0000b400baba7a23 */ /* 0x100fe200000108fb */
[----:B------:R-:W-:Y:S01]  /*14360*/  FMNMX.FTZ R5, R14, R5, !PT ;  /* 0x000000050e057209 */ /* 0x000fe20007810000 */
[----:B------:R-:W-:Y:S01]  /*14370*/  LDSM.16.MT88.4 R20, [R214+0x1880] ;  /* 0x00188000d614783b */ /* 0x000fe20000004200 */
[--C-:B------:R-:W-:Y:S02]  /*14380*/  FFMA.FTZ R187, R187, c[0x0][0x2d0], -R251.reuse ;  /* 0x0000b400bbbb7a23 */ /* 0x100fe400000108fb */
[----:B------:R-:W-:Y:S01]  /*14390*/  FMNMX.FTZ R5, R15, R5, !PT ;  /* 0x000000050f057209 */ /* 0x000fe20007810000 */
[----:B------:R-:W-:Y:S01]  /*143a0*/  FMUL.FTZ R195, R2, c[0x0][0x2d0] ;  /* 0x0000b40002c37a20 */ /* 0x000fe20000410000 */
[----:B--2---:R-:W-:Y:S01]  /*143b0*/  FMNMX.FTZ R0, R6, R0, !PT ;  /* 0x0000000006007209 */ /* 0x004fe20007810000 */
[----:B------:R-:W1:Y:S01]  /*143c0*/  MUFU.EX2 R174, R174 ;  /* 0x000000ae00ae7308 */ /* 0x000e620000000800 */
[----:B------:R-:W-:Y:S01]  /*143d0*/  FMNMX.FTZ R16, R25, R5, !PT ;  /* 0x0000000519107209 */ /* 0x000fe20007810000 */
[--C-:B------:R-:W-:Y:S01]  /*143e0*/  FFMA.FTZ R190, R190, c[0x0][0x2d0], -R251.reuse ;  /* 0x0000b400bebe7a23 */ /* 0x100fe200000108fb */
[----:B------:R-:W-:Y:S01]  /*143f0*/  FSEL R6, R3, RZ, P0 ;  /* 0x000000ff03067208 */ /* 0x000fe20000000000 */
[----:B------:R-:W2:Y:S01]  /*14400*/  SHFL.BFLY PT, R5, R0, 0x1, 0x1f ;  /* 0x0c201f0000057f89 */ /* 0x000ea200000e0000 */
[----:B------:R-:W-:Y:S01]  /*14410*/  FSETP.NEU.FTZ.AND P0, PT, R2, -INF , PT ;  /* 0xff8000000200780b */ /* 0x000fe20003f1d000 */
[----:B------:R-:W-:Y:S01]  /*14420*/  FFMA.FTZ R194, R194, c[0x0][0x2d0], -R251 ;  /* 0x0000b400c2c27a23 */ /* 0x000fe200000108fb */
[----:B------:R-:W-:Y:S01]  /*14430*/  FMNMX.FTZ R16, R27, R16, !PT ;  /* 0x000000101b107209 */ /* 0x000fe20007810000 */
[----:B------:R-:W-:Y:S01]  /*14440*/  FADD.FTZ R6, -R6, R151 ;  /* 0x0000009706067221 */ /* 0x000fe20000010100 */
[----:B------:R-:W-:Y:S01]  /*14450*/  FSEL R195, R195, RZ, P0 ;  /* 0x000000ffc3c37208 */ /* 0x000fe20000000000 */
[----:B------:R-:W-:Y:S01]  /*14460*/  MUFU.EX2 R173, R173 ;  /* 0x000000ad00ad7308 */ /* 0x000fe20000000800 */
[----:B------:R-:W-:Y:S01]  /*14470*/  FMNMX.FTZ R16, R30, R16, !PT ;  /* 0x000000101e107209 */ /* 0x000fe20007810000 */
[----:B------:R-:W-:Y:S02]  /*14480*/  FMUL.FTZ R151, R6, c[0x0][0x2d0] ;  /* 0x0000b40006977a20 */ /* 0x000fe40000410000 */
        /* <DEDUP_REMOVED lines=9> */
[--C-:B------:R-:W-:Y:S01]  /*14520*/  FFMA.FTZ R188, R188, c[0x0][0x2d0], -R195.reuse ;  /* 0x0000b400bcbc7a23 */ /* 0x100fe200000108c3 */
[----:B-1----:R-:W-:Y:S01]  /*14530*/  F2FP.PACK_AB R156, R174, R175 ;  /* 0x000000afae9c723e */ /* 0x002fe200000000ff */
[--C-:B------:R-:W-:Y:S01]  /*14540*/  FFMA.FTZ R189, R189, c[0x0][0x2d0], -R195.reuse ;  /* 0x0000b400bdbd7a23 */ /* 0x100fe200000108c3 */
[----:B------:R-:W-:Y:S01]  /*14550*/  FMNMX.FTZ R7, R160, R7, !PT ;  /* 0x00000007a0077209 */ /* 0x000fe20007810000 */
[--C-:B------:R-:W-:Y:S01]  /*14560*/  FFMA.FTZ R196, R196, c[0x0][0x2d0], -R195.reuse ;  /* 0x0000b400c4c47a23 */ /* 0x100fe200000108c3 */
[----:B--2---:R-:W-:Y:S01]  /*14570*/  FMNMX.FTZ R0, R0, R5, !PT ;  /* 0x0000000500007209 */ /* 0x004fe20007810000 */
[----:B------:R-:W-:Y:S01]  /*14580*/  FFMA.FTZ R199, R199, c[0x0][0x2d0], -R195 ;  /* 0x0000b400c7c77a23 */ /* 0x000fe200000108c3 */
[----:B------:R-:W-:Y:S01]  /*14590*/  FMNMX.FTZ R7, R153, R7, !PT ;  /* 0x0000000799077209 */ /* 0x000fe20007810000 */
[----:B------:R-:W1:Y:S01]  /*145a0*/  MUFU.EX2 R172, R172 ;  /* 0x000000ac00ac7308 */ /* 0x000e620000000800 */
[----:B------:R-:W-:Y:S01]  /*145b0*/  FSEL R5, R2, RZ, P0 ;  /* 0x000000ff02057208 */ /* 0x000fe20000000000 */
[C---:B------:R-:W-:Y:S01]  /*145c0*/  FMUL.FTZ R170, R0.reuse, c[0x0][0x2d0] ;  /* 0x0000b40000aa7a20 */ /* 0x040fe20000410000 */
[----:B------:R-:W-:Y:S01]  /*145d0*/  FSETP.NEU.FTZ.AND P0, PT, R0, -INF , PT ;  /* 0xff8000000000780b */ /* 0x000fe20003f1d000 */
[----:B------:R-:W2:Y:S01]  /*145e0*/  SHFL.BFLY PT, R4, R7, 0x2, 0x1f ;  /* 0x0c401f0007047f89 */ /* 0x000ea200000e0000 */
[--C-:B------:R-:W-:Y:S02]  /*145f0*/  FFMA.FTZ R198, R198, c[0x0][0x2d0], -R251.reuse ;  /* 0x0000b400c6c67a23 */ /* 0x100fe400000108fb */
[----:B------:R-:W-:Y:S01]  /*14600*/  FSEL R170, R170, RZ, P0 ;  /* 0x000000ffaaaa7208 */ /* 0x000fe20000000000 */
[----:B------:R-:W-:Y:S01]  /*14610*/  FADD.FTZ R150, -R5, R150 ;  /* 0x0000009605967221 */ /* 0x000fe20000010100 */
[----:B------:R-:W-:Y:S01]  /*14620*/  FSEL R5, R0, RZ, P0 ;  /* 0x000000ff00057208 */ /* 0x000fe20000000000 */
[----:B------:R-:W-:Y:S01]  /*14630*/  MUFU.EX2 R155, R155 ;  /* 0x0000009b009b7308 */ /* 0x000fe20000000800 */
[----:B------:R-:W-:Y:S02]  /*14640*/  FFMA.FTZ R197, R197, c[0x0][0x2d0], -R251 ;  /* 0x0000b400c5c57a23 */ /* 0x000fe400000108fb */
[----:B------:R-:W-:Y:S02]  /*14650*/  FMUL.FTZ R150, R150, c[0x0][0x2d0] ;  /* 0x0000b40096967a20 */ /* 0x000fe40000410000 */
[----:B------:R-:W-:Y:S02]  /*14660*/  FADD.FTZ R5, -R5, R149 ;  /* 0x0000009505057221 */ /* 0x000fe40000010100 */
[--C-:B------:R-:W-:Y:S02]  /*14670*/  FFMA.FTZ R177, R8, c[0x0][0x2d0], -R170.reuse ;  /* 0x0000b40008b17a23 */ /* 0x100fe400000108aa */
[----:B------:R-:W-:Y:S01]  /*14680*/  FMUL.FTZ R5, R5, c[0x0][0x2d0] ;  /* 0x0000b40005057a20 */ /* 0x000fe20000410000 */
[----:B------:R-:W3:Y:S01]  /*14690*/  MUFU.EX2 R150, R150 ;  /* 0x0000009600967308 */ /* 0x000ee20000000800 */
[--C-:B------:R-:W-:Y:S02]  /*146a0*/  FFMA.FTZ R176, R9, c[0x0][0x2d0], -R170.reuse ;  /* 0x0000b40009b07a23 */ /* 0x100fe400000108aa */
[--C-:B------:R-:W-:Y:S01]  /*146b0*/  FFMA.FTZ R181, R12, c[0x0][0x2d0], -R170.reuse ;  /* 0x0000b4000cb57a23 */ /* 0x100fe200000108aa */
[----:B-1----:R-:W-:Y:S01]  /*146c0*/  F2FP.PACK_AB R158, R172, R173 ;  /* 0x000000adac9e723e */ /* 0x002fe200000000ff */
[----:B------:R-:W-:Y:S02]  /*146d0*/  FFMA.FTZ R180, R13, c[0x0][0x2d0], -R170 ;  /* 0x0000b4000db47a23 */ /* 0x000fe400000108aa */
[----:B------:R-:W-:Y:S01]  /*146e0*/  FMUL.FTZ R16, R151, R132 ;  /* 0x0000008497107220 */ /* 0x000fe20000410000 */
[----:B--2---:R-:W-:Y:S01]  /*146f0*/  FMNMX.FTZ R4, R7, R4, !PT ;  /* 0x0000000407047209 */ /* 0x004fe20007810000 */
[C---:B------:R-:W-:Y:S01]  /*14700*/  FMUL.FTZ R17, R151.reuse, R133 ;  /* 0x0000008597117220 */ /* 0x040fe20000410000 */
[----:B------:R1:W2:Y:S01]  /*14710*/  MUFU.EX2 R149, R5 ;  /* 0x0000000500957308 */ /* 0x0002a20000000800 */
[C---:B------:R-:W-:Y:S02]  /*14720*/  FMUL.FTZ R32, R151.reuse, R112 ;  /* 0x0000007097207220 */ /* 0x040fe40000410000 */
[----:B------:R-:W4:Y:S01]  /*14730*/  SHFL.BFLY PT, R152, R4, 0x1, 0x1f ;  /* 0x0c201f0004987f89 */ /* 0x000f2200000e0000 */
[C---:B------:R-:W-:Y:S02]  /*14740*/  FMUL.FTZ R33, R151.reuse, R113 ;  /* 0x0000007197217220 */ /* 0x040fe40000410000 */
[C---:B------:R-:W-:Y:S02]  /*14750*/  FMUL.FTZ R48, R151.reuse, R124 ;  /* 0x0000007c97307220 */ /* 0x040fe40000410000 */
[C---:B------:R-:W-:Y:S02]  /*14760*/  FMUL.FTZ R49, R151.reuse, R125 ;  /* 0x0000007d97317220 */ /* 0x040fe40000410000 */
[----:B------:R-:W5:Y:S01]  /*14770*/  MUFU.EX2 R154, R154 ;  /* 0x0000009a009a7308 */ /* 0x000f620000000800 */
[C---:B------:R-:W-:Y:S02]  /*14780*/  FMUL.FTZ R52, R151.reuse, R52 ;  /* 0x0000003497347220 */ /* 0x040fe40000410000 */
[C---:B------:R-:W-:Y:S02]  /*14790*/  FMUL.FTZ R53, R151.reuse, R53 ;  /* 0x0000003597357220 */ /* 0x040fe40000410000 */
[C---:B---3--:R-:W-:Y:S02]  /*147a0*/  FMUL.FTZ R6, R150.reuse, R146 ;  /* 0x0000009296067220 */ /* 0x048fe40000410000 */
[C---:B------:R-:W-:Y:S02]  /*147b0*/  FMUL.FTZ R7, R150.reuse, R147 ;  /* 0x0000009396077220 */ /* 0x040fe40000410000 */
[C---:B------:R-:W-:Y:S01]  /*147c0*/  FMUL.FTZ R18, R150.reuse, R134 ;  /* 0x0000008696127220 */ /* 0x040fe20000410000 */
[----:B------:R-:W-:Y:S01]  /*147d0*/  MUFU.EX2 R179, R179 ;  /* 0x000000b300b37308 */ /* 0x000fe20000000800 */
[C---:B------:R-:W-:Y:S02]  /*147e0*/  FMUL.FTZ R19, R150.reuse, R135 ;  /* 0x0000008796137220 */ /* 0x040fe40000410000 */
[----:B------:R-:W-:Y:S01]  /*147f0*/  FMUL.FTZ R34, R150, R114 ;  /* 0x0000007296227220 */ /* 0x000fe20000410000 */
[----:B------:R-:W-:Y:S01]  /*14800*/  LDSM.16.MT88.4 R132, [R214+0x2080] ;  /* 0x00208000d684783b */ /* 0x000fe20000004200 */
[----:B-1----:R-:W-:Y:S01]  /*14810*/  FMUL.FTZ R5, R151, R145 ;  /* 0x0000009197057220 */ /* 0x002fe20000410000 */
[----:B----4-:R-:W-:Y:S01]  /*14820*/  FMNMX.FTZ R152, R4, R152, !PT ;  /* 0x0000009804987209 */ /* 0x010fe20007810000 */
[C---:B--2---:R-:W-:Y:S01]  /*14830*/  FMUL.FTZ R8, R149.reuse, R140 ;  /* 0x0000008c95087220 */ /* 0x044fe20000410000 */
[----:B------:R-:W-:Y:S02]  /*14840*/  MOV R140, R24 ;  /* 0x00000018008c7202 */ /* 0x000fe40000000f00 */
[----:B------:R-:W1:Y:S01]  /*14850*/  MUFU.EX2 R178, R178 ;  /* 0x000000b200b27308 */ /* 0x000e620000000800 */
[C---:B------:R-:W-:Y:S01]  /*14860*/  FSETP.NEU.FTZ.AND P0, PT, R152.reuse, -INF , PT ;  /* 0xff8000009800780b */ /* 0x040fe20003f1d000 */
[----:B------:R-:W-:Y:S01]  /*14870*/  FMUL.FTZ R162, R152, c[0x0][0x2d0] ;  /* 0x0000b40098a27a20 */ /* 0x000fe20000410000 */
[----:B-----5:R-:W-:Y:S01]  /*14880*/  F2FP.PACK_AB R157, R154, R155 ;  /* 0x0000009b9a9d723e */ /* 0x020fe200000000ff */
[C---:B------:R-:W-:Y:S01]  /*14890*/  FMUL.FTZ R9, R149.reuse, R141 ;  /* 0x0000008d95097220 */ /* 0x040fe20000410000 */
[----:B------:R-:W-:Y:S01]  /*148a0*/  FSEL R4, R152, RZ, P0 ;  /* 0x000000ff98047208 */ /* 0x000fe20000000000 */
[C---:B------:R-:W-:Y:S01]  /*148b0*/  FMUL.FTZ R12, R149.reuse, R136 ;  /* 0x00000088950c7220 */ /* 0x040fe20000410000 */
[----:B------:R-:W-:Y:S01]  /*148c0*/  FSEL R162, R162, RZ, P0 ;  /* 0x000000ffa2a27208 */ /* 0x000fe20000000000 */
[----:B------:R-:W-:Y:S02]  /*148d0*/  FMUL.FTZ R13, R149, R137 ;  /* 0x00000089950d7220 */ /* 0x000fe40000410000 */
[----:B------:R-:W-:Y:S01]  /*148e0*/  MUFU.EX2 R177, R177 ;  /* 0x000000b100b17308 */ /* 0x000fe20000000800 */
[----:B------:R-:W-:Y:S01]  /*148f0*/  FADD.FTZ R4, -R4, R148 ;  /* 0x0000009404047221 */ /* 0x000fe20000010100 */
[----:B------:R-:W-:Y:S01]  /*14900*/  MOV R141, R30 ;  /* 0x0000001e008d7202 */ /* 0x000fe20000000f00 */
[--C-:B------:R-:W-:Y:S01]  /*14910*/  FFMA.FTZ R182, R15, c[0x0][0x2d0], -R162.reuse ;  /* 0x0000b4000fb67a23 */ /* 0x100fe200000108a2 */
[----:B------:R-:W-:Y:S01]  /*14920*/  MOV R136, R29 ;  /* 0x0000001d00887202 */ /* 0x000fe20000000f00 */
[----:B------:R-:W-:Y:S01]  /*14930*/  FMUL.FTZ R4, R4, c[0x0][0x2d0] ;  /* 0x0000b40004047a20 */ /* 0x000fe20000410000 */
[----:B------:R-:W-:Y:S01]  /*14940*/  MOV R137, R28 ;  /* 0x0000001c00897202 */ /* 0x000fe20000000f00 */
[--C-:B------:R-:W-:Y:S01]  /*14950*/  FFMA.FTZ R185, R10, c[0x0][0x2d0], -R162.reuse ;  /* 0x0000b4000ab97a23 */ /* 0x100fe200000108a2 */
[----:B------:R-:W-:Y:S01]  /*14960*/  ISETP.GT.AND P0, PT, R243, R249, PT ;  /* 0x000000f9f300720c */ /* 0x000fe20003f04270 */
[--C-:B------:R-:W-:Y:S01]  /*14970*/  FFMA.FTZ R184, R11, c[0x0][0x2d0], -R162.reuse ;  /* 0x0000b4000bb87a23 */ /* 0x100fe200000108a2 */
[----:B------:R2:W3:Y:S01]  /*14980*/  MUFU.EX2 R148, R4 ;  /* 0x0000000400947308 */ /* 0x0004e20000000800 */
[----:B------:R-:W-:Y:S01]  /*14990*/  FFMA.FTZ R183, R14, c[0x0][0x2d0], -R162 ;  /* 0x0000b4000eb77a23 */ /* 0x000fe200000108a2 */
[----:B------:R-:W-:Y:S01]  /*149a0*/  IADD3 R243, R243, -0x1, RZ ;  /* 0xfffffffff3f37810 */ /* 0x000fe20007ffe0ff */
[C---:B------:R-:W-:Y:S01]  /*149b0*/  FMUL.FTZ R24, R149.reuse, R104 ;  /* 0x0000006895187220 */ /* 0x040fe20000410000 */
[----:B-1----:R-:W-:Y:S01]  /*149c0*/  F2FP.PACK_AB R159, R178, R179 ;  /* 0x000000b3b29f723e */ /* 0x002fe200000000ff */
[C---:B------:R-:W-:Y:S02]  /*149d0*/  FMUL.FTZ R29, R149.reuse, R109 ;  /* 0x0000006d951d7220 */ /* 0x040fe40000410000 */
[C---:B------:R-:W-:Y:S02]  /*149e0*/  FMUL.FTZ R28, R149.reuse, R108 ;  /* 0x0000006c951c7220 */ /* 0x040fe40000410000 */
[C---:B------:R-:W-:Y:S01]  /*149f0*/  FMUL.FTZ R35, R150.reuse, R115 ;  /* 0x0000007396237220 */ /* 0x040fe20000410000 */
[----:B------:R-:W1:Y:S01]  /*14a00*/  MUFU.EX2 R176, R176 ;  /* 0x000000b000b07308 */ /* 0x000e620000000800 */
[C---:B------:R-:W-:Y:S01]  /*14a10*/  FMUL.FTZ R40, R149.reuse, R120 ;  /* 0x0000007895287220 */ /* 0x040fe20000410000 */
[----:B------:R-:W-:Y:S01]  /*14a20*/  LDSM.16.MT88.4 R112, [R212+0x1c80] ;  /* 0x001c8000d470783b */ /* 0x000fe20000004200 */
[C---:B------:R-:W-:Y:S02]  /*14a30*/  FMUL.FTZ R41, R149.reuse, R121 ;  /* 0x0000007995297220 */ /* 0x040fe40000410000 */
[C---:B------:R-:W-:Y:S02]  /*14a40*/  FMUL.FTZ R44, R149.reuse, R128 ;  /* 0x00000080952c7220 */ /* 0x040fe40000410000 */
[----:B------:R-:W-:Y:S02]  /*14a50*/  FMUL.FTZ R45, R149, R129 ;  /* 0x00000081952d7220 */ /* 0x000fe40000410000 */
[C---:B------:R-:W-:Y:S01]  /*14a60*/  FMUL.FTZ R50, R150.reuse, R126 ;  /* 0x0000007e96327220 */ /* 0x040fe20000410000 */
[----:B------:R-:W-:Y:S01]  /*14a70*/  MUFU.EX2 R181, R181 ;  /* 0x000000b500b57308 */ /* 0x000fe20000000800 */
[C---:B------:R-:W-:Y:S02]  /*14a80*/  FMUL.FTZ R51, R150.reuse, R127 ;  /* 0x0000007f96337220 */ /* 0x040fe40000410000 */
[----:B------:R-:W-:Y:S01]  /*14a90*/  FMUL.FTZ R54, R150, R54 ;  /* 0x0000003696367220 */ /* 0x000fe20000410000 */
[----:B------:R-:W-:Y:S01]  /*14aa0*/  LDSM.16.MT88.4 R124, [R214+0x2c80] ;  /* 0x002c8000d67c783b */ /* 0x000fe20000004200 */
[----:B--2---:R-:W-:Y:S02]  /*14ab0*/  FMUL.FTZ R4, R151, R144 ;  /* 0x0000009097047220 */ /* 0x004fe40000410000 */
[C---:B---3--:R-:W-:Y:S02]  /*14ac0*/  FMUL.FTZ R26, R148.reuse, R106 ;  /* 0x0000006a941a7220 */ /* 0x048fe40000410000 */
[C---:B------:R-:W-:Y:S01]  /*14ad0*/  FMUL.FTZ R30, R148.reuse, R110 ;  /* 0x0000006e941e7220 */ /* 0x040fe20000410000 */
[----:B------:R-:W2:Y:S01]  /*14ae0*/  MUFU.EX2 R180, R180 ;  /* 0x000000b400b47308 */ /* 0x000ea20000000800 */
[C---:B------:R-:W-:Y:S01]  /*14af0*/  FMUL.FTZ R31, R148.reuse, R111 ;  /* 0x0000006f941f7220 */ /* 0x040fe20000410000 */
[-C--:B------:R-:W-:Y:S01]  /*14b00*/  HMMA.16816.F32 R4, R156, R20.reuse, R4 ;  /* 0x000000149c04723c */ /* 0x080fe20000001804 */
[----:B------:R-:W-:Y:S01]  /*14b10*/  FMUL.FTZ R10, R148, R142 ;  /* 0x0000008e940a7220 */ /* 0x000fe20000410000 */
[----:B-1----:R-:W-:Y:S01]  /*14b20*/  F2FP.PACK_AB R144, R176, R177 ;  /* 0x000000b1b090723e */ /* 0x002fe200000000ff */
[C---:B------:R-:W-:Y:S01]  /*14b30*/  FMUL.FTZ R11, R148.reuse, R143 ;  /* 0x0000008f940b7220 */ /* 0x040fe20000410000 */
[----:B------:R-:W-:Y:S01]  /*14b40*/  MOV R142, R27 ;  /* 0x0000001b008e7202 */ /* 0x000fe20000000f00 */
[C---:B------:R-:W-:Y:S01]  /*14b50*/  FMUL.FTZ R15, R148.reuse, R139 ;  /* 0x0000008b940f7220 */ /* 0x040fe20000410000 */
[----:B------:R-:W-:Y:S01]  /*14b60*/  MOV R143, R25 ;  /* 0x00000019008f7202 */ /* 0x000fe20000000f00 */
[C---:B------:R-:W-:Y:S01]  /*14b70*/  FMUL.FTZ R14, R148.reuse, R138 ;  /* 0x0000008a940e7220 */ /* 0x040fe20000410000 */
[----:B------:R-:W-:Y:S01]  /*14b80*/  MUFU.EX2 R185, R185 ;  /* 0x000000b900b97308 */ /* 0x000fe20000000800 */
[C---:B------:R-:W-:Y:S03]  /*14b90*/  FMUL.FTZ R25, R149.reuse, R105 ;  /* 0x0000006995197220 */ /* 0x040fe60000410000 */
[C---:B------:R-:W-:Y:S02]  /*14ba0*/  FMUL.FTZ R27, R148.reuse, R107 ;  /* 0x0000006b941b7220 */ /* 0x040fe40000410000 */
[----:B------:R-:W-:Y:S01]  /*14bb0*/  LDSM.16.MT88.4 R104, [R212+0x2480] ;  /* 0x00248000d468783b */ /* 0x000fe20000004200 */
[C---:B------:R-:W-:Y:S02]  /*14bc0*/  FMUL.FTZ R42, R148.reuse, R122 ;  /* 0x0000007a942a7220 */ /* 0x040fe40000410000 */
[C---:B------:R-:W-:Y:S01]  /*14bd0*/  FMUL.FTZ R43, R148.reuse, R123 ;  /* 0x0000007b942b7220 */ /* 0x040fe20000410000 */
[----:B------:R-:W1:Y:S01]  /*14be0*/  MUFU.EX2 R184, R184 ;  /* 0x000000b800b87308 */ /* 0x000e620000000800 */
[C---:B------:R-:W-:Y:S02]  /*14bf0*/  FMUL.FTZ R46, R148.reuse, R130 ;  /* 0x00000082942e7220 */ /* 0x040fe40000410000 */
[----:B------:R-:W-:Y:S01]  /*14c00*/  FMUL.FTZ R47, R148, R131 ;  /* 0x00000083942f7220 */ /* 0x000fe20000410000 */
[----:B--2---:R-:W-:Y:S01]  /*14c10*/  F2FP.PACK_AB R146, R180, R181 ;  /* 0x000000b5b492723e */ /* 0x004fe200000000ff */
[----:B------:R-:W-:Y:S02]  /*14c20*/  FMUL.FTZ R55, R150, R55 ;  /* 0x0000003796377220 */ /* 0x000fe40000410000 */
[C---:B------:R-:W-:Y:S02]  /*14c30*/  FMUL.FTZ R56, R149.reuse, R56 ;  /* 0x0000003895387220 */ /* 0x040fe40000410000 */
[C---:B------:R-:W-:Y:S01]  /*14c40*/  FMUL.FTZ R57, R149.reuse, R57 ;  /* 0x0000003995397220 */ /* 0x040fe20000410000 */
[----:B------:R-:W-:Y:S01]  /*14c50*/  MUFU.EX2 R183, R183 ;  /* 0x000000b700b77308 */ /* 0x000fe20000000800 */
[C---:B------:R-:W-:Y:S02]  /*14c60*/  FMUL.FTZ R58, R148.reuse, R58 ;  /* 0x0000003a943a7220 */ /* 0x040fe40000410000 */
[C---:B------:R-:W-:Y:S02]  /*14c70*/  FMUL.FTZ R59, R148.reuse, R59 ;  /* 0x0000003b943b7220 */ /* 0x040fe40000410000 */
[C---:B------:R-:W-:Y:S02]  /*14c80*/  FMUL.FTZ R60, R149.reuse, R60 ;  /* 0x0000003c953c7220 */ /* 0x040fe40000410000 */
[----:B------:R-:W-:Y:S02]  /*14c90*/  FMUL.FTZ R61, R149, R61 ;  /* 0x0000003d953d7220 */ /* 0x000fe40000410000 */
[C---:B------:R-:W-:Y:S01]  /*14ca0*/  FMUL.FTZ R62, R148.reuse, R62 ;  /* 0x0000003e943e7220 */ /* 0x040fe20000410000 */
[----:B------:R-:W2:Y:S01]  /*14cb0*/  MUFU.EX2 R182, R182 ;  /* 0x000000b600b67308 */ /* 0x000ea20000000800 */
[----:B------:R-:W-:Y:S02]  /*14cc0*/  FMUL.FTZ R63, R148, R63 ;  /* 0x0000003f943f7220 */ /* 0x000fe40000410000 */
[C---:B------:R-:W-:Y:S01]  /*14cd0*/  FMUL.FTZ R64, R151.reuse, R64 ;  /* 0x0000004097407220 */ /* 0x040fe20000410000 */
[----:B-1----:R-:W-:Y:S01]  /*14ce0*/  F2FP.PACK_AB R145, R184, R185 ;  /* 0x000000b9b891723e */ /* 0x002fe200000000ff */
[----:B------:R-:W-:Y:S02]  /*14cf0*/  FMUL.FTZ R65, R151, R65 ;  /* 0x0000004197417220 */ /* 0x000fe40000410000 */
[C---:B------:R-:W-:Y:S02]  /*14d00*/  FMUL.FTZ R66, R150.reuse, R66 ;  /* 0x0000004296427220 */ /* 0x040fe40000410000 */
[----:B------:R-:W-:Y:S01]  /*14d10*/  FMUL.FTZ R67, R150, R67 ;  /* 0x0000004396437220 */ /* 0x000fe20000410000 */
[----:B------:R-:W-:Y:S01]  /*14d20*/  MUFU.EX2 R186, R186 ;  /* 0x000000ba00ba7308 */ /* 0x000fe20000000800 */
[--C-:B------:R-:W-:Y:S02]  /*14d30*/  FFMA.FTZ R108, R137, c[0x0][0x2d0], -R170.reuse ;  /* 0x0000b400896c7a23 */ /* 0x100fe400000108aa */
[--C-:B------:R-:W-:Y:S02]  /*14d40*/  FFMA.FTZ R169, R169, c[0x0][0x2d0], -R170.reuse ;  /* 0x0000b400a9a97a23 */ /* 0x100fe400000108aa */
[----:B------:R-:W-:Y:S02]  /*14d50*/  FFMA.FTZ R165, R165, c[0x0][0x2d0], -R170 ;  /* 0x0000b400a5a57a23 */ /* 0x000fe400000108aa */
[--C-:B------:R-:W-:Y:S02]  /*14d60*/  FFMA.FTZ R166, R166, c[0x0][0x2d0], -R162.reuse ;  /* 0x0000b400a6a67a23 */ /* 0x100fe400000108a2 */
[----:B------:R-:W-:Y:S01]  /*14d70*/  FFMA.FTZ R164, R164, c[0x0][0x2d0], -R162 ;  /* 0x0000b400a4a47a23 */ /* 0x000fe200000108a2 */
[----:B------:R1:W-:Y:S01]  /*14d80*/  MUFU.EX2 R121, R108 ;  /* 0x0000006c00797308 */ /* 0x0003e20000000800 */
[--C-:B------:R-:W-:Y:S02]  /*14d90*/  FFMA.FTZ R250, R250, c[0x0][0x2d0], -R170.reuse ;  /* 0x0000b400fafa7a23 */ /* 0x100fe400000108aa */
[--C-:B------:R-:W-:Y:S01]  /*14da0*/  FFMA.FTZ R252, R252, c[0x0][0x2d0], -R170.reuse ;  /* 0x0000b400fcfc7a23 */ /* 0x100fe200000108aa */
[----:B--2---:R-:W-:Y:S01]  /*14db0*/  F2FP.PACK_AB R147, R182, R183 ;  /* 0x000000b7b693723e */ /* 0x004fe200000000ff */
[--C-:B------:R-:W-:Y:S02]  /*14dc0*/  FFMA.FTZ R193, R193, c[0x0][0x2d0], -R195.reuse ;  /* 0x0000b400c1c17a23 */ /* 0x100fe400000108c3 */
[--C-:B------:R-:W-:Y:S02]  /*14dd0*/  FFMA.FTZ R191, R191, c[0x0][0x2d0], -R195.reuse ;  /* 0x0000b400bfbf7a23 */ /* 0x100fe400000108c3 */
[----:B------:R-:W-:Y:S01]  /*14de0*/  FFMA.FTZ R195, R167, c[0x0][0x2d0], -R195 ;  /* 0x0000b400a7c37a23 */ /* 0x000fe200000108c3 */
[----:B------:R-:W-:Y:S01]  /*14df0*/  MUFU.EX2 R130, R169 ;  /* 0x000000a900827308 */ /* 0x000fe20000000800 */
[C---:B------:R-:W-:Y:S01]  /*14e00*/  HMMA.16816.F32 R8, R144.reuse, R20, R8 ;  /* 0x000000149008723c */ /* 0x040fe20000001808 */
[--C-:B------:R-:W-:Y:S02]  /*14e10*/  FFMA.FTZ R192, R192, c[0x0][0x2d0], -R251.reuse ;  /* 0x0000b400c0c07a23 */ /* 0x100fe400000108fb */
[----:B------:R-:W-:Y:S02]  /*14e20*/  FFMA.FTZ R251, R171, c[0x0][0x2d0], -R251 ;  /* 0x0000b400abfb7a23 */ /* 0x000fe400000108fb */
[----:B------:R-:W-:Y:S02]  /*14e30*/  FFMA.FTZ R163, R163, c[0x0][0x2d0], -R170 ;  /* 0x0000b400a3a37a23 */ /* 0x000fe400000108aa */
[C---:B------:R-:W-:Y:S01]  /*14e40*/  FMUL.FTZ R20, R151.reuse, R100 ;  /* 0x0000006497147220 */ /* 0x040fe20000410000 */
[-C--:B------:R-:W-:Y:S01]  /*14e50*/  HMMA.16816.F32 R12, R144, R22.reuse, R12 ;  /* 0x00000016900c723c */ /* 0x080fe2000000180c */
[C---:B------:R-:W-:Y:S01]  /*14e60*/  FMUL.FTZ R21, R151.reuse, R101 ;  /* 0x0000006597157220 */ /* 0x040fe20000410000 */
[----:B------:R-:W-:Y:S02]  /*14e70*/  MUFU.EX2 R131, R166 ;  /* 0x000000a600837308 */ /* 0x000fe40000000800 */
[C---:B------:R-:W-:Y:S01]  /*14e80*/  FMUL.FTZ R68, R151.reuse, R68 ;  /* 0x0000004497447220 */ /* 0x040fe20000410000 */
[----:B-1----:R-:W-:Y:S01]  /*14e90*/  LDSM.16.MT88.4 R108, [R214+0x1c80] ;  /* 0x001c8000d66c783b */ /* 0x002fe20000004200 */
[----:B------:R-:W-:Y:S02]  /*14ea0*/  FMUL.FTZ R69, R151, R69 ;  /* 0x0000004597457220 */ /* 0x000fe40000410000 */
[C---:B------:R-:W-:Y:S01]  /*14eb0*/  HMMA.16816.F32 R16, R156.reuse, R22, R16 ;  /* 0x000000169c10723c */ /* 0x040fe20000001810 */
[C---:B------:R-:W-:Y:S03]  /*14ec0*/  FMUL.FTZ R70, R150.reuse, R70 ;  /* 0x0000004696467220 */ /* 0x040fe60000410000 */
[C---:B------:R-:W-:Y:S01]  /*14ed0*/  FMUL.FTZ R71, R150.reuse, R71 ;  /* 0x0000004796477220 */ /* 0x040fe20000410000 */
[----:B------:R-:W-:Y:S01]  /*14ee0*/  MUFU.EX2 R187, R187 ;  /* 0x000000bb00bb7308 */ /* 0x000fe20000000800 */
[C---:B------:R-:W-:Y:S02]  /*14ef0*/  FMUL.FTZ R72, R149.reuse, R72 ;  /* 0x0000004895487220 */ /* 0x040fe40000410000 */
[C---:B------:R-:W-:Y:S04]  /*14f00*/  FMUL.FTZ R22, R150.reuse, R102 ;  /* 0x0000006696167220 */ /* 0x040fe80000410000 */
[----:B------:R-:W-:Y:S02]  /*14f10*/  FMUL.FTZ R23, R150, R103 ;  /* 0x0000006796177220 */ /* 0x000fe40000410000 */
[----:B------:R-:W1:Y:S01]  /*14f20*/  LDSM.16.MT88.4 R100, [R214+0x2480] ;  /* 0x00248000d664783b */ /* 0x000e620000004200 */
[C---:B------:R-:W-:Y:S01]  /*14f30*/  FMUL.FTZ R73, R149.reuse, R73 ;  /* 0x0000004995497220 */ /* 0x040fe20000410000 */
[----:B------:R-:W-:Y:S01]  /*14f40*/  MUFU.EX2 R188, R188 ;  /* 0x000000bc00bc7308 */ /* 0x000fe20000000800 */
[C---:B------:R-:W-:Y:S02]  /*14f50*/  FMUL.FTZ R74, R148.reuse, R74 ;  /* 0x0000004a944a7220 */ /* 0x040fe40000410000 */
[-C--:B------:R-:W-:Y:S01]  /*14f60*/  HMMA.16816.F32 R20, R156, R36.reuse, R20 ;  /* 0x000000249c14723c */ /* 0x080fe20000001814 */
[C---:B------:R-:W-:Y:S02]  /*14f70*/  FMUL.FTZ R75, R148.reuse, R75 ;  /* 0x0000004b944b7220 */ /* 0x040fe40000410000 */
[C---:B------:R-:W-:Y:S02]  /*14f80*/  FMUL.FTZ R76, R149.reuse, R76 ;  /* 0x0000004c954c7220 */ /* 0x040fe40000410000 */
[----:B------:R-:W-:Y:S02]  /*14f90*/  FMUL.FTZ R77, R149, R77 ;  /* 0x0000004d954d7220 */ /* 0x000fe40000410000 */
[C---:B------:R-:W-:Y:S01]  /*14fa0*/  FMUL.FTZ R78, R148.reuse, R78 ;  /* 0x0000004e944e7220 */ /* 0x040fe20000410000 */
[C---:B------:R-:W-:Y:S01]  /*14fb0*/  HMMA.16816.F32 R24, R144.reuse, R36, R24 ;  /* 0x000000249018723c */ /* 0x040fe20000001818 */
[----:B------:R-:W-:Y:S01]  /*14fc0*/  FMUL.FTZ R79, R148, R79 ;  /* 0x0000004f944f7220 */ /* 0x000fe20000410000 */
[----:B------:R-:W2:Y:S02]  /*14fd0*/  MUFU.EX2 R189, R189 ;  /* 0x000000bd00bd7308 */ /* 0x000ea40000000800 */
[C---:B------:R-:W-:Y:S02]  /*14fe0*/  FMUL.FTZ R80, R151.reuse, R80 ;  /* 0x0000005097507220 */ /* 0x040fe40000410000 */
[C---:B------:R-:W-:Y:S02]  /*14ff0*/  FMUL.FTZ R81, R151.reuse, R81 ;  /* 0x0000005197517220 */ /* 0x040fe40000410000 */
[-C--:B------:R-:W-:Y:S01]  /*15000*/  HMMA.16816.F32 R28, R144, R38.reuse, R28 ;  /* 0x00000026901c723c */ /* 0x080fe2000000181c */
[C---:B------:R-:W-:Y:S03]  /*15010*/  FMUL.FTZ R36, R151.reuse, R116 ;  /* 0x0000007497247220 */ /* 0x040fe60000410000 */
[----:B------:R-:W-:Y:S01]  /*15020*/  FMUL.FTZ R37, R151, R117 ;  /* 0x0000007597257220 */ /* 0x000fe20000410000 */
[----:B------:R-:W-:Y:S01]  /*15030*/  MUFU.EX2 R190, R190 ;  /* 0x000000be00be7308 */ /* 0x000fe20000000800 */
[C---:B------:R-:W-:Y:S02]  /*15040*/  FMUL.FTZ R82, R150.reuse, R82 ;  /* 0x0000005296527220 */ /* 0x040fe40000410000 */
[C---:B------:R-:W-:Y:S01]  /*15050*/  HMMA.16816.F32 R32, R156.reuse, R38, R32 ;  /* 0x000000269c20723c */ /* 0x040fe20000001820 */
[C---:B------:R-:W-:Y:S03]  /*15060*/  FMUL.FTZ R83, R150.reuse, R83 ;  /* 0x0000005396537220 */ /* 0x040fe60000410000 */
[C---:B------:R-:W-:Y:S02]  /*15070*/  FMUL.FTZ R88, R149.reuse, R88 ;  /* 0x0000005895587220 */ /* 0x040fe40000410000 */
[C---:B------:R-:W-:Y:S01]  /*15080*/  FMUL.FTZ R89, R149.reuse, R89 ;  /* 0x0000005995597220 */ /* 0x040fe20000410000 */
[----:B------:R-:W3:Y:S01]  /*15090*/  MUFU.EX2 R194, R194 ;  /* 0x000000c200c27308 */ /* 0x000ee20000000800 */
[C---:B------:R-:W-:Y:S04]  /*150a0*/  FMUL.FTZ R38, R150.reuse, R118 ;  /* 0x0000007696267220 */ /* 0x040fe80000410000 */
[----:B------:R-:W-:Y:S02]  /*150b0*/  FMUL.FTZ R39, R150, R119 ;  /* 0x0000007796277220 */ /* 0x000fe40000410000 */
[----:B------:R-:W-:Y:S01]  /*150c0*/  LDSM.16.MT88.4 R116, [R214+0x2880] ;  /* 0x00288000d674783b */ /* 0x000fe20000004200 */
[C---:B------:R-:W-:Y:S02]  /*150d0*/  FMUL.FTZ R90, R148.reuse, R90 ;  /* 0x0000005a945a7220 */ /* 0x040fe40000410000 */
[----:B------:R-:W-:Y:S01]  /*150e0*/  MUFU.EX2 R196, R196 ;  /* 0x000000c400c47308 */ /* 0x000fe20000000800 */
[C---:B------:R-:W-:Y:S01]  /*150f0*/  FMUL.FTZ R91, R148.reuse, R91 ;  /* 0x0000005b945b7220 */ /* 0x040fe20000410000 */
[-C--:B-1----:R-:W-:Y:S01]  /*15100*/  HMMA.16816.F32 R36, R156, R100.reuse, R36 ;  /* 0x000000649c24723c */ /* 0x082fe20000001824 */
[C---:B------:R-:W-:Y:S02]  /*15110*/  FMUL.FTZ R92, R149.reuse, R92 ;  /* 0x0000005c955c7220 */ /* 0x040fe40000410000 */
[----:B------:R-:W-:Y:S02]  /*15120*/  FMUL.FTZ R93, R149, R93 ;  /* 0x0000005d955d7220 */ /* 0x000fe40000410000 */
[C---:B------:R-:W-:Y:S02]  /*15130*/  FMUL.FTZ R94, R148.reuse, R94 ;  /* 0x0000005e945e7220 */ /* 0x040fe40000410000 */
[----:B------:R-:W-:Y:S01]  /*15140*/  FMUL.FTZ R95, R148, R95 ;  /* 0x0000005f945f7220 */ /* 0x000fe20000410000 */
[C---:B------:R-:W-:Y:S01]  /*15150*/  HMMA.16816.F32 R40, R144.reuse, R100, R40 ;  /* 0x000000649028723c */ /* 0x040fe20000001828 */
[----:B------:R-:W1:Y:S03]  /*15160*/  MUFU.EX2 R199, R199 ;  /* 0x000000c700c77308 */ /* 0x000e660000000800 */
[C---:B------:R-:W-:Y:S02]  /*15170*/  FMUL.FTZ R96, R151.reuse, R96 ;  /* 0x0000006097607220 */ /* 0x040fe40000410000 */
[C---:B------:R-:W-:Y:S02]  /*15180*/  FMUL.FTZ R97, R151.reuse, R97 ;  /* 0x0000006197617220 */ /* 0x040fe40000410000 */
[-C--:B------:R-:W-:Y:S01]  /*15190*/  HMMA.16816.F32 R44, R144, R102.reuse, R44 ;  /* 0x00000066902c723c */ /* 0x080fe2000000182c */
[C---:B------:R-:W-:Y:S02]  /*151a0*/  FMUL.FTZ R98, R150.reuse, R98 ;  /* 0x0000006296627220 */ /* 0x040fe40000410000 */
[----:B------:R-:W4:Y:S01]  /*151b0*/  MUFU.EX2 R250, R250 ;  /* 0x000000fa00fa7308 */ /* 0x000f220000000800 */
[C---:B------:R-:W-:Y:S02]  /*151c0*/  FMUL.FTZ R99, R150.reuse, R99 ;  /* 0x0000006396637220 */ /* 0x040fe40000410000 */
[C---:B------:R-:W-:Y:S02]  /*151d0*/  FMUL.FTZ R84, R151.reuse, R84 ;  /* 0x0000005497547220 */ /* 0x040fe40000410000 */
[C---:B------:R-:W-:Y:S01]  /*151e0*/  HMMA.16816.F32 R48, R156.reuse, R102, R48 ;  /* 0x000000669c30723c */ /* 0x040fe20000001830 */
[----:B------:R-:W5:Y:S03]  /*151f0*/  LDSM.16.MT88.4 R100, [R214+0x3080] ;  /* 0x00308000d664783b */ /* 0x000f660000004200 */
[C---:B------:R-:W-:Y:S01]  /*15200*/  FMUL.FTZ R85, R151.reuse, R85 ;  /* 0x0000005597557220 */ /* 0x040fe20000410000 */
[----:B------:R-:W1:Y:S01]  /*15210*/  MUFU.EX2 R252, R252 ;  /* 0x000000fc00fc7308 */ /* 0x000e620000000800 */
[C---:B------:R-:W-:Y:S02]  /*15220*/  FMUL.FTZ R86, R150.reuse, R86 ;  /* 0x0000005696567220 */ /* 0x040fe40000410000 */
[-C--:B------:R-:W-:Y:S01]  /*15230*/  HMMA.16816.F32 R52, R156, R104.reuse, R52 ;  /* 0x000000689c34723c */ /* 0x080fe20000001834 */
[----:B------:R-:W-:Y:S03]  /*15240*/  FMUL.FTZ R87, R150, R87 ;  /* 0x0000005796577220 */ /* 0x000fe60000410000 */
[----:B------:R-:W-:Y:S02]  /*15250*/  FFMA.FTZ R160, R160, c[0x0][0x2d0], -R162 ;  /* 0x0000b400a0a07a23 */ /* 0x000fe400000108a2 */
[----:B------:R-:W-:Y:S01]  /*15260*/  FFMA.FTZ R175, R151, R242, R175 ;  /* 0x000000f297af7223 */ /* 0x000fe200000100af */
[----:B------:R-:W1:Y:S01]  /*15270*/  MUFU.EX2 R198, R198 ;  /* 0x000000c600c67308 */ /* 0x000e620000000800 */
[C---:B------:R-:W-:Y:S01]  /*15280*/  HMMA.16816.F32 R56, R144.reuse, R104, R56 ;  /* 0x000000689038723c */ /* 0x040fe20000001838 */
[----:B------:R-:W-:Y:S03]  /*15290*/  MOV R151, R3 ;  /* 0x0000000300977202 */ /* 0x000fe60000000f00 */
[----:B------:R-:W-:Y:S01]  /*152a0*/  FFMA.FTZ R155, R150, R241, R155 ;  /* 0x000000f1969b7223 */ /* 0x000fe2000001009b */
[----:B------:R-:W-:Y:S01]  /*152b0*/  MOV R150, R2 ;  /* 0x0000000200967202 */ /* 0x000fe20000000f00 */
[----:B------:R-:W-:Y:S01]  /*152c0*/  FFMA.FTZ R177, R149, R240, R177 ;  /* 0x000000f095b17223 */ /* 0x000fe200000100b1 */
[----:B------:R-:W-:Y:S01]  /*152d0*/  MOV R149, R0 ;  /* 0x0000000000957202 */ /* 0x000fe20000000f00 */
[-C--:B------:R-:W-:Y:S01]  /*152e0*/  HMMA.16816.F32 R60, R144, R106.reuse, R60 ;  /* 0x0000006a903c723c */ /* 0x080fe2000000183c */
[----:B------:R-:W-:Y:S03]  /*152f0*/  MUFU.EX2 R197, R197 ;  /* 0x000000c500c57308 */ /* 0x000fe60000000800 */
[----:B------:R-:W-:Y:S01]  /*15300*/  FFMA.FTZ R185, R148, R235, R185 ;  /* 0x000000eb94b97223 */ /* 0x000fe200000100b9 */
[----:B------:R-:W-:Y:S01]  /*15310*/  MOV R148, R152 ;  /* 0x0000009800947202 */ /* 0x000fe20000000f00 */
[----:B------:R-:W-:Y:S02]  /*15320*/  FADD.FTZ R175, R174, R175 ;  /* 0x000000afaeaf7221 */ /* 0x000fe40000010000 */
[C---:B------:R-:W-:Y:S01]  /*15330*/  HMMA.16816.F32 R64, R156.reuse, R106, R64 ;  /* 0x0000006a9c40723c */ /* 0x040fe20000001840 */
[----:B------:R-:W1:Y:S02]  /*15340*/  LDSM.16.MT88.4 R104, [R212+0x3080] ;  /* 0x00308000d468783b */ /* 0x000e640000004200 */
[----:B------:R-:W-:Y:S01]  /*15350*/  MUFU.EX2 R193, R193 ;  /* 0x000000c100c17308 */ /* 0x000fe20000000800 */
[----:B------:R-:W-:Y:S02]  /*15360*/  FADD.FTZ R155, R154, R155 ;  /* 0x0000009b9a9b7221 */ /* 0x000fe40000010000 */
[----:B------:R-:W-:Y:S02]  /*15370*/  FADD.FTZ R177, R176, R177 ;  /* 0x000000b1b0b17221 */ /* 0x000fe40000010000 */
[----:B------:R-:W-:Y:S01]  /*15380*/  FADD.FTZ R185, R184, R185 ;  /* 0x000000b9b8b97221 */ /* 0x000fe20000010000 */
[-C--:B-----5:R-:W-:Y:S03]  /*15390*/  HMMA.16816.F32 R68, R156, R100.reuse, R68 ;  /* 0x000000649c44723c */ /* 0x0a0fe60000001844 */
[----:B------:R-:W-:Y:S01]  /*153a0*/  FADD.FTZ R175, R173, R175 ;  /* 0x000000afadaf7221 */ /* 0x000fe20000010000 */
[----:B------:R-:W-:Y:S01]  /*153b0*/  MUFU.EX2 R191, R191 ;  /* 0x000000bf00bf7308 */ /* 0x000fe20000000800 */
[----:B------:R-:W-:Y:S02]  /*153c0*/  FADD.FTZ R155, R179, R155 ;  /* 0x0000009bb39b7221 */ /* 0x000fe40000010000 */
[----:B------:R-:W-:Y:S01]  /*153d0*/  FADD.FTZ R177, R181, R177 ;  /* 0x000000b1b5b17221 */ /* 0x000fe20000010000 */
[C---:B------:R-:W-:Y:S01]  /*153e0*/  HMMA.16816.F32 R72, R144.reuse, R100, R72 ;  /* 0x000000649048723c */ /* 0x040fe20000001848 */
[----:B------:R-:W-:Y:S03]  /*153f0*/  FADD.FTZ R185, R183, R185 ;  /* 0x000000b9b7b97221 */ /* 0x000fe60000010000 */
[----:B------:R-:W-:Y:S02]  /*15400*/  FADD.FTZ R175, R172, R175 ;  /* 0x000000afacaf7221 */ /* 0x000fe40000010000 */
[----:B------:R-:W-:Y:S01]  /*15410*/  MUFU.EX2 R192, R192 ;  /* 0x000000c000c07308 */ /* 0x000fe20000000800 */
[--C-:B------:R-:W-:Y:S01]  /*15420*/  FFMA.FTZ R100, R136, c[0x0][0x2d0], -R170.reuse ;  /* 0x0000b40088647a23 */ /* 0x100fe200000108aa */
[-C--:B------:R-:W-:Y:S01]  /*15430*/  HMMA.16816.F32 R76, R144, R102.reuse, R76 ;  /* 0x00000066904c723c */ /* 0x080fe2000000184c */
[----:B------:R-:W-:Y:S03]  /*15440*/  FFMA.FTZ R170, R161, c[0x0][0x2d0], -R170 ;  /* 0x0000b400a1aa7a23 */ /* 0x000fe600000108aa */
[----:B--2---:R-:W-:Y:S01]  /*15450*/  F2FP.PACK_AB R101, R189, R188 ;  /* 0x000000bcbd65723e */ /* 0x004fe200000000ff */
[----:B------:R-:W-:Y:S02]  /*15460*/  FADD.FTZ R155, R178, R155 ;  /* 0x0000009bb29b7221 */ /* 0x000fe40000010000 */
[----:B------:R-:W-:Y:S01]  /*15470*/  FADD.FTZ R177, R180, R177 ;  /* 0x000000b1b4b17221 */ /* 0x000fe20000010000 */
[C---:B------:R-:W-:Y:S01]  /*15480*/  HMMA.16816.F32 R80, R156.reuse, R102, R80 ;  /* 0x000000669c50723c */ /* 0x040fe20000001850 */
[----:B------:R2:W5:Y:S03]  /*15490*/  MUFU.EX2 R123, R100 ;  /* 0x00000064007b7308 */ /* 0x0005660000000800 */
[----:B------:R-:W-:Y:S02]  /*154a0*/  FADD.FTZ R185, R182, R185 ;  /* 0x000000b9b6b97221 */ /* 0x000fe40000010000 */
[----:B------:R-:W-:Y:S01]  /*154b0*/  FADD.FTZ R175, R186, R175 ;  /* 0x000000afbaaf7221 */ /* 0x000fe20000010000 */
[----:B---3--:R-:W-:Y:S01]  /*154c0*/  F2FP.PACK_AB R102, R194, R190 ;  /* 0x000000bec266723e */ /* 0x008fe200000000ff */
[-C--:B-1----:R-:W-:Y:S01]  /*154d0*/  HMMA.16816.F32 R84, R156, R104.reuse, R84 ;  /* 0x000000689c54723c */ /* 0x082fe20000001854 */
[----:B------:R-:W-:Y:S02]  /*154e0*/  F2FP.PACK_AB R103, R199, R196 ;  /* 0x000000c4c767723e */ /* 0x000fe400000000ff */
[----:B------:R-:W-:Y:S01]  /*154f0*/  MUFU.EX2 R136, R168 ;  /* 0x000000a800887308 */ /* 0x000fe20000000800 */
[----:B------:R-:W-:Y:S02]  /*15500*/  FADD.FTZ R155, R188, R155 ;  /* 0x0000009bbc9b7221 */ /* 0x000fe40000010000 */
[----:B----4-:R-:W-:Y:S02]  /*15510*/  FADD.FTZ R177, R250, R177 ;  /* 0x000000b1fab17221 */ /* 0x010fe40000010000 */
[C---:B------:R-:W-:Y:S01]  /*15520*/  HMMA.16816.F32 R88, R144.reuse, R104, R88 ;  /* 0x000000689058723c */ /* 0x040fe20000001858 */
[----:B------:R-:W-:Y:S03]  /*15530*/  FADD.FTZ R175, R187, R175 ;  /* 0x000000afbbaf7221 */ /* 0x000fe60000010000 */
[----:B------:R-:W-:Y:S01]  /*15540*/  FADD.FTZ R155, R189, R155 ;  /* 0x0000009bbd9b7221 */ /* 0x000fe20000010000 */
[----:B------:R1:W-:Y:S01]  /*15550*/  MUFU.EX2 R139, R170 ;  /* 0x000000aa008b7308 */ /* 0x0003e20000000800 */
[C---:B------:R-:W-:Y:S01]  /*15560*/  FADD.FTZ R177, R252.reuse, R177 ;  /* 0x000000b1fcb17221 */ /* 0x040fe20000010000 */
[----:B------:R-:W-:Y:S01]  /*15570*/  F2FP.PACK_AB R104, R252, R250 ;  /* 0x000000fafc68723e */ /* 0x000fe200000000ff */
[-C--:B------:R-:W-:Y:S01]  /*15580*/  HMMA.16816.F32 R92, R144, R106.reuse, R92 ;  /* 0x0000006a905c723c */ /* 0x080fe2000000185c */
[--C-:B--2---:R-:W-:Y:S03]  /*15590*/  FFMA.FTZ R100, R143, c[0x0][0x2d0], -R162.reuse ;  /* 0x0000b4008f647a23 */ /* 0x104fe600000108a2 */
[----:B------:R-:W-:Y:S02]  /*155a0*/  FADD.FTZ R175, R190, R175 ;  /* 0x000000afbeaf7221 */ /* 0x000fe40000010000 */
[----:B------:R-:W-:Y:S01]  /*155b0*/  FADD.FTZ R155, R196, R155 ;  /* 0x0000009bc49b7221 */ /* 0x000fe20000010000 */
[----:B------:R2:W-:Y:S01]  /*155c0*/  MUFU.EX2 R120, R100 ;  /* 0x0000006400787308 */ /* 0x0005e20000000800 */
[----:B------:R-:W-:Y:S01]  /*155d0*/  HMMA.16816.F32 R96, R156, R106, R96 ;  /* 0x0000006a9c60723c */ /* 0x000fe20000001860 */
[----:B------:R-:W-:Y:S03]  /*155e0*/  FADD.FTZ R175, R194, R175 ;  /* 0x000000afc2af7221 */ /* 0x000fe60000010000 */
[----:B------:R-:W-:Y:S02]  /*155f0*/  FADD.FTZ R155, R199, R155 ;  /* 0x0000009bc79b7221 */ /* 0x000fe40000010000 */
[----:B------:R-:W-:Y:S01]  /*15600*/  FADD.FTZ R175, R198, R175 ;  /* 0x000000afc6af7221 */ /* 0x000fe20000010000 */
[----:B-----5:R-:W-:Y:S01]  /*15610*/  F2FP.PACK_AB R106, R123, R121 ;  /* 0x000000797b6a723e */ /* 0x020fe200000000ff */
[----:B------:R-:W-:Y:S01]  /*15620*/  FADD.FTZ R155, R193, R155 ;  /* 0x0000009bc19b7221 */ /* 0x000fe20000010000 */
[----:B------:R-:W-:Y:S01]  /*15630*/  F2FP.PACK_AB R156, R197, R198 ;  /* 0x000000c6c59c723e */ /* 0x000fe200000000ff */
[----:B------:R-:W3:Y:S02]  /*15640*/  MUFU.EX2 R251, R251 ;  /* 0x000000fb00fb7308 */ /* 0x000ee40000000800 */
[----:B------:R-:W-:Y:S01]  /*15650*/  F2FP.PACK_AB R157, R191, R193 ;  /* 0x000000c1bf9d723e */ /* 0x000fe200000000ff */
[----:B-1----:R-:W-:Y:S01]  /*15660*/  LDSM.16.MT88.4 R168, [R214+0x3880] ;  /* 0x00388000d6a8783b */ /* 0x002fe20000004200 */
[----:B------:R-:W-:Y:S02]  /*15670*/  FADD.FTZ R175, R197, R175 ;  /* 0x000000afc5af7221 */ /* 0x000fe40000010000 */
[----:B------:R-:W-:Y:S02]  /*15680*/  FADD.FTZ R155, R191, R155 ;  /* 0x0000009bbf9b7221 */ /* 0x000fe40000010000 */
[----:B------:R-:W-:Y:S02]  /*15690*/  FADD.FTZ R175, R192, R175 ;  /* 0x000000afc0af7221 */ /* 0x000fe40000010000 */
[----:B------:R-:W1:Y:S01]  /*156a0*/  MUFU.EX2 R195, R195 ;  /* 0x000000c300c37308 */ /* 0x000e620000000800 */
[--C-:B--2---:R-:W-:Y:S09]  /*156b0*/  FFMA.FTZ R100, R142, c[0x0][0x2d0], -R162.reuse ;  /* 0x0000b4008e647a23 */ /* 0x104ff200000108a2 */
[----:B------:R2:W4:Y:S01]  /*156c0*/  MUFU.EX2 R122, R100 ;  /* 0x00000064007a7308 */ /* 0x0005220000000800 */
[C---:B---3--:R-:W-:Y:S01]  /*156d0*/  F2FP.PACK_AB R158, R251.reuse, R192 ;  /* 0x000000c0fb9e723e */ /* 0x048fe200000000ff */
[----:B------:R-:W-:Y:S08]  /*156e0*/  FADD.FTZ R242, R251, R175 ;  /* 0x000000affbf27221 */ /* 0x000ff00000010000 */
[----:B------:R-:W-:Y:S01]  /*156f0*/  MUFU.EX2 R137, R163 ;  /* 0x000000a300897308 */ /* 0x000fe20000000800 */
[----:B-1----:R-:W-:Y:S09]  /*15700*/  F2FP.PACK_AB R159, R195, R136 ;  /* 0x00000088c39f723e */ /* 0x002ff200000000ff */
[----:B------:R-:W-:Y:S01]  /*15710*/  MUFU.EX2 R138, R160 ;  /* 0x000000a0008a7308 */ /* 0x000fe20000000800 */
[--C-:B--2---:R-:W-:Y:S01]  /*15720*/  FFMA.FTZ R100, R141, c[0x0][0x2d0], -R162.reuse ;  /* 0x0000b4008d647a23 */ /* 0x104fe200000108a2 */
[----:B----4-:R-:W-:Y:S08]  /*15730*/  F2FP.PACK_AB R105, R122, R120 ;  /* 0x000000787a69723e */ /* 0x010ff000000000ff */
[----:B------:R1:W-:Y:S02]  /*15740*/  MUFU.EX2 R128, R100 ;  /* 0x0000006400807308 */ /* 0x0003e40000000800 */
[--C-:B-1----:R-:W-:Y:S02]  /*15750*/  FFMA.FTZ R100, R140, c[0x0][0x2d0], -R162.reuse ;  /* 0x0000b4008c647a23 */ /* 0x102fe400000108a2 */
[----:B------:R-:W-:Y:S06]  /*15760*/  FFMA.FTZ R162, R153, c[0x0][0x2d0], -R162 ;  /* 0x0000b40099a27a23 */ /* 0x000fec00000108a2 */
[----:B------:R1:W2:Y:S10]  /*15770*/  MUFU.EX2 R129, R100 ;  /* 0x0000006400817308 */ /* 0x0002b40000000800 */
[----:B------:R3:W4:Y:S01]  /*15780*/  MUFU.EX2 R153, R162 ;  /* 0x000000a200997308 */ /* 0x0007220000000800 */
[----:B-1----:R-:W-:Y:S02]  /*15790*/  F2FP.PACK_AB R100, R187, R186 ;  /* 0x000000babb64723e */ /* 0x002fe400000000ff */
[----:B--2---:R-:W-:Y:S05]  /*157a0*/  F2FP.PACK_AB R107, R129, R128 ;  /* 0x00000080816b723e */ /* 0x004fea00000000ff */
[-C--:B------:R-:W-:Y:S01]  /*157b0*/  HMMA.16816.F32 R4, R100, R108.reuse, R4 ;  /* 0x0000006c6404723c */ /* 0x080fe20000001804 */
[----:B---3--:R-:W-:Y:S02]  /*157c0*/  F2FP.PACK_AB R162, R139, R137 ;  /* 0x000000898ba2723e */ /* 0x008fe400000000ff */
[----:B----4-:R-:W-:Y:S05]  /*157d0*/  F2FP.PACK_AB R163, R153, R138 ;  /* 0x0000008a99a3723e */ /* 0x010fea00000000ff */
[C---:B------:R-:W-:Y:S08]  /*157e0*/  HMMA.16816.F32 R8, R104.reuse, R108, R8 ;  /* 0x0000006c6808723c */ /* 0x040ff00000001808 */
[-C--:B------:R-:W-:Y:S08]  /*157f0*/  HMMA.16816.F32 R12, R104, R110.reuse, R12 ;  /* 0x0000006e680c723c */ /* 0x080ff0000000180c */
[C---:B------:R-:W-:Y:S01]  /*15800*/  HMMA.16816.F32 R16, R100.reuse, R110, R16 ;  /* 0x0000006e6410723c */ /* 0x040fe20000001810 */
[----:B------:R-:W1:Y:S07]  /*15810*/  LDSM.16.MT88.4 R108, [R212+0x2880] ;  /* 0x00288000d46c783b */ /* 0x000e6e0000004200 */
[-C--:B------:R-:W-:Y:S08]  /*15820*/  HMMA.16816.F32 R20, R100, R112.reuse, R20 ;  /* 0x000000706414723c */ /* 0x080ff00000001814 */
[C---:B------:R-:W-:Y:S08]  /*15830*/  HMMA.16816.F32 R24, R104.reuse, R112, R24 ;  /* 0x000000706818723c */ /* 0x040ff00000001818 */
[-C--:B------:R-:W-:Y:S08]  /*15840*/  HMMA.16816.F32 R28, R104, R114.reuse, R28 ;  /* 0x00000072681c723c */ /* 0x080ff0000000181c */
[C---:B------:R-:W-:Y:S01]  /*15850*/  HMMA.16816.F32 R32, R100.reuse, R114, R32 ;  /* 0x000000726420723c */ /* 0x040fe20000001820 */
[----:B------:R-:W2:Y:S07]  /*15860*/  LDSM.16.MT88.4 R112, [R214+0x3480] ;  /* 0x00348000d670783b */ /* 0x000eae0000004200 */
[-C--:B------:R-:W-:Y:S08]  /*15870*/  HMMA.16816.F32 R36, R100, R116.reuse, R36 ;  /* 0x000000746424723c */ /* 0x080ff00000001824 */
[C---:B------:R-:W-:Y:S08]  /*15880*/  HMMA.16816.F32 R40, R104.reuse, R116, R40 ;  /* 0x000000746828723c */ /* 0x040ff00000001828 */
[-C--:B------:R-:W-:Y:S08]  /*15890*/  HMMA.16816.F32 R44, R104, R118.reuse, R44 ;  /* 0x00000076682c723c */ /* 0x080ff0000000182c */
[C---:B------:R-:W-:Y:S01]  /*158a0*/  HMMA.16816.F32 R48, R100.reuse, R118, R48 ;  /* 0x000000766430723c */ /* 0x040fe20000001830 */
[----:B------:R-:W3:Y:S07]  /*158b0*/  LDSM.16.MT88.4 R116, [R212+0x3480] ;  /* 0x00348000d474783b */ /* 0x000eee0000004200 */
[-C--:B-1----:R-:W-:Y:S08]  /*158c0*/  HMMA.16816.F32 R52, R100, R108.reuse, R52 ;  /* 0x0000006c6434723c */ /* 0x082ff00000001834 */
[C---:B------:R-:W-:Y:S01]  /*158d0*/  HMMA.16816.F32 R56, R104.reuse, R108, R56 ;  /* 0x0000006c6838723c */ /* 0x040fe20000001838 */
[----:B------:R-:W1:Y:S07]  /*158e0*/  MUFU.EX2 R109, R165 ;  /* 0x000000a5006d7308 */ /* 0x000e6e0000000800 */
[-C--:B------:R-:W-:Y:S03]  /*158f0*/  HMMA.16816.F32 R60, R104, R110.reuse, R60 ;  /* 0x0000006e683c723c */ /* 0x080fe6000000183c */
[----:B------:R4:W5:Y:S05]  /*15900*/  MUFU.EX2 R108, R164 ;  /* 0x000000a4006c7308 */ /* 0x00096a0000000800 */
[C---:B------:R-:W-:Y:S08]  /*15910*/  HMMA.16816.F32 R64, R100.reuse, R110, R64 ;  /* 0x0000006e6440723c */ /* 0x040ff00000001840 */
[-C--:B--2---:R-:W-:Y:S01]  /*15920*/  HMMA.16816.F32 R68, R100, R112.reuse, R68 ;  /* 0x000000706444723c */ /* 0x084fe20000001844 */
[----:B-1----:R-:W-:Y:S07]  /*15930*/  F2FP.PACK_AB R160, R109, R130 ;  /* 0x000000826da0723e */ /* 0x002fee00000000ff */
[C---:B------:R-:W-:Y:S01]  /*15940*/  HMMA.16816.F32 R72, R104.reuse, R112, R72 ;  /* 0x000000706848723c */ /* 0x040fe20000001848 */
[----:B----4-:R-:W-:Y:S03]  /*15950*/  LDSM.16.MT88.4 R164, [R212+0x2c80] ;  /* 0x002c8000d4a4783b */ /* 0x010fe60000004200 */
[----:B-----5:R-:W-:Y:S04]  /*15960*/  F2FP.PACK_AB R161, R108, R131 ;  /* 0x000000836ca1723e */ /* 0x020fe800000000ff */
[-C--:B------:R-:W-:Y:S08]  /*15970*/  HMMA.16816.F32 R76, R104, R114.reuse, R76 ;  /* 0x00000072684c723c */ /* 0x080ff0000000184c */
[C---:B------:R-:W-:Y:S01]  /*15980*/  HMMA.16816.F32 R80, R100.reuse, R114, R80 ;  /* 0x000000726450723c */ /* 0x040fe20000001850 */
[----:B------:R-:W1:Y:S07]  /*15990*/  LDSM.16.MT88.4 R112, [R212+0x2080] ;  /* 0x00208000d470783b */ /* 0x000e6e0000004200 */
[-C--:B---3--:R-:W-:Y:S08]  /*159a0*/  HMMA.16816.F32 R84, R100, R116.reuse, R84 ;  /* 0x000000746454723c */ /* 0x088ff00000001854 */
[C---:B------:R-:W-:Y:S08]  /*159b0*/  HMMA.16816.F32 R88, R104.reuse, R116, R88 ;  /* 0x000000746858723c */ /* 0x040ff00000001858 */
[-C--:B------:R-:W-:Y:S08]  /*159c0*/  HMMA.16816.F32 R92, R104, R118.reuse, R92 ;  /* 0x00000076685c723c */ /* 0x080ff0000000185c */
[----:B------:R-:W-:Y:S08]  /*159d0*/  HMMA.16816.F32 R96, R100, R118, R96 ;  /* 0x000000766460723c */ /* 0x000ff00000001860 */
[-C--:B------:R-:W-:Y:S01]  /*159e0*/  HMMA.16816.F32 R144, R156, R132.reuse, R4 ;  /* 0x000000849c90723c */ /* 0x080fe20000001804 */
[----:B------:R-:W2:Y:S07]  /*159f0*/  LDSM.16.MT88.4 R4, [R212+0x3880] ;  /* 0x00388000d404783b */ /* 0x000eae0000004200 */
        /* <DEDUP_REMOVED lines=13> */
[-C--:B-1----:R-:W-:Y:S01]  /*15ad0*/  HMMA.16816.F32 R100, R156, R112.reuse, R20 ;  /* 0x000000709c64723c */ /* 0x082fe20000001814 */
[----:B------:R-:W-:Y:S03]  /*15ae0*/  MOV R17, R123 ;  /* 0x0000007b00117202 */ /* 0x000fe60000000f00 */
[----:B------:R-:W-:Y:S02]  /*15af0*/  MOV R16, R122 ;  /* 0x0000007a00107202 */ /* 0x000fe40000000f00 */
[----:B------:R-:W-:Y:S02]  /*15b00*/  MOV R19, R129 ;  /* 0x0000008100137202 */ /* 0x000fe40000000f00 */
[C---:B------:R-:W-:Y:S01]  /*15b10*/  HMMA.16816.F32 R104, R160.reuse, R112, R24 ;  /* 0x00000070a068723c */ /* 0x040fe20000001818 */
[----:B------:R-:W-:Y:S03]  /*15b20*/  MOV R23, R121 ;  /* 0x0000007900177202 */ /* 0x000fe60000000f00 */
[----:B------:R-:W-:Y:S02]  /*15b30*/  MOV R22, R120 ;  /* 0x0000007800167202 */ /* 0x000fe40000000f00 */
[----:B------:R-:W-:Y:S01]  /*15b40*/  MOV R18, R128 ;  /* 0x0000008000127202 */ /* 0x000fe20000000f00 */
[----:B------:R-:W-:Y:S01]  /*15b50*/  FADD.FTZ R177, R23, R177 ;  /* 0x000000b117b17221 */ /* 0x000fe20000010000 */
[-C--:B------:R-:W-:Y:S01]  /*15b60*/  HMMA.16816.F32 R108, R160, R114.reuse, R28 ;  /* 0x00000072a06c723c */ /* 0x080fe2000000181c */
[----:B------:R-:W-:Y:S03]  /*15b70*/  FADD.FTZ R185, R22, R185 ;  /* 0x000000b916b97221 */ /* 0x000fe60000010000 */
        /* <DEDUP_REMOVED lines=8> */
[----:B------:R-:W-:Y:S02]  /*15c00*/  FADD.FTZ R177, R9, R177 ;  /* 0x000000b109b17221 */ /* 0x000fe40000010000 */
[----:B------:R-:W-:Y:S02]  /*15c10*/  FADD.FTZ R185, R13, R185 ;  /* 0x000000b90db97221 */ /* 0x000fe40000010000 */
[C---:B------:R-:W-:Y:S01]  /*15c20*/  HMMA.16816.F32 R120, R160.reuse, R124, R40 ;  /* 0x0000007ca078723c */ /* 0x040fe20000001828 */
[----:B------:R-:W-:Y:S03]  /*15c30*/  FADD.FTZ R240, R11, R177 ;  /* 0x000000b10bf07221 */ /* 0x000fe60000010000 */
[----:B------:R-:W-:Y:S04]  /*15c40*/  FADD.FTZ R185, R15, R185 ;  /* 0x000000b90fb97221 */ /* 0x000fe80000010000 */
[-C--:B------:R-:W-:Y:S01]  /*15c50*/  HMMA.16816.F32 R128, R160, R126.reuse, R44 ;  /* 0x0000007ea080723c */ /* 0x080fe2000000182c */
[----:B------:R-:W-:Y:S04]  /*15c60*/  FADD.FTZ R185, R10, R185 ;  /* 0x000000b90ab97221 */ /* 0x000fe80000010000 */
[----:B------:R-:W-:Y:S01]  /*15c70*/  FADD.FTZ R235, R153, R185 ;  /* 0x000000b999eb7221 */ /* 0x000fe20000010000 */
[----:B------:R-:W-:Y:S02]  /*15c80*/  MOV R153, R152 ;  /* 0x0000009800997202 */ /* 0x000fe40000000f00 */
        /* <DEDUP_REMOVED lines=14> */
.L_x_470:
        /* <DEDUP_REMOVED lines=19> */
.L_x_491:
[----:B------:R-:W-:-:S04]  /*15ea0*/  MOV R4, c[0x0][0x32c] ;  /* 0x0000cb0000047a02 */ /* 0x000fc80000000f00 */
[----:B------:R-:W-:-:S13]  /*15eb0*/  ISETP.NE.AND P0, PT, R4, 0x1, PT ;  /* 0x000000010400780c */ /* 0x000fda0003f05270 */
[----:B------:R-:W-:-:S05]  /*15ec0*/  @P0 IMAD.HI.U32 R4, R6, c[0x0][0x330], RZ ;  /* 0x0000cc0006040a27 */ /* 0x000fca00078e00ff */
[----:B------:R-:W-:-:S05]  /*15ed0*/  @P0 SHF.R.U32.HI R6, RZ, c[0x0][0x334], R4 ;  /* 0x0000cd00ff060a19 */ /* 0x000fca0000011604 */
.L_x_492:
[----:B------:R-:W-:-:S05]  /*15ee0*/  IMAD R6, R6, c[0x0][0x32c], RZ ;  /* 0x0000cb0006067a24 */ /* 0x000fca00078e02ff */
[----:B------:R-:W-:-:S04]  /*15ef0*/  IMNMX R5, R5, R6, !PT ;  /* 0x0000000605057217 */ /* 0x000fc80007800200 */
.L_x_490:
        /* <DEDUP_REMOVED lines=15> */
.L_x_496:
        /* <DEDUP_REMOVED lines=30> */
[----:B------:R-:W-:Y:S01]  /*161d0*/  @!P1 LEA R10, P0, R5, R14, 0x5 ;  /* 0x0000000e050a9211 */ /* 0x000fe200078028ff */
        /* <DEDUP_REMOVED lines=35> */
.L_x_494:
        /* <DEDUP_REMOVED lines=106> */
[----:B------:R-:W-:Y:S04]  /*16ab0*/  @P1 IMAD.WIDE.U32 R160, R152, c[0x0][0x1e0], RZ ;  /* 0x0000780098a01a25 */ /* 0x000fe800078e00ff */
        /* <DEDUP_REMOVED lines=18> */
[C---:B------:R-:W-:Y:S04]  /*16be0*/  @P0 IMAD.WIDE.U32 R158, R157.reuse, c[0x0][0x1e0], RZ ;  /* 0x000078009d9e0a25 */ /* 0x040fe800078e00ff */
[----:B------:R-:W-:Y:S02]  /*16bf0*/  @P0 IMAD R156, R156, c[0x0][0x1e0], RZ ;  /* 0x000078009c9c0a24 */ /* 0x000fe400078e02ff */
[----:B------:R-:W-:Y:S04]  /*16c00*/  @P0 IMAD.WIDE.U32 R166, R158, 0x30, R166 ;  /* 0x000000309ea60825 */ /* 0x000fe800078e00a6 */
[----:B------:R-:W-:Y:S01]  /*16c10*/  @P0 IMAD R156, R157, c[0x0][0x1e4], R156 ;  /* 0x000079009d9c0a24 */ /* 0x000fe200078e029c */
[-C--:B------:R-:W-:Y:S03]  /*16c20*/  @P0 IADD3 R158, P2, R232, R166.reuse, RZ ;  /* 0x000000a6e89e0210 */ /* 0x080fe60007f5e0ff */
[----:B------:R-:W-:Y:S04]  /*16c30*/  @P0 IMAD.IADD R156, R159, 0x1, R156 ;  /* 0x000000019f9c0824 */ /* 0x000fe800078e029c */
        /* <DEDUP_REMOVED lines=24> */
.L_x_495:
[----:B------:R-:W-:Y:S01]  /*16dc0*/  FMNMX.FTZ R3, R4, R3, !PT ;  /* 0x0000000304037209 */ /* 0x000fe20007810000 */
[----:B-1----:R-:W-:Y:S01]  /*16dd0*/  LDSM.16.MT88.4 R160, [R212+0x1880] ;  /* 0x00188000d4a0783b */ /* 0x002fe20000004200 */
[----:B------:R-:W-:Y:S02]  /*16de0*/  FMNMX.FTZ R151, R8, R0, !PT ;  /* 0x0000000008977209 */ /* 0x000fe40007810000 */
[----:B------:R-:W-:Y:S02]  /*16df0*/  FMNMX.FTZ R3, R5, R3, !PT ;  /* 0x0000000305037209 */ /* 0x000fe40007810000 */
[----:B------:R-:W-:Y:S02]  /*16e00*/  FMNMX.FTZ R2, R6, R2, !PT ;  /* 0x0000000206027209 */ /* 0x000fe40007810000 */
[----:B------:R-:W-:Y:S01]  /*16e10*/  FMNMX.FTZ R3, R16, R3, !PT ;  /* 0x0000000310037209 */ /* 0x000fe20007810000 */
[----:B------:R-:W0:Y:S01]  /*16e20*/  LDGDEPBAR ;  /* 0x00000000000079af */ /* 0x000e220000000000 */
        /* <DEDUP_REMOVED lines=31> */
[----:B------:R-:W-:Y:S02]  /*17020*/  FMNMX.FTZ R151, R45, R151, !PT ;  /* 0x000000972d977209 */ /* 0x000fe40007810000 */
[C---:B------:R-:W-:Y:S01]  /*17030*/  ISETP.GT.AND P0, PT, R243.reuse, R251, PT ;  /* 0x000000fbf300720c */ /* 0x040fe20003f04270 */
[----:B------:R-:W-:Y:S01]  /*17040*/  SHFL.BFLY PT, R157, R2, 0x2, 0x1f ;  /* 0x0c401f00029d7f89 */ /* 0x000fe200000e0000 */
[----:B------:R-:W-:Y:S07]  /*17050*/  IADD3 R243, R243, -0x1, RZ ;  /* 0xfffffffff3f37810 */ /* 0x000fee0007ffe0ff */
        /* <DEDUP_REMOVED lines=12> */
[----:B------:R-:W-:Y:S04]  /*17120*/  FMNMX.FTZ R151, R27, R151, !PT ;  /* 0x000000971b977209 */ /* 0x000fe80007810000 */
[----:B------:R-:W-:Y:S02]  /*17130*/  FMNMX.FTZ R151, R30, R151, !PT ;  /* 0x000000971e977209 */ /* 0x000fe40007810000 */
[----:B-1----:R-:W-:Y:S02]  /*17140*/  FMNMX.FTZ R3, R152, R3, !PT ;  /* 0x0000000398037209 */ /* 0x002fe40007810000 */
[----:B------:R-:W-:Y:S03]  /*17150*/  FMNMX.FTZ R152, R31, R151, !PT ;  /* 0x000000971f987209 */ /* 0x000fe60007810000 */
[C---:B------:R-:W-:Y:S01]  /*17160*/  FADD.FTZ R151, -R3.reuse, R150 ;  /* 0x0000009603977221 */ /* 0x040fe20000010100 */
[----:B------:R-:W-:Y:S01]  /*17170*/  FMNMX.FTZ R152, R42, R152, !PT ;  /* 0x000000982a987209 */ /* 0x000fe20007810000 */
[----:B------:R-:W-:Y:S01]  /*17180*/  FMUL.FTZ R182, R3, c[0x0][0x2d0] ;  /* 0x0000b40003b67a20 */ /* 0x000fe20000410000 */
[----:B--2---:R-:W-:Y:S01]  /*17190*/  FMNMX.FTZ R2, R157, R2, !PT ;  /* 0x000000029d027209 */ /* 0x004fe20007810000 */
[----:B------:R-:W-:Y:S01]  /*171a0*/  FMUL.FTZ R151, R151, c[0x0][0x2d0] ;  /* 0x0000b40097977a20 */ /* 0x000fe20000410000 */
[----:B------:R-:W-:Y:S01]  /*171b0*/  FMNMX.FTZ R152, R43, R152, !PT ;  /* 0x000000982b987209 */ /* 0x000fe20007810000 */
[--C-:B------:R-:W-:Y:S02]  /*171c0*/  FFMA.FTZ R164, R4, c[0x0][0x2d0], -R182.reuse ;  /* 0x0000b40004a47a23 */ /* 0x100fe400000108b6 */
[----:B------:R-:W-:Y:S01]  /*171d0*/  FADD.FTZ R150, -R2, R149 ;  /* 0x0000009502967221 */ /* 0x000fe20000010100 */
[----:B------:R-:W-:Y:S01]  /*171e0*/  FMNMX.FTZ R152, R46, R152, !PT ;  /* 0x000000982e987209 */ /* 0x000fe20007810000 */
[----:B------:R-:W-:Y:S01]  /*171f0*/  FMUL.FTZ R181, R2, c[0x0][0x2d0] ;  /* 0x0000b40002b57a20 */ /* 0x000fe20000410000 */
[----:B---3--:R-:W-:Y:S01]  /*17200*/  FMNMX.FTZ R0, R156, R0, !PT ;  /* 0x000000009c007209 */ /* 0x008fe20007810000 */
[----:B------:R-:W-:Y:S01]  /*17210*/  FFMA.FTZ R165, R5, c[0x0][0x2d0], -R182 ;  /* 0x0000b40005a57a23 */ /* 0x000fe200000108b6 */
[----:B------:R-:W-:Y:S01]  /*17220*/  FMNMX.FTZ R152, R47, R152, !PT ;  /* 0x000000982f987209 */ /* 0x000fe20007810000 */
[----:B------:R-:W-:Y:S01]  /*17230*/  LDSM.16.MT88.4 R156, [R214+0x1880] ;  /* 0x00188000d69c783b */ /* 0x000fe20000004200 */
[--C-:B------:R-:W-:Y:S01]  /*17240*/  FFMA.FTZ R166, R6, c[0x0][0x2d0], -R181.reuse ;  /* 0x0000b40006a67a23 */ /* 0x100fe200000108b5 */
[----:B------:R-:W1:Y:S01]  /*17250*/  MUFU.EX2 R151, R151 ;  /* 0x0000009700977308 */ /* 0x000e620000000800 */
[----:B------:R-:W-:Y:S02]  /*17260*/  FADD.FTZ R149, -R0, R148 ;  /* 0x0000009400957221 */ /* 0x000fe40000010100 */
[--C-:B------:R-:W-:Y:S02]  /*17270*/  FFMA.FTZ R167, R7, c[0x0][0x2d0], -R181.reuse ;  /* 0x0000b40007a77a23 */ /* 0x100fe400000108b5 */
[--C-:B------:R-:W-:Y:S01]  /*17280*/  FFMA.FTZ R168, R16, c[0x0][0x2d0], -R182.reuse ;  /* 0x0000b40010a87a23 */ /* 0x100fe200000108b6 */
[----:B------:R-:W2:Y:S01]  /*17290*/  SHFL.BFLY PT, R148, R152, 0x2, 0x1f ;  /* 0x0c401f0098947f89 */ /* 0x000ea200000e0000 */
[----:B------:R-:W-:Y:S02]  /*172a0*/  FFMA.FTZ R169, R17, c[0x0][0x2d0], -R182 ;  /* 0x0000b40011a97a23 */ /* 0x000fe400000108b6 */
[--C-:B------:R-:W-:Y:S01]  /*172b0*/  FFMA.FTZ R170, R18, c[0x0][0x2d0], -R181.reuse ;  /* 0x0000b40012aa7a23 */ /* 0x100fe200000108b5 */
[----:B------:R-:W-:Y:S01]  /*172c0*/  MUFU.EX2 R164, R164 ;  /* 0x000000a400a47308 */ /* 0x000fe20000000800 */
[--C-:B------:R-:W-:Y:S02]  /*172d0*/  FFMA.FTZ R171, R19, c[0x0][0x2d0], -R181.reuse ;  /* 0x0000b40013ab7a23 */ /* 0x100fe400000108b5 */
[----:B------:R-:W-:Y:S02]  /*172e0*/  FMUL.FTZ R150, R150, c[0x0][0x2d0] ;  /* 0x0000b40096967a20 */ /* 0x000fe40000410000 */
[----:B------:R-:W-:Y:S02]  /*172f0*/  FMUL.FTZ R180, R0, c[0x0][0x2d0] ;  /* 0x0000b40000b47a20 */ /* 0x000fe40000410000 */
[----:B------:R-:W-:Y:S02]  /*17300*/  FMUL.FTZ R149, R149, c[0x0][0x2d0] ;  /* 0x0000b40095957a20 */ /* 0x000fe40000410000 */
[--C-:B------:R-:W-:Y:S01]  /*17310*/  FFMA.FTZ R172, R9, c[0x0][0x2d0], -R180.reuse ;  /* 0x0000b40009ac7a23 */ /* 0x100fe200000108b4 */
[----:B------:R-:W3:Y:S01]  /*17320*/  MUFU.EX2 R150, R150 ;  /* 0x0000009600967308 */ /* 0x000ee20000000800 */
[--C-:B------:R-:W-:Y:S02]  /*17330*/  FFMA.FTZ R173, R12, c[0x0][0x2d0], -R180.reuse ;  /* 0x0000b4000cad7a23 */ /* 0x100fe400000108b4 */
[----:B------:R-:W-:Y:S02]  /*17340*/  FFMA.FTZ R174, R13, c[0x0][0x2d0], -R180 ;  /* 0x0000b4000dae7a23 */ /* 0x000fe400000108b4 */
[C---:B-1----:R-:W-:Y:S02]  /*17350*/  FMUL.FTZ R4, R151.reuse, R144 ;  /* 0x0000009097047220 */ /* 0x042fe40000410000 */
[C---:B------:R-:W-:Y:S02]  /*17360*/  FMUL.FTZ R5, R151.reuse, R145 ;  /* 0x0000009197057220 */ /* 0x040fe40000410000 */
[C---:B------:R-:W-:Y:S01]  /*17370*/  FMUL.FTZ R16, R151.reuse, R132 ;  /* 0x0000008497107220 */ /* 0x040fe20000410000 */
[----:B--2---:R-:W-:Y:S01]  /*17380*/  FMNMX.FTZ R148, R152, R148, !PT ;  /* 0x0000009498947209 */ /* 0x004fe20007810000 */
[----:B------:R-:W1:Y:S01]  /*17390*/  MUFU.EX2 R165, R165 ;  /* 0x000000a500a57308 */ /* 0x000e620000000800 */
[----:B------:R-:W-:Y:S02]  /*173a0*/  FMUL.FTZ R17, R151, R133 ;  /* 0x0000008597117220 */ /* 0x000fe40000410000 */
[--C-:B------:R-:W-:Y:S01]  /*173b0*/  FFMA.FTZ R191, R36, c[0x0][0x2d0], -R182.reuse ;  /* 0x0000b40024bf7a23 */ /* 0x100fe200000108b6 */
[----:B------:R-:W2:Y:S01]  /*173c0*/  SHFL.BFLY PT, R152, R148, 0x1, 0x1f ;  /* 0x0c201f0094987f89 */ /* 0x000ea200000e0000 */
[--C-:B------:R-:W-:Y:S02]  /*173d0*/  FFMA.FTZ R192, R37, c[0x0][0x2d0], -R182.reuse ;  /* 0x0000b40025c07a23 */ /* 0x100fe400000108b6 */
[--C-:B------:R-:W-:Y:S02]  /*173e0*/  FFMA.FTZ R193, R38, c[0x0][0x2d0], -R181.reuse ;  /* 0x0000b40026c17a23 */ /* 0x100fe400000108b5 */
[--C-:B------:R-:W-:Y:S01]  /*173f0*/  FFMA.FTZ R194, R39, c[0x0][0x2d0], -R181.reuse ;  /* 0x0000b40027c27a23 */ /* 0x100fe200000108b5 */
[----:B------:R-:W-:Y:S01]  /*17400*/  MUFU.EX2 R166, R166 ;  /* 0x000000a600a67308 */ /* 0x000fe20000000800 */
[----:B------:R-:W-:Y:S01]  /*17410*/  FFMA.FTZ R195, R48, c[0x0][0x2d0], -R182 ;  /* 0x0000b40030c37a23 */ /* 0x000fe200000108b6 */
[----:B------:R-:W-:Y:S01]  /*17420*/  LDSM.16.MT88.4 R36, [R214+0x3480] ;  /* 0x00348000d624783b */ /* 0x000fe20000004200 */
[C---:B---3--:R-:W-:Y:S02]  /*17430*/  FMUL.FTZ R6, R150.reuse, R146 ;  /* 0x0000009296067220 */ /* 0x048fe40000410000 */
[C---:B------:R-:W-:Y:S02]  /*17440*/  FMUL.FTZ R7, R150.reuse, R147 ;  /* 0x0000009396077220 */ /* 0x040fe40000410000 */
[C---:B------:R-:W-:Y:S02]  /*17450*/  FMUL.FTZ R18, R150.reuse, R134 ;  /* 0x0000008696127220 */ /* 0x040fe40000410000 */
[----:B------:R-:W-:Y:S01]  /*17460*/  FMUL.FTZ R19, R150, R135 ;  /* 0x0000008796137220 */ /* 0x000fe20000410000 */
[----:B------:R-:W3:Y:S01]  /*17470*/  MUFU.EX2 R167, R167 ;  /* 0x000000a700a77308 */ /* 0x000ee20000000800 */
[----:B------:R-:W4:Y:S01]  /*17480*/  LDSM.16.MT88.4 R132, [R214+0x2480] ;  /* 0x00248000d684783b */ /* 0x000f220000004200 */
[----:B------:R-:W-:Y:S01]  /*17490*/  FFMA.FTZ R196, R50, c[0x0][0x2d0], -R181 ;  /* 0x0000b40032c47a23 */ /* 0x000fe200000108b5 */
[----:B-1----:R-:W-:Y:S01]  /*174a0*/  F2FP.PACK_AB R144, R165, R164 ;  /* 0x000000a4a590723e */ /* 0x002fe200000000ff */
[--C-:B------:R-:W-:Y:S02]  /*174b0*/  FFMA.FTZ R197, R40, c[0x0][0x2d0], -R180.reuse ;  /* 0x0000b40028c57a23 */ /* 0x100fe400000108b4 */
[--C-:B------:R-:W-:Y:S01]  /*174c0*/  FFMA.FTZ R198, R41, c[0x0][0x2d0], -R180.reuse ;  /* 0x0000b40029c67a23 */ /* 0x100fe200000108b4 */
[----:B--2---:R-:W-:Y:S01]  /*174d0*/  FMNMX.FTZ R152, R148, R152, !PT ;  /* 0x0000009894987209 */ /* 0x004fe20007810000 */
[--C-:B------:R-:W-:Y:S02]  /*174e0*/  FFMA.FTZ R201, R44, c[0x0][0x2d0], -R180.reuse ;  /* 0x0000b4002cc97a23 */ /* 0x100fe400000108b4 */
[----:B------:R-:W-:Y:S01]  /*174f0*/  MUFU.EX2 R168, R168 ;  /* 0x000000a800a87308 */ /* 0x000fe20000000800 */
[----:B------:R-:W-:Y:S02]  /*17500*/  FMUL.FTZ R116, R151, R116 ;  /* 0x0000007497747220 */ /* 0x000fe40000410000 */
[C---:B------:R-:W-:Y:S02]  /*17510*/  FMUL.FTZ R179, R152.reuse, c[0x0][0x2d0] ;  /* 0x0000b40098b37a20 */ /* 0x040fe40000410000 */
[----:B------:R-:W-:Y:S02]  /*17520*/  FADD.FTZ R148, -R152, R153 ;  /* 0x0000009998947221 */ /* 0x000fe40000010100 */
[--C-:B------:R-:W-:Y:S02]  /*17530*/  FFMA.FTZ R153, R8, c[0x0][0x2d0], -R180.reuse ;  /* 0x0000b40008997a23 */ /* 0x100fe400000108b4 */
[--C-:B------:R-:W-:Y:S01]  /*17540*/  FFMA.FTZ R175, R10, c[0x0][0x2d0], -R179.reuse ;  /* 0x0000b4000aaf7a23 */ /* 0x100fe200000108b3 */
[----:B------:R-:W1:Y:S01]  /*17550*/  MUFU.EX2 R169, R169 ;  /* 0x000000a900a97308 */ /* 0x000e620000000800 */
[--C-:B------:R-:W-:Y:S02]  /*17560*/  FFMA.FTZ R176, R11, c[0x0][0x2d0], -R179.reuse ;  /* 0x0000b4000bb07a23 */ /* 0x100fe400000108b3 */
[--C-:B------:R-:W-:Y:S01]  /*17570*/  FFMA.FTZ R177, R14, c[0x0][0x2d0], -R179.reuse ;  /* 0x0000b4000eb17a23 */ /* 0x100fe200000108b3 */
[----:B---3--:R-:W-:Y:S01]  /*17580*/  F2FP.PACK_AB R145, R167, R166 ;  /* 0x000000a6a791723e */ /* 0x008fe200000000ff */
[--C-:B------:R-:W-:Y:S02]  /*17590*/  FFMA.FTZ R178, R15, c[0x0][0x2d0], -R179.reuse ;  /* 0x0000b4000fb27a23 */ /* 0x100fe400000108b3 */
[----:B------:R-:W-:Y:S02]  /*175a0*/  FMUL.FTZ R148, R148, c[0x0][0x2d0] ;  /* 0x0000b40094947a20 */ /* 0x000fe40000410000 */
[--C-:B------:R-:W-:Y:S01]  /*175b0*/  FFMA.FTZ R199, R42, c[0x0][0x2d0], -R179.reuse ;  /* 0x0000b4002ac77a23 */ /* 0x100fe200000108b3 */
[----:B------:R-:W-:Y:S01]  /*175c0*/  MUFU.EX2 R170, R170 ;  /* 0x000000aa00aa7308 */ /* 0x000fe20000000800 */
[--C-:B------:R-:W-:Y:S02]  /*175d0*/  FFMA.FTZ R200, R43, c[0x0][0x2d0], -R179.reuse ;  /* 0x0000b4002bc87a23 */ /* 0x100fe400000108b3 */
[----:B------:R-:W-:Y:S01]  /*175e0*/  LDSM.16.MT88.4 R40, [R214+0x2c80] ;  /* 0x002c8000d628783b */ /* 0x000fe20000004200 */
[--C-:B------:R-:W-:Y:S02]  /*175f0*/  FFMA.FTZ R202, R46, c[0x0][0x2d0], -R179.reuse ;  /* 0x0000b4002eca7a23 */ /* 0x100fe400000108b3 */
[C---:B------:R-:W-:Y:S02]  /*17600*/  FMUL.FTZ R117, R151.reuse, R117 ;  /* 0x0000007597757220 */ /* 0x040fe40000410000 */
[C---:B------:R-:W-:Y:S02]  /*17610*/  FMUL.FTZ R118, R150.reuse, R118 ;  /* 0x0000007696767220 */ /* 0x040fe40000410000 */
[----:B------:R-:W2:Y:S01]  /*17620*/  MUFU.EX2 R171, R171 ;  /* 0x000000ab00ab7308 */ /* 0x000ea20000000800 */
[C---:B------:R-:W-:Y:S02]  /*17630*/  FMUL.FTZ R119, R150.reuse, R119 ;  /* 0x0000007796777220 */ /* 0x040fe40000410000 */
[----:B------:R-:W-:Y:S01]  /*17640*/  FMUL.FTZ R124, R151, R124 ;  /* 0x0000007c977c7220 */ /* 0x000fe20000410000 */
[----:B-1----:R-:W-:Y:S01]  /*17650*/  F2FP.PACK_AB R146, R169, R168 ;  /* 0x000000a8a992723e */ /* 0x002fe200000000ff */
[C---:B------:R-:W-:Y:S02]  /*17660*/  FMUL.FTZ R125, R151.reuse, R125 ;  /* 0x0000007d977d7220 */ /* 0x040fe40000410000 */
[C---:B------:R-:W-:Y:S02]  /*17670*/  FMUL.FTZ R126, R150.reuse, R126 ;  /* 0x0000007e967e7220 */ /* 0x040fe40000410000 */
[C---:B------:R-:W-:Y:S01]  /*17680*/  FMUL.FTZ R127, R150.reuse, R127 ;  /* 0x0000007f967f7220 */ /* 0x040fe20000410000 */
[----:B------:R-:W1:Y:S01]  /*17690*/  MUFU.EX2 R149, R149 ;  /* 0x0000009500957308 */ /* 0x000e620000000800 */
[C---:B------:R-:W-:Y:S02]  /*176a0*/  FMUL.FTZ R68, R151.reuse, R68 ;  /* 0x0000004497447220 */ /* 0x040fe40000410000 */
[C---:B------:R-:W-:Y:S02]  /*176b0*/  FMUL.FTZ R69, R151.reuse, R69 ;  /* 0x0000004597457220 */ /* 0x040fe40000410000 */
[C---:B------:R-:W-:Y:S02]  /*176c0*/  FMUL.FTZ R70, R150.reuse, R70 ;  /* 0x0000004696467220 */ /* 0x040fe40000410000 */
[C---:B------:R-:W-:Y:S02]  /*176d0*/  FMUL.FTZ R71, R150.reuse, R71 ;  /* 0x0000004796477220 */ /* 0x040fe40000410000 */
        /* <DEDUP_REMOVED lines=9> */
[-C--:B------:R-:W-:Y:S05]  /*17770*/  HMMA.16816.F32 R4, R144, R156.reuse, R4 ;  /* 0x0000009c9004723c */ /* 0x080fea0000001804 */
[C---:B-1----:R-:W-:Y:S02]  /*17780*/  FMUL.FTZ R8, R149.reuse, R140 ;  /* 0x0000008c95087220 */ /* 0x042fe40000410000 */
[C---:B------:R-:W-:Y:S02]  /*17790*/  FMUL.FTZ R9, R149.reuse, R141 ;  /* 0x0000008d95097220 */ /* 0x040fe40000410000 */
[----:B------:R-:W1:Y:S03]  /*177a0*/  MUFU.EX2 R172, R172 ;  /* 0x000000ac00ac7308 */ /* 0x000e660000000800 */
[C---:B------:R-:W-:Y:S02]  /*177b0*/  FMUL.FTZ R12, R149.reuse, R136 ;  /* 0x00000088950c7220 */ /* 0x040fe40000410000 */
[C---:B---3--:R-:W-:Y:S02]  /*177c0*/  FMUL.FTZ R10, R148.reuse, R142 ;  /* 0x0000008e940a7220 */ /* 0x048fe40000410000 */
[C---:B------:R-:W-:Y:S02]  /*177d0*/  FMUL.FTZ R11, R148.reuse, R143 ;  /* 0x0000008f940b7220 */ /* 0x040fe40000410000 */
[----:B------:R-:W-:Y:S01]  /*177e0*/  FMUL.FTZ R13, R149, R137 ;  /* 0x00000089950d7220 */ /* 0x000fe20000410000 */
[----:B------:R-:W-:Y:S01]  /*177f0*/  MUFU.EX2 R173, R173 ;  /* 0x000000ad00ad7308 */ /* 0x000fe20000000800 */
[C---:B------:R-:W-:Y:S02]  /*17800*/  FMUL.FTZ R14, R148.reuse, R138 ;  /* 0x0000008a940e7220 */ /* 0x040fe40000410000 */
[----:B------:R-:W-:Y:S02]  /*17810*/  FMUL.FTZ R15, R148, R139 ;  /* 0x0000008b940f7220 */ /* 0x000fe40000410000 */
[C---:B------:R-:W-:Y:S01]  /*17820*/  FMUL.FTZ R100, R151.reuse, R100 ;  /* 0x0000006497647220 */ /* 0x040fe20000410000 */
[----:B------:R-:W2:Y:S01]  /*17830*/  LDSM.16.MT88.4 R136, [R212+0x2480] ;  /* 0x00248000d488783b */ /* 0x000ea20000004200 */
[----:B------:R-:W-:Y:S02]  /*17840*/  FMUL.FTZ R101, R151, R101 ;  /* 0x0000006597657220 */ /* 0x000fe40000410000 */
[C---:B------:R-:W-:Y:S01]  /*17850*/  FMUL.FTZ R102, R150.reuse, R102 ;  /* 0x0000006696667220 */ /* 0x040fe20000410000 */
[----:B------:R-:W3:Y:S01]  /*17860*/  MUFU.EX2 R174, R174 ;  /* 0x000000ae00ae7308 */ /* 0x000ee20000000800 */
[----:B------:R-:W-:Y:S02]  /*17870*/  FMUL.FTZ R103, R150, R103 ;  /* 0x0000006796677220 */ /* 0x000fe40000410000 */
[C---:B------:R-:W-:Y:S01]  /*17880*/  FMUL.FTZ R120, R149.reuse, R120 ;  /* 0x0000007895787220 */ /* 0x040fe20000410000 */
        /* <DEDUP_REMOVED lines=23> */
[----:B------:R-:W3:Y:S01]  /*17a00*/  MUFU.EX2 R178, R178 ;  /* 0x000000b200b27308 */ /* 0x000ee20000000800 */
[--C-:B------:R-:W-:Y:S02]  /*17a10*/  FFMA.FTZ R184, R25, c[0x0][0x2d0], -R180.reuse ;  /* 0x0000b40019b87a23 */ /* 0x100fe400000108b4 */
[--C-:B------:R-:W-:Y:S01]  /*17a20*/  FFMA.FTZ R185, R26, c[0x0][0x2d0], -R179.reuse ;  /* 0x0000b4001ab97a23 */ /* 0x100fe200000108b3 */
[----:B-1----:R-:W-:Y:S01]  /*17a30*/  F2FP.PACK_AB R141, R176, R175 ;  /* 0x000000afb08d723e */ /* 0x002fe200000000ff */
[--C-:B------:R-:W-:Y:S02]  /*17a40*/  FFMA.FTZ R186, R27, c[0x0][0x2d0], -R179.reuse ;  /* 0x0000b4001bba7a23 */ /* 0x100fe400000108b3 */
[--C-:B------:R-:W-:Y:S02]  /*17a50*/  FFMA.FTZ R187, R28, c[0x0][0x2d0], -R180.reuse ;  /* 0x0000b4001cbb7a23 */ /* 0x100fe400000108b4 */
[--C-:B------:R-:W-:Y:S01]  /*17a60*/  FFMA.FTZ R188, R29, c[0x0][0x2d0], -R180.reuse ;  /* 0x0000b4001dbc7a23 */ /* 0x100fe200000108b4 */
[----:B------:R-:W-:Y:S01]  /*17a70*/  MUFU.EX2 R183, R183 ;  /* 0x000000b700b77308 */ /* 0x000fe20000000800 */
[----:B------:R-:W-:Y:S02]  /*17a80*/  FFMA.FTZ R180, R45, c[0x0][0x2d0], -R180 ;  /* 0x0000b4002db47a23 */ /* 0x000fe400000108b4 */
[--C-:B------:R-:W-:Y:S02]  /*17a90*/  FFMA.FTZ R189, R30, c[0x0][0x2d0], -R179.reuse ;  /* 0x0000b4001ebd7a23 */ /* 0x100fe400000108b3 */
[--C-:B------:R-:W-:Y:S02]  /*17aa0*/  FFMA.FTZ R190, R31, c[0x0][0x2d0], -R179.reuse ;  /* 0x0000b4001fbe7a23 */ /* 0x100fe400000108b3 */
[----:B------:R-:W-:Y:S02]  /*17ab0*/  FFMA.FTZ R179, R47, c[0x0][0x2d0], -R179 ;  /* 0x0000b4002fb37a23 */ /* 0x000fe400000108b3 */
[----:B------:R-:W-:Y:S01]  /*17ac0*/  LDSM.16.MT88.4 R44, [R212+0x2c80] ;  /* 0x002c8000d42c783b */ /* 0x000fe20000004200 */
[C---:B------:R-:W-:Y:S01]  /*17ad0*/  FMUL.FTZ R92, R149.reuse, R92 ;  /* 0x0000005c955c7220 */ /* 0x040fe20000410000 */
[----:B------:R-:W1:Y:S01]  /*17ae0*/  MUFU.EX2 R184, R184 ;  /* 0x000000b800b87308 */ /* 0x000e620000000800 */
[----:B------:R-:W-:Y:S01]  /*17af0*/  FMUL.FTZ R93, R149, R93 ;  /* 0x0000005d955d7220 */ /* 0x000fe20000410000 */
[----:B---3--:R-:W-:Y:S01]  /*17b00*/  F2FP.PACK_AB R143, R178, R177 ;  /* 0x000000b1b28f723e */ /* 0x008fe200000000ff */
[C---:B------:R-:W-:Y:S02]  /*17b10*/  FMUL.FTZ R94, R148.reuse, R94 ;  /* 0x0000005e945e7220 */ /* 0x040fe40000410000 */
[----:B------:R-:W-:Y:S02]  /*17b20*/  FMUL.FTZ R95, R148, R95 ;  /* 0x0000005f945f7220 */ /* 0x000fe40000410000 */
[C---:B------:R-:W-:Y:S02]  /*17b30*/  FMUL.FTZ R96, R151.reuse, R96 ;  /* 0x0000006097607220 */ /* 0x040fe40000410000 */
[C---:B------:R-:W-:Y:S01]  /*17b40*/  HMMA.16816.F32 R8, R140.reuse, R156, R8 ;  /* 0x0000009c8c08723c */ /* 0x040fe20000001808 */
[----:B------:R-:W-:Y:S03]  /*17b50*/  MUFU.EX2 R185, R185 ;  /* 0x000000b900b97308 */ /* 0x000fe60000000800 */
[----:B------:R-:W-:Y:S02]  /*17b60*/  FMUL.FTZ R97, R151, R97 ;  /* 0x0000006197617220 */ /* 0x000fe40000410000 */
[----:B------:R-:W-:Y:S02]  /*17b70*/  FMUL.FTZ R98, R150, R98 ;  /* 0x0000006296627220 */ /* 0x000fe40000410000 */
[-C--:B------:R-:W-:Y:S03]  /*17b80*/  HMMA.16816.F32 R12, R140, R158.reuse, R12 ;  /* 0x0000009e8c0c723c */ /* 0x080fe6000000180c */
[----:B------:R-:W3:Y:S01]  /*17b90*/  MUFU.EX2 R186, R186 ;  /* 0x000000ba00ba7308 */ /* 0x000ee20000000800 */
[--C-:B------:R-:W-:Y:S02]  /*17ba0*/  FFMA.FTZ R156, R20, c[0x0][0x2d0], -R182.reuse ;  /* 0x0000b400149c7a23 */ /* 0x100fe400000108b6 */
[----:B------:R-:W-:Y:S01]  /*17bb0*/  FMUL.FTZ R20, R149, R128 ;  /* 0x0000008095147220 */ /* 0x000fe20000410000 */
[----:B-1----:R-:W-:Y:S01]  /*17bc0*/  F2FP.PACK_AB R28, R184, R183 ;  /* 0x000000b7b81c723e */ /* 0x002fe200000000ff */
[C---:B------:R-:W-:Y:S04]  /*17bd0*/  HMMA.16816.F32 R16, R144.reuse, R158, R16 ;  /* 0x0000009e9010723c */ /* 0x040fe80000001810 */
[--C-:B------:R-:W-:Y:S01]  /*17be0*/  FFMA.FTZ R157, R21, c[0x0][0x2d0], -R182.reuse ;  /* 0x0000b400159d7a23 */ /* 0x100fe200000108b6 */
[----:B------:R-:W-:Y:S01]  /*17bf0*/  MUFU.EX2 R156, R156 ;  /* 0x0000009c009c7308 */ /* 0x000fe20000000800 */
[C---:B------:R-:W-:Y:S02]  /*17c00*/  FMUL.FTZ R21, R149.reuse, R129 ;  /* 0x0000008195157220 */ /* 0x040fe40000410000 */
[-C--:B------:R-:W-:Y:S04]  /*17c10*/  HMMA.16816.F32 R100, R144, R160.reuse, R100 ;  /* 0x000000a09064723c */ /* 0x080fe80000001864 */
[C---:B------:R-:W-:Y:S02]  /*17c20*/  FMUL.FTZ R104, R149.reuse, R104 ;  /* 0x0000006895687220 */ /* 0x040fe40000410000 */
[----:B------:R-:W-:Y:S01]  /*17c30*/  FMUL.FTZ R105, R149, R105 ;  /* 0x0000006995697220 */ /* 0x000fe20000410000 */
[----:B------:R-:W1:Y:S01]  /*17c40*/  MUFU.EX2 R157, R157 ;  /* 0x0000009d009d7308 */ /* 0x000e620000000800 */
[C---:B------:R-:W-:Y:S04]  /*17c50*/  FMUL.FTZ R106, R148.reuse, R106 ;  /* 0x0000006a946a7220 */ /* 0x040fe80000410000 */
[----:B------:R-:W-:Y:S01]  /*17c60*/  FMUL.FTZ R107, R148, R107 ;  /* 0x0000006b946b7220 */ /* 0x000fe20000410000 */
[----:B---3--:R-:W-:Y:S01]  /*17c70*/  F2FP.PACK_AB R29, R186, R185 ;  /* 0x000000b9ba1d723e */ /* 0x008fe200000000ff */
[--C-:B------:R-:W-:Y:S02]  /*17c80*/  FFMA.FTZ R158, R22, c[0x0][0x2d0], -R181.reuse ;  /* 0x0000b400169e7a23 */ /* 0x100fe400000108b5 */
[C---:B------:R-:W-:Y:S01]  /*17c90*/  FMUL.FTZ R22, R148.reuse, R130 ;  /* 0x0000008294167220 */ /* 0x040fe20000410000 */
[----:B------:R-:W-:Y:S01]  /*17ca0*/  MUFU.EX2 R187, R187 ;  /* 0x000000bb00bb7308 */ /* 0x000fe20000000800 */
[--C-:B------:R-:W-:Y:S01]  /*17cb0*/  FFMA.FTZ R159, R23, c[0x0][0x2d0], -R181.reuse ;  /* 0x0000b400179f7a23 */ /* 0x100fe200000108b5 */
[C---:B------:R-:W-:Y:S04]  /*17cc0*/  HMMA.16816.F32 R104, R140.reuse, R160, R104 ;  /* 0x000000a08c68723c */ /* 0x040fe80000001868 */
[C---:B------:R-:W-:Y:S02]  /*17cd0*/  FMUL.FTZ R108, R149.reuse, R108 ;  /* 0x0000006c956c7220 */ /* 0x040fe40000410000 */
[----:B------:R-:W-:Y:S02]  /*17ce0*/  FMUL.FTZ R109, R149, R109 ;  /* 0x0000006d956d7220 */ /* 0x000fe40000410000 */
[C---:B------:R-:W-:Y:S01]  /*17cf0*/  FMUL.FTZ R110, R148.reuse, R110 ;  /* 0x0000006e946e7220 */ /* 0x040fe20000410000 */
[----:B------:R-:W-:Y:S03]  /*17d00*/  MUFU.EX2 R158, R158 ;  /* 0x0000009e009e7308 */ /* 0x000fe60000000800 */
[C---:B------:R-:W-:Y:S01]  /*17d10*/  FMUL.FTZ R111, R148.reuse, R111 ;  /* 0x0000006f946f7220 */ /* 0x040fe20000410000 */
[----:B-1----:R-:W-:Y:S01]  /*17d20*/  F2FP.PACK_AB R24, R157, R156 ;  /* 0x0000009c9d18723e */ /* 0x002fe200000000ff */
[----:B------:R-:W-:Y:S02]  /*17d30*/  FMUL.FTZ R23, R148, R131 ;  /* 0x0000008394177220 */ /* 0x000fe40000410000 */
[----:B------:R-:W1:Y:S01]  /*17d40*/  LDSM.16.MT88.4 R128, [R214+0x3080] ;  /* 0x00308000d680783b */ /* 0x000e620000004200 */
[--C-:B------:R-:W-:Y:S02]  /*17d50*/  FFMA.FTZ R160, R32, c[0x0][0x2d0], -R182.reuse ;  /* 0x0000b40020a07a23 */ /* 0x100fe400000108b6 */
[-C--:B------:R-:W-:Y:S01]  /*17d60*/  HMMA.16816.F32 R108, R140, R162.reuse, R108 ;  /* 0x000000a28c6c723c */ /* 0x080fe2000000186c */
[----:B------:R-:W3:Y:S02]  /*17d70*/  MUFU.EX2 R159, R159 ;  /* 0x0000009f009f7308 */ /* 0x000ee40000000800 */
[C---:B------:R-:W-:Y:S02]  /*17d80*/  FMUL.FTZ R112, R151.reuse, R112 ;  /* 0x0000007097707220 */ /* 0x040fe40000410000 */
[----:B------:R-:W-:Y:S02]  /*17d90*/  FMUL.FTZ R113, R151, R113 ;  /* 0x0000007197717220 */ /* 0x000fe40000410000 */
[C---:B------:R-:W-:Y:S02]  /*17da0*/  FMUL.FTZ R114, R150.reuse, R114 ;  /* 0x0000007296727220 */ /* 0x040fe40000410000 */
[C---:B------:R-:W-:Y:S02]  /*17db0*/  FMUL.FTZ R115, R150.reuse, R115 ;  /* 0x0000007396737220 */ /* 0x040fe40000410000 */
[----:B------:R-:W-:Y:S01]  /*17dc0*/  MUFU.EX2 R160, R160 ;  /* 0x000000a000a07308 */ /* 0x000fe20000000800 */
[--C-:B------:R-:W-:Y:S02]  /*17dd0*/  FFMA.FTZ R161, R33, c[0x0][0x2d0], -R182.reuse ;  /* 0x0000b40021a17a23 */ /* 0x100fe400000108b6 */
[----:B------:R-:W-:Y:S02]  /*17de0*/  FFMA.FTZ R182, R49, c[0x0][0x2d0], -R182 ;  /* 0x0000b40031b67a23 */ /* 0x000fe400000108b6 */
[C---:B------:R-:W-:Y:S04]  /*17df0*/  HMMA.16816.F32 R112, R144.reuse, R162, R112 ;  /* 0x000000a29070723c */ /* 0x040fe80000001870 */
[----:B------:R-:W-:Y:S01]  /*17e00*/  FMUL.FTZ R99, R150, R99 ;  /* 0x0000006396637220 */ /* 0x000fe20000410000 */
[----:B------:R-:W5:Y:S01]  /*17e10*/  MUFU.EX2 R161, R161 ;  /* 0x000000a100a17308 */ /* 0x000f620000000800 */
[----:B------:R-:W-:Y:S02]  /*17e20*/  FMUL.FTZ R64, R151, R64 ;  /* 0x0000004097407220 */ /* 0x000fe40000410000 */
[-C--:B----4-:R-:W-:Y:S04]  /*17e30*/  HMMA.16816.F32 R116, R144, R132.reuse, R116 ;  /* 0x000000849074723c */ /* 0x090fe80000001874 */
[--C-:B------:R-:W-:Y:S01]  /*17e40*/  FFMA.FTZ R162, R34, c[0x0][0x2d0], -R181.reuse ;  /* 0x0000b40022a27a23 */ /* 0x100fe200000108b5 */
[----:B---3--:R-:W-:Y:S01]  /*17e50*/  F2FP.PACK_AB R25, R159, R158 ;  /* 0x0000009e9f19723e */ /* 0x008fe200000000ff */
[--C-:B------:R-:W-:Y:S01]  /*17e60*/  FFMA.FTZ R163, R35, c[0x0][0x2d0], -R181.reuse ;  /* 0x0000b40023a37a23 */ /* 0x100fe200000108b5 */
[----:B------:R-:W3:Y:S01]  /*17e70*/  MUFU.EX2 R188, R188 ;  /* 0x000000bc00bc7308 */ /* 0x000ee20000000800 */
[C---:B------:R-:W-:Y:S01]  /*17e80*/  HMMA.16816.F32 R120, R140.reuse, R132, R120 ;  /* 0x000000848c78723c */ /* 0x040fe20000001878 */
[----:B------:R-:W4:Y:S03]  /*17e90*/  LDSM.16.MT88.4 R32, [R212+0x3080] ;  /* 0x00308000d420783b */ /* 0x000f260000004200 */
[----:B------:R-:W-:Y:S02]  /*17ea0*/  FFMA.FTZ R181, R51, c[0x0][0x2d0], -R181 ;  /* 0x0000b40033b57a23 */ /* 0x000fe400000108b5 */
[----:B------:R-:W-:Y:S02]  /*17eb0*/  FMUL.FTZ R65, R151, R65 ;  /* 0x0000004197417220 */ /* 0x000fe40000410000 */
[-C--:B------:R-:W-:Y:S01]  /*17ec0*/  HMMA.16816.F32 R20, R140, R134.reuse, R20 ;  /* 0x000000868c14723c */ /* 0x080fe20000001814 */
[----:B------:R-:W-:Y:S01]  /*17ed0*/  LDSM.16.MT88.4 R48, [R214+0x3880] ;  /* 0x00388000d630783b */ /* 0x000fe20000004200 */
[----:B------:R-:W-:Y:S02]  /*17ee0*/  MUFU.EX2 R162, R162 ;  /* 0x000000a200a27308 */ /* 0x000fe40000000800 */
[C---:B------:R-:W-:Y:S01]  /*17ef0*/  FMUL.FTZ R66, R150.reuse, R66 ;  /* 0x0000004296427220 */ /* 0x040fe20000410000 */
[----:B-----5:R-:W-:Y:S01]  /*17f00*/  F2FP.PACK_AB R26, R161, R160 ;  /* 0x000000a0a11a723e */ /* 0x020fe200000000ff */
[----:B------:R-:W-:Y:S02]  /*17f10*/  FMUL.FTZ R67, R150, R67 ;  /* 0x0000004396437220 */ /* 0x000fe40000410000 */
[C---:B------:R-:W-:Y:S01]  /*17f20*/  HMMA.16816.F32 R124, R144.reuse, R134, R124 ;  /* 0x00000086907c723c */ /* 0x040fe2000000187c */
[----:B------:R-:W-:Y:S03]  /*17f30*/  LDSM.16.MT88.4 R132, [R212+0x1c80] ;  /* 0x001c8000d484783b */ /* 0x000fe60000004200 */
[C---:B------:R-:W-:Y:S01]  /*17f40*/  FMUL.FTZ R52, R151.reuse, R52 ;  /* 0x0000003497347220 */ /* 0x040fe20000410000 */
[----:B------:R-:W5:Y:S01]  /*17f50*/  MUFU.EX2 R163, R163 ;  /* 0x000000a300a37308 */ /* 0x000f620000000800 */
[----:B------:R-:W-:Y:S01]  /*17f60*/  FMUL.FTZ R53, R151, R53 ;  /* 0x0000003597357220 */ /* 0x000fe20000410000 */
[----:B---3--:R-:W-:Y:S01]  /*17f70*/  F2FP.PACK_AB R30, R188, R187 ;  /* 0x000000bbbc1e723e */ /* 0x008fe200000000ff */
[C---:B------:R-:W-:Y:S04]  /*17f80*/  FMUL.FTZ R54, R150.reuse, R54 ;  /* 0x0000003696367220 */ /* 0x040fe80000410000 */
[----:B------:R-:W-:Y:S02]  /*17f90*/  FMUL.FTZ R55, R150, R55 ;  /* 0x0000003796377220 */ /* 0x000fe40000410000 */
[C---:B------:R-:W-:Y:S01]  /*17fa0*/  FMUL.FTZ R60, R149.reuse, R60 ;  /* 0x0000003c953c7220 */ /* 0x040fe20000410000 */
[----:B------:R-:W-:Y:S01]  /*17fb0*/  MUFU.EX2 R189, R189 ;  /* 0x000000bd00bd7308 */ /* 0x000fe20000000800 */
[C---:B------:R-:W-:Y:S02]  /*17fc0*/  FMUL.FTZ R61, R149.reuse, R61 ;  /* 0x0000003d953d7220 */ /* 0x040fe40000410000 */
[C---:B------:R-:W-:Y:S01]  /*17fd0*/  FMUL.FTZ R62, R148.reuse, R62 ;  /* 0x0000003e943e7220 */ /* 0x040fe20000410000 */
[-C--:B--2---:R-:W-:Y:S03]  /*17fe0*/  HMMA.16816.F32 R52, R144, R136.reuse, R52 ;  /* 0x000000889034723c */ /* 0x084fe60000001834 */
[C---:B------:R-:W-:Y:S02]  /*17ff0*/  FMUL.FTZ R56, R149.reuse, R56 ;  /* 0x0000003895387220 */ /* 0x040fe40000410000 */
[----:B------:R-:W-:Y:S01]  /*18000*/  FMUL.FTZ R57, R149, R57 ;  /* 0x0000003995397220 */ /* 0x000fe20000410000 */
[----:B------:R-:W2:Y:S01]  /*18010*/  MUFU.EX2 R190, R190 ;  /* 0x000000be00be7308 */ /* 0x000ea20000000800 */
[C---:B------:R-:W-:Y:S02]  /*18020*/  FMUL.FTZ R58, R148.reuse, R58 ;  /* 0x0000003a943a7220 */ /* 0x040fe40000410000 */
[C---:B------:R-:W-:Y:S03]  /*18030*/  FMUL.FTZ R59, R148.reuse, R59 ;  /* 0x0000003b943b7220 */ /* 0x040fe60000410000 */
[----:B-----5:R-:W-:Y:S01]  /*18040*/  F2FP.PACK_AB R27, R163, R162 ;  /* 0x000000a2a31b723e */ /* 0x020fe200000000ff */
[----:B------:R-:W-:Y:S02]  /*18050*/  FMUL.FTZ R63, R148, R63 ;  /* 0x0000003f943f7220 */ /* 0x000fe40000410000 */
[----:B------:R-:W-:Y:S01]  /*18060*/  FFMA.FTZ R164, R151, R242, R164 ;  /* 0x000000f297a47223 */ /* 0x000fe200000100a4 */
[C---:B------:R-:W-:Y:S01]  /*18070*/  HMMA.16816.F32 R56, R140.reuse, R136, R56 ;  /* 0x000000888c38723c */ /* 0x040fe20000001838 */
[----:B------:R-:W3:Y:S03]  /*18080*/  MUFU.EX2 R191, R191 ;  /* 0x000000bf00bf7308 */ /* 0x000ee60000000800 */
[----:B------:R-:W-:Y:S02]  /*18090*/  FFMA.FTZ R166, R150, R241, R166 ;  /* 0x000000f196a67223 */ /* 0x000fe400000100a6 */
[----:B------:R-:W-:Y:S02]  /*180a0*/  FFMA.FTZ R153, R149, R240, R153 ;  /* 0x000000f095997223 */ /* 0x000fe40000010099 */
[-C--:B------:R-:W-:Y:S03]  /*180b0*/  HMMA.16816.F32 R60, R140, R138.reuse, R60 ;  /* 0x0000008a8c3c723c */ /* 0x080fe6000000183c */
[----:B------:R-:W-:Y:S01]  /*180c0*/  MUFU.EX2 R192, R192 ;  /* 0x000000c000c07308 */ /* 0x000fe20000000800 */
[----:B------:R-:W-:Y:S01]  /*180d0*/  FFMA.FTZ R175, R148, R235, R175 ;  /* 0x000000eb94af7223 */ /* 0x000fe200000100af */
[----:B--2---:R-:W-:Y:S01]  /*180e0*/  F2FP.PACK_AB R31, R190, R189 ;  /* 0x000000bdbe1f723e */ /* 0x004fe200000000ff */
[----:B------:R-:W-:Y:S02]  /*180f0*/  FADD.FTZ R164, R165, R164 ;  /* 0x000000a4a5a47221 */ /* 0x000fe40000010000 */
[C---:B------:R-:W-:Y:S04]  /*18100*/  HMMA.16816.F32 R64, R144.reuse, R138, R64 ;  /* 0x0000008a9040723c */ /* 0x040fe80000001840 */
[----:B------:R-:W-:Y:S01]  /*18110*/  FADD.FTZ R166, R167, R166 ;  /* 0x000000a6a7a67221 */ /* 0x000fe20000010000 */
[----:B------:R-:W2:Y:S01]  /*18120*/  MUFU.EX2 R193, R193 ;  /* 0x000000c100c17308 */ /* 0x000ea20000000800 */
[----:B------:R-:W-:Y:S02]  /*18130*/  FADD.FTZ R153, R172, R153 ;  /* 0x00000099ac997221 */ /* 0x000fe40000010000 */
[-C--:B-1----:R-:W-:Y:S04]  /*18140*/  HMMA.16816.F32 R68, R144, R128.reuse, R68 ;  /* 0x000000809044723c */ /* 0x082fe80000001844 */
[----:B------:R-:W-:Y:S02]  /*18150*/  FADD.FTZ R175, R176, R175 ;  /* 0x000000afb0af7221 */ /* 0x000fe40000010000 */
[----:B------:R-:W-:Y:S01]  /*18160*/  FADD.FTZ R164, R168, R164 ;  /* 0x000000a4a8a47221 */ /* 0x000fe20000010000 */
[----:B------:R-:W-:Y:S01]  /*18170*/  MUFU.EX2 R194, R194 ;  /* 0x000000c200c27308 */ /* 0x000fe20000000800 */
[C---:B------:R-:W-:Y:S04]  /*18180*/  HMMA.16816.F32 R72, R140.reuse, R128, R72 ;  /* 0x000000808c48723c */ /* 0x040fe80000001848 */
[----:B------:R-:W-:Y:S02]  /*18190*/  FADD.FTZ R166, R170, R166 ;  /* 0x000000a6aaa67221 */ /* 0x000fe40000010000 */
[----:B------:R-:W-:Y:S02]  /*181a0*/  FADD.FTZ R153, R173, R153 ;  /* 0x00000099ad997221 */ /* 0x000fe40000010000 */
[-C--:B------:R-:W-:Y:S01]  /*181b0*/  HMMA.16816.F32 R76, R140, R130.reuse, R76 ;  /* 0x000000828c4c723c */ /* 0x080fe2000000184c */
[----:B------:R-:W-:Y:S03]  /*181c0*/  MUFU.EX2 R195, R195 ;  /* 0x000000c300c37308 */ /* 0x000fe60000000800 */
[----:B------:R-:W-:Y:S02]  /*181d0*/  FADD.FTZ R175, R177, R175 ;  /* 0x000000afb1af7221 */ /* 0x000fe40000010000 */
[----:B------:R-:W-:Y:S02]  /*181e0*/  FADD.FTZ R164, R169, R164 ;  /* 0x000000a4a9a47221 */ /* 0x000fe40000010000 */
[C---:B------:R-:W-:Y:S01]  /*181f0*/  HMMA.16816.F32 R80, R144.reuse, R130, R80 ;  /* 0x000000829050723c */ /* 0x040fe20000001850 */
[----:B------:R-:W1:Y:S02]  /*18200*/  LDSM.16.MT88.4 R128, [R214+0x1c80] ;  /* 0x001c8000d680783b */ /* 0x000e640000004200 */
[----:B------:R-:W-:Y:S01]  /*18210*/  MUFU.EX2 R182, R182 ;  /* 0x000000b600b67308 */ /* 0x000fe20000000800 */
[----:B------:R-:W-:Y:S02]  /*18220*/  FADD.FTZ R166, R171, R166 ;  /* 0x000000a6aba67221 */ /* 0x000fe40000010000 */
[----:B------:R-:W-:Y:S02]  /*18230*/  FADD.FTZ R153, R174, R153 ;  /* 0x00000099ae997221 */ /* 0x000fe40000010000 */
[-C--:B----4-:R-:W-:Y:S04]  /*18240*/  HMMA.16816.F32 R84, R144, R32.reuse, R84 ;  /* 0x000000209054723c */ /* 0x090fe80000001854 */
[----:B------:R-:W-:Y:S01]  /*18250*/  FADD.FTZ R175, R178, R175 ;  /* 0x000000afb2af7221 */ /* 0x000fe20000010000 */
[----:B------:R-:W-:Y:S01]  /*18260*/  MUFU.EX2 R196, R196 ;  /* 0x000000c400c47308 */ /* 0x000fe20000000800 */
        /* <DEDUP_REMOVED lines=8> */
[----:B------:R-:W-:Y:S01]  /*182f0*/  HMMA.16816.F32 R96, R144, R34, R96 ;  /* 0x000000229060723c */ /* 0x000fe20000001860 */
[----:B------:R-:W4:Y:S01]  /*18300*/  LDSM.16.MT88.4 R32, [R214+0x2880] ;  /* 0x00288000d620783b */ /* 0x000f220000004200 */
[----:B------:R-:W5:Y:S02]  /*18310*/  MUFU.EX2 R197, R197 ;  /* 0x000000c500c57308 */ /* 0x000f640000000800 */
[----:B------:R-:W-:Y:S02]  /*18320*/  FADD.FTZ R166, R159, R166 ;  /* 0x000000a69fa67221 */ /* 0x000fe40000010000 */
[----:B------:R-:W-:Y:S02]  /*18330*/  FADD.FTZ R153, R184, R153 ;  /* 0x00000099b8997221 */ /* 0x000fe40000010000 */
[----:B------:R-:W-:Y:S01]  /*18340*/  FADD.FTZ R175, R186, R175 ;  /* 0x000000afbaaf7221 */ /* 0x000fe20000010000 */
[-C--:B-1----:R-:W-:Y:S03]  /*18350*/  HMMA.16816.F32 R4, R24, R128.reuse, R4 ;  /* 0x000000801804723c */ /* 0x082fe60000001804 */
[----:B------:R-:W-:Y:S02]  /*18360*/  MUFU.EX2 R198, R198 ;  /* 0x000000c600c67308 */ /* 0x000fe40000000800 */
[----:B------:R-:W-:Y:S02]  /*18370*/  FADD.FTZ R164, R160, R164 ;  /* 0x000000a4a0a47221 */ /* 0x000fe40000010000 */
[----:B------:R-:W-:Y:S01]  /*18380*/  FADD.FTZ R166, R162, R166 ;  /* 0x000000a6a2a67221 */ /* 0x000fe20000010000 */
[C---:B------:R-:W-:Y:S04]  /*18390*/  HMMA.16816.F32 R8, R28.reuse, R128, R8 ;  /* 0x000000801c08723c */ /* 0x040fe80000001808 */
[----:B------:R-:W-:Y:S01]  /*183a0*/  FADD.FTZ R153, R187, R153 ;  /* 0x00000099bb997221 */ /* 0x000fe20000010000 */
[----:B------:R-:W1:Y:S01]  /*183b0*/  MUFU.EX2 R199, R199 ;  /* 0x000000c700c77308 */ /* 0x000e620000000800 */
[----:B------:R-:W-:Y:S02]  /*183c0*/  FADD.FTZ R175, R189, R175 ;  /* 0x000000afbdaf7221 */ /* 0x000fe40000010000 */
[-C--:B------:R-:W-:Y:S04]  /*183d0*/  HMMA.16816.F32 R12, R28, R130.reuse, R12 ;  /* 0x000000821c0c723c */ /* 0x080fe8000000180c */
[----:B------:R-:W-:Y:S02]  /*183e0*/  FADD.FTZ R164, R161, R164 ;  /* 0x000000a4a1a47221 */ /* 0x000fe40000010000 */
[----:B------:R-:W-:Y:S01]  /*183f0*/  FADD.FTZ R166, R163, R166 ;  /* 0x000000a6a3a67221 */ /* 0x000fe20000010000 */
[----:B------:R-:W4:Y:S01]  /*18400*/  MUFU.EX2 R200, R200 ;  /* 0x000000c800c87308 */ /* 0x000f220000000800 */
[C---:B------:R-:W-:Y:S01]  /*18410*/  HMMA.16816.F32 R16, R24.reuse, R130, R16 ;  /* 0x000000821810723c */ /* 0x040fe20000001810 */
[----:B------:R-:W4:Y:S03]  /*18420*/  LDSM.16.MT88.4 R128, [R212+0x2880] ;  /* 0x00288000d480783b */ /* 0x000f260000004200 */
[----:B------:R-:W-:Y:S02]  /*18430*/  FADD.FTZ R153, R188, R153 ;  /* 0x00000099bc997221 */ /* 0x000fe40000010000 */
[----:B------:R-:W-:Y:S02]  /*18440*/  FADD.FTZ R175, R190, R175 ;  /* 0x000000afbeaf7221 */ /* 0x000fe40000010000 */
[-C--:B------:R-:W-:Y:S01]  /*18450*/  HMMA.16816.F32 R100, R24, R132.reuse, R100 ;  /* 0x000000841864723c */ /* 0x080fe20000001864 */
[----:B------:R-:W4:Y:S03]  /*18460*/  MUFU.EX2 R201, R201 ;  /* 0x000000c900c97308 */ /* 0x000f260000000800 */
[----:B---3--:R-:W-:Y:S02]  /*18470*/  FADD.FTZ R164, R191, R164 ;  /* 0x000000a4bfa47221 */ /* 0x008fe40000010000 */
[----:B--2---:R-:W-:Y:S02]  /*18480*/  FADD.FTZ R166, R193, R166 ;  /* 0x000000a6c1a67221 */ /* 0x004fe40000010000 */
[C---:B------:R-:W-:Y:S03]  /*18490*/  HMMA.16816.F32 R104, R28.reuse, R132, R104 ;  /* 0x000000841c68723c */ /* 0x040fe60000001868 */
[----:B------:R-:W-:Y:S01]  /*184a0*/  MUFU.EX2 R180, R180 ;  /* 0x000000b400b47308 */ /* 0x000fe20000000800 */
[----:B-----5:R-:W-:Y:S02]  /*184b0*/  FADD.FTZ R153, R197, R153 ;  /* 0x00000099c5997221 */ /* 0x020fe40000010000 */
[----:B-1----:R-:W-:Y:S02]  /*184c0*/  FADD.FTZ R175, R199, R175 ;  /* 0x000000afc7af7221 */ /* 0x002fe40000010000 */
[-C--:B------:R-:W-:Y:S04]  /*184d0*/  HMMA.16816.F32 R108, R28, R134.reuse, R108 ;  /* 0x000000861c6c723c */ /* 0x080fe8000000186c */
[----:B------:R-:W-:Y:S01]  /*184e0*/  FADD.FTZ R164, R192, R164 ;  /* 0x000000a4c0a47221 */ /* 0x000fe20000010000 */
[----:B------:R-:W1:Y:S01]  /*184f0*/  MUFU.EX2 R202, R202 ;  /* 0x000000ca00ca7308 */ /* 0x000e620000000800 */
[----:B------:R-:W-:Y:S02]  /*18500*/  FADD.FTZ R166, R194, R166 ;  /* 0x000000a6c2a67221 */ /* 0x000fe40000010000 */
[C---:B------:R-:W-:Y:S01]  /*18510*/  HMMA.16816.F32 R112, R24.reuse, R134, R112 ;  /* 0x000000861870723c */ /* 0x040fe20000001870 */
[----:B------:R-:W-:Y:S03]  /*18520*/  LDSM.16.MT88.4 R132, [R214+0x2080] ;  /* 0x00208000d684783b */ /* 0x000fe60000004200 */
[----:B------:R-:W-:Y:S02]  /*18530*/  FADD.FTZ R153, R198, R153 ;  /* 0x00000099c6997221 */ /* 0x000fe40000010000 */
[----:B----4-:R-:W-:Y:S01]  /*18540*/  FADD.FTZ R175, R200, R175 ;  /* 0x000000afc8af7221 */ /* 0x010fe20000010000 */
[----:B------:R-:W2:Y:S01]  /*18550*/  MUFU.EX2 R179, R179 ;  /* 0x000000b300b37308 */ /* 0x000ea20000000800 */
[-C--:B------:R-:W-:Y:S04]  /*18560*/  HMMA.16816.F32 R116, R24, R32.reuse, R116 ;  /* 0x000000201874723c */ /* 0x080fe80000001874 */
[----:B------:R-:W-:Y:S02]  /*18570*/  FADD.FTZ R164, R195, R164 ;  /* 0x000000a4c3a47221 */ /* 0x000fe40000010000 */
[----:B------:R-:W-:Y:S02]  /*18580*/  FADD.FTZ R166, R196, R166 ;  /* 0x000000a6c4a67221 */ /* 0x000fe40000010000 */
[C---:B------:R-:W-:Y:S04]  /*18590*/  HMMA.16816.F32 R120, R28.reuse, R32, R120 ;  /* 0x000000201c78723c */ /* 0x040fe80000001878 */
[----:B------:R-:W-:Y:S02]  /*185a0*/  FADD.FTZ R153, R201, R153 ;  /* 0x00000099c9997221 */ /* 0x000fe40000010000 */
[----:B-1----:R-:W-:Y:S02]  /*185b0*/  FADD.FTZ R175, R202, R175 ;  /* 0x000000afcaaf7221 */ /* 0x002fe40000010000 */
[-C--:B------:R-:W-:Y:S04]  /*185c0*/  HMMA.16816.F32 R20, R28, R34.reuse, R20 ;  /* 0x000000221c14723c */ /* 0x080fe80000001814 */
[----:B------:R-:W-:Y:S02]  /*185d0*/  FADD.FTZ R242, R182, R164 ;  /* 0x000000a4b6f27221 */ /* 0x000fe40000010000 */
[----:B------:R-:W-:Y:S02]  /*185e0*/  FADD.FTZ R241, R181, R166 ;  /* 0x000000a6b5f17221 */ /* 0x000fe40000010000 */
[C---:B------:R-:W-:Y:S01]  /*185f0*/  HMMA.16816.F32 R124, R24.reuse, R34, R124 ;  /* 0x00000022187c723c */ /* 0x040fe2000000187c */
[----:B------:R-:W1:Y:S03]  /*18600*/  LDSM.16.MT88.4 R32, [R212+0x3480] ;  /* 0x00348000d420783b */ /* 0x000e660000004200 */
[----:B------:R-:W-:Y:S01]  /*18610*/  FADD.FTZ R240, R180, R153 ;  /* 0x00000099b4f07221 */ /* 0x000fe20000010000 */
[----:B------:R-:W-:Y:S01]  /*18620*/  MOV R153, R152 ;  /* 0x0000009800997202 */ /* 0x000fe20000000f00 */
[----:B--2---:R-:W-:Y:S02]  /*18630*/  FADD.FTZ R235, R179, R175 ;  /* 0x000000afb3eb7221 */ /* 0x004fe40000010000 */
[-C--:B------:R-:W-:Y:S08]  /*18640*/  HMMA.16816.F32 R52, R24, R128.reuse, R52 ;  /* 0x000000801834723c */ /* 0x080ff00000001834 */
[C---:B------:R-:W-:Y:S08]  /*18650*/  HMMA.16816.F32 R56, R28.reuse, R128, R56 ;  /* 0x000000801c38723c */ /* 0x040ff00000001838 */
[-C--:B------:R-:W-:Y:S08]  /*18660*/  HMMA.16816.F32 R60, R28, R130.reuse, R60 ;  /* 0x000000821c3c723c */ /* 0x080ff0000000183c */
[C---:B------:R-:W-:Y:S08]  /*18670*/  HMMA.16816.F32 R64, R24.reuse, R130, R64 ;  /* 0x000000821840723c */ /* 0x040ff00000001840 */
[-C--:B------:R-:W-:Y:S08]  /*18680*/  HMMA.16816.F32 R68, R24, R36.reuse, R68 ;  /* 0x000000241844723c */ /* 0x080ff00000001844 */
[C---:B------:R-:W-:Y:S08]  /*18690*/  HMMA.16816.F32 R72, R28.reuse, R36, R72 ;  /* 0x000000241c48723c */ /* 0x040ff00000001848 */
[-C--:B------:R-:W-:Y:S08]  /*186a0*/  HMMA.16816.F32 R76, R28, R38.reuse, R76 ;  /* 0x000000261c4c723c */ /* 0x080ff0000000184c */
[C---:B------:R-:W-:Y:S01]  /*186b0*/  HMMA.16816.F32 R80, R24.reuse, R38, R80 ;  /* 0x000000261850723c */ /* 0x040fe20000001850 */
[----:B------:R-:W2:Y:S07]  /*186c0*/  LDSM.16.MT88.4 R36, [R212+0x2080] ;  /* 0x00208000d424783b */ /* 0x000eae0000004200 */
[-C--:B-1----:R-:W-:Y:S08]  /*186d0*/  HMMA.16816.F32 R84, R24, R32.reuse, R84 ;  /* 0x000000201854723c */ /* 0x082ff00000001854 */
[C---:B------:R-:W-:Y:S08]  /*186e0*/  HMMA.16816.F32 R88, R28.reuse, R32, R88 ;  /* 0x000000201c58723c */ /* 0x040ff00000001858 */
[-C--:B------:R-:W-:Y:S07]  /*186f0*/  HMMA.16816.F32 R92, R28, R34.reuse, R92 ;  /* 0x000000221c5c723c */ /* 0x080fee000000185c */
[----:B------:R-:W-:Y:S01]  /*18700*/  F2FP.PACK_AB R28, R198, R197 ;  /* 0x000000c5c61c723e */ /* 0x000fe200000000ff */
[----:B------:R-:W-:Y:S01]  /*18710*/  HMMA.16816.F32 R96, R24, R34, R96 ;  /* 0x000000221860723c */ /* 0x000fe20000001860 */
[----:B------:R-:W1:Y:S03]  /*18720*/  LDSM.16.MT88.4 R32, [R212+0x3880] ;  /* 0x00388000d420783b */ /* 0x000e660000004200 */
[----:B------:R-:W-:Y:S02]  /*18730*/  F2FP.PACK_AB R29, R200, R199 ;  /* 0x000000c7c81d723e */ /* 0x000fe400000000ff */
[----:B------:R-:W-:Y:S02]  /*18740*/  F2FP.PACK_AB R30, R180, R201 ;  /* 0x000000c9b41e723e */ /* 0x000fe400000000ff */
[----:B------:R-:W-:Y:S04]  /*18750*/  F2FP.PACK_AB R24, R192, R191 ;  /* 0x000000bfc018723e */ /* 0x000fe800000000ff */
[----:B------:R-:W-:Y:S02]  /*18760*/  F2FP.PACK_AB R25, R194, R193 ;  /* 0x000000c1c219723e */ /* 0x000fe400000000ff */
[----:B------:R-:W-:Y:S02]  /*18770*/  F2FP.PACK_AB R26, R182, R195 ;  /* 0x000000c3b61a723e */ /* 0x000fe400000000ff */
[----:B------:R-:W-:Y:S02]  /*18780*/  F2FP.PACK_AB R27, R181, R196 ;  /* 0x000000c4b51b723e */ /* 0x000fe400000000ff */
[----:B------:R-:W-:Y:S05]  /*18790*/  F2FP.PACK_AB R31, R179, R202 ;  /* 0x000000cab31f723e */ /* 0x000fea00000000ff */
[-C--:B------:R-:W-:Y:S08]  /*187a0*/  HMMA.16816.F32 R144, R24, R132.reuse, R4 ;  /* 0x000000841890723c */ /* 0x080ff00000001804 */
        /* <DEDUP_REMOVED lines=24> */
.L_x_493:
[----:B------:R-:W-:-:S13]  /*18930*/  ISETP.GE.AND P0, PT, R243, R227, PT ;  /* 0x000000e3f300720c */ /* 0x000fda0003f06270 */
[----:B------:R-:W-:Y:S05]  /*18940*/  @!P0 BRA `(.L_x_497) ;  /* 0x00003d0000008947 */ /* 0x000fea0003800000 */
[----:B------:R-:W-:Y:S01]  /*18950*/  IADD3 R245, P0, R228, 0x20, RZ ;  /* 0x00000020e4f57810 */ /* 0x000fe20007f1e0ff */
        /* <DEDUP_REMOVED lines=18> */
.L_x_515:
[----:B------:R-:W-:Y:S04]  /*18a80*/  DEPBAR.LE SB0, 0x0 ;  /* 0x000080000000791a */ /* 0x000fe80000000000 */
[----:B------:R-:W-:Y:S01]  /*18a90*/  BAR.SYNC.DEFER_BLOCKING 0x0 ;  /* 0x0000000000007b1d */ /* 0x000fe20000010000 */
[----:B------:R-:W-:Y:S01]  /*18aa0*/  SHF.R.S32.HI R2, RZ, 0x1f, R243 ;  /* 0x0000001fff027819 */ /* 0x000fe200000114f3 */
[----:B------:R-:W-:Y:S01]  /*18ab0*/  IMAD R0, R243, UR5, RZ ;  /* 0x00000005f3007c24 */ /* 0x000fe2000f8e02ff */
        /* <DEDUP_REMOVED lines=8> */
[C---:B------:R-:W-:Y:S01]  /*18b40*/  IMAD.X R2, R0.reuse, 0x1, R237, P0 ;  /* 0x0000000100027824 */ /* 0x040fe200000e06ed */
        /* <DEDUP_REMOVED lines=17> */
[C---:B------:R-:W-:Y:S04]  /*18c60*/  @!P1 IADD3 R12, P0, R3.reuse, R228, RZ ;  /* 0x000000e4030c9210 */ /* 0x040fe80007f1e0ff */
[----:B------:R-:W-:Y:S01]  /*18c70*/  LDSM.16.M88.4 R156, [R213+0x6080] ;  /* 0x00608000d59c783b */ /* 0x000fe20000000200 */
[----:B------:R-:W-:Y:S01]  /*18c80*/  @!P1 IMAD.X R2, R0, 0x1, R237, P0 ;  /* 0x0000000100029824 */ /* 0x000fe200000e06ed */
[C---:B------:R-:W-:Y:S04]  /*18c90*/  @!P1 LEA R36, P0, R12.reuse, c[0x0][0x1f8], 0x1 ;  /* 0x00007e000c249a11 */ /* 0x040fe800078008ff */
[----:B------:R-:W-:Y:S01]  /*18ca0*/  @!P1 LEA.HI.X R37, R12, c[0x0][0x1fc], R2, 0x1, P0 ;  /* 0x00007f000c259a11 */ /* 0x000fe200000f0c02 */
[----:B------:R-:W5:Y:S01]  /*18cb0*/  LDSM.16.M88.4 R160, [R215] ;  /* 0x00000000d7a0783b */ /* 0x000f620000000200 */
[C---:B------:R-:W-:Y:S01]  /*18cc0*/  @!P1 IADD3 R20, P0, R3.reuse, R245, RZ ;  /* 0x000000f503149210 */ /* 0x040fe20007f1e0ff */
[-C--:B-1----:R-:W-:Y:S05]  /*18cd0*/  HMMA.16816.F32 R4, R48, R16.reuse, RZ ;  /* 0x000000103004723c */ /* 0x082fea00000018ff */
[----:B------:R-:W1:Y:S01]  /*18ce0*/  LDSM.16.M88.4 R164, [R213+0x7080] ;  /* 0x00708000d5a4783b */ /* 0x000e620000000200 */
[----:B------:R-:W-:Y:S01]  /*18cf0*/  @!P1 IMAD.X R2, R0, 0x1, R203, P0 ;  /* 0x0000000100029824 */ /* 0x000fe200000e06cb */
        /* <DEDUP_REMOVED lines=20> */
[----:B------:R4:W-:Y:S07]  /*18e40*/  @!P1 LDGSTS.E.BYPASS.LTC128B.128 [R230+0x2080], [R36.64], !P5 ;  /* 0x0208000024e69fae */ /* 0x0009ee000e901d4c */
[----:B------:R3:W-:Y:S01]  /*18e50*/  @!P1 LDGSTS.E.BYPASS.LTC128B.128 [R230+0x2c80], [R40.64], !P4 ;  /* 0x02c8000028e69fae */ /* 0x0007e2000e101d4c */
[-C--:B-1----:R-:W-:Y:S06]  /*18e60*/  HMMA.16816.F32 R28, R44, R34.reuse, RZ ;  /* 0x000000222c1c723c */ /* 0x082fec00000018ff */
[----:B------:R1:W-:Y:S02]  /*18e70*/  @!P1 LDGSTS.E.BYPASS.LTC128B.128 [R230+0x3880], [R2.64], !P3 ;  /* 0x0388000002e69fae */ /* 0x0003e4000d901d4c */
[C---:B------:R-:W-:Y:S05]  /*18e80*/  HMMA.16816.F32 R32, R48.reuse, R34, RZ ;  /* 0x000000223020723c */ /* 0x040fea00000018ff */
[----:B------:R-:W-:Y:S03]  /*18e90*/  LDSM.16.M88.4 R176, [R217+0x8080] ;  /* 0x00808000d9b0783b */ /* 0x000fe60000000200 */
[-C--:B----4-:R-:W-:Y:S04]  /*18ea0*/  HMMA.16816.F32 R36, R48, R152.reuse, RZ ;  /* 0x000000983024723c */ /* 0x090fe800000018ff */
[----:B------:R-:W0:Y:S04]  /*18eb0*/  LDGDEPBAR ;  /* 0x00000000000079af */ /* 0x000e280000000000 */
[C---:B---3--:R-:W-:Y:S03]  /*18ec0*/  HMMA.16816.F32 R40, R44.reuse, R152, RZ ;  /* 0x000000982c28723c */ /* 0x048fe600000018ff */
[----:B------:R-:W3:Y:S05]  /*18ed0*/  LDSM.16.M88.4 R180, [R216+0x4880] ;  /* 0x00488000d8b4783b */ /* 0x000eea0000000200 */
[-C--:B------:R-:W-:Y:S02]  /*18ee0*/  HMMA.16816.F32 R44, R44, R154.reuse, RZ ;  /* 0x0000009a2c2c723c */ /* 0x080fe400000018ff */
[----:B------:R-:W4:Y:S06]  /*18ef0*/  LDSM.16.M88.4 R184, [R217+0x9080] ;  /* 0x00908000d9b8783b */ /* 0x000f2c0000000200 */
[----:B------:R-:W-:Y:S01]  /*18f00*/  HMMA.16816.F32 R48, R48, R154, RZ ;  /* 0x0000009a3030723c */ /* 0x000fe200000018ff */
[----:B------:R-:W1:Y:S07]  /*18f10*/  LDSM.16.M88.4 R152, [R216+0x4c80] ;  /* 0x004c8000d898783b */ /* 0x000e6e0000000200 */
[-C--:B-----5:R-:W-:Y:S01]  /*18f20*/  HMMA.16816.F32 R4, R156, R160.reuse, R4 ;  /* 0x000000a09c04723c */ /* 0x0a0fe20000001804 */
[----:B------:R-:W5:Y:S07]  /*18f30*/  LDSM.16.M88.4 R188, [R216+0x5080] ;  /* 0x00508000d8bc783b */ /* 0x000f6e0000000200 */
[C---:B------:R-:W-:Y:S01]  /*18f40*/  HMMA.16816.F32 R8, R164.reuse, R160, R8 ;  /* 0x000000a0a408723c */ /* 0x040fe20000001808 */
[----:B------:R-:W-:Y:S07]  /*18f50*/  LDSM.16.M88.4 R192, [R209] ;  /* 0x00000000d1c0783b */ /* 0x000fee0000000200 */
[-C--:B------:R-:W-:Y:S01]  /*18f60*/  HMMA.16816.F32 R12, R164, R162.reuse, R12 ;  /* 0x000000a2a40c723c */ /* 0x080fe2000000180c */
[----:B------:R-:W-:Y:S07]  /*18f70*/  LDSM.16.M88.4 R196, [R213+0x9080] ;  /* 0x00908000d5c4783b */ /* 0x000fee0000000200 */
[C---:B------:R-:W-:Y:S01]  /*18f80*/  HMMA.16816.F32 R16, R156.reuse, R162, R16 ;  /* 0x000000a29c10723c */ /* 0x040fe20000001810 */
[----:B------:R-:W1:Y:S07]  /*18f90*/  LDSM.16.M88.4 R160, [R213+0x8080] ;  /* 0x00808000d5a0783b */ /* 0x000e6e0000000200 */
[-C--:B--2---:R-:W-:Y:S08]  /*18fa0*/  HMMA.16816.F32 R20, R156, R168.reuse, R20 ;  /* 0x000000a89c14723c */ /* 0x084ff00000001814 */
        /* <DEDUP_REMOVED lines=12> */
[C---:B----4-:R-:W-:Y:S08]  /*19070*/  HMMA.16816.F32 R8, R184.reuse, R180, R8 ;  /* 0x000000b4b808723c */ /* 0x050ff00000001808 */
        /* <DEDUP_REMOVED lines=8> */
[-C--:B-----5:R-:W-:Y:S08]  /*19100*/  HMMA.16816.F32 R36, R176, R188.reuse, R36 ;  /* 0x000000bcb024723c */ /* 0x0a0ff00000001824 */
[C---:B------:R-:W-:Y:S08]  /*19110*/  HMMA.16816.F32 R40, R184.reuse, R188, R40 ;  /* 0x000000bcb828723c */ /* 0x040ff00000001828 */
[-C--:B------:R-:W-:Y:S01]  /*19120*/  HMMA.16816.F32 R44, R184, R190.reuse, R44 ;  /* 0x000000beb82c723c */ /* 0x080fe2000000182c */
[----:B------:R-:W-:Y:S07]  /*19130*/  LDSM.16.M88.4 R184, [R206] ;  /* 0x00000000ceb8783b */ /* 0x000fee0000000200 */
[----:B------:R-:W-:Y:S01]  /*19140*/  HMMA.16816.F32 R48, R176, R190, R48 ;  /* 0x000000beb030723c */ /* 0x000fe20000001830 */
[----:B------:R-:W3:Y:S07]  /*19150*/  LDSM.16.M88.4 R176, [R216+0x5880] ;  /* 0x00588000d8b0783b */ /* 0x000eee0000000200 */
[-C--:B------:R-:W-:Y:S01]  /*19160*/  HMMA.16816.F32 R4, R160, R192.reuse, R4 ;  /* 0x000000c0a004723c */ /* 0x080fe20000001804 */
[----:B------:R-:W-:Y:S07]  /*19170*/  LDSM.16.M88.4 R188, [R213+0xb080] ;  /* 0x00b08000d5bc783b */ /* 0x000fee0000000200 */
        /* <DEDUP_REMOVED lines=44> */
[----:B------:R-:W-:Y:S04]  /*19440*/  IMAD.WIDE.U32 R162, R2, c[0x0][0x1e0], RZ ;  /* 0x0000780002a27a25 */ /* 0x000fe800078e00ff */
        /* <DEDUP_REMOVED lines=42> */
.L_x_498:
        /* <DEDUP_REMOVED lines=29> */
.L_x_501:
[----:B------:R-:W-:Y:S04]  /*198c0*/  MOV R0, c[0x0][0x32c] ;  /* 0x0000cb0000007a02 */ /* 0x000fe80000000f00 */
[----:B------:R-:W-:Y:S11]  /*198d0*/  ISETP.NE.AND P0, PT, R0, 0x1, PT ;  /* 0x000000010000780c */ /* 0x000ff60003f05270 */
[----:B------:R-:W-:Y:S02]  /*198e0*/  @!UPT UIADD3 URZ, URZ, URZ, URZ ;  /* 0x0000003f3f3ff290 */ /* 0x000fe4000fffe03f */
[----:B------:R-:W-:Y:S05]  /*198f0*/  @P0 IMAD.HI.U32 R0, R2, c[0x0][0x330], RZ ;  /* 0x0000cc0002000a27 */ /* 0x000fea00078e00ff */
[----:B------:R-:W-:Y:S02]  /*19900*/  @P0 SHF.R.U32.HI R2, RZ, c[0x0][0x334], R0 ;  /* 0x0000cd00ff020a19 */ /* 0x000fe40000011600 */
.L_x_502:
[----:B------:R-:W-:Y:S05]  /*19910*/  BSYNC B0 ;  /* 0x0000000000007941 */ /* 0x000fea0003800000 */
.L_x_500:
[----:B------:R-:W-:Y:S05]  /*19920*/  IMAD R2, R2, c[0x0][0x32c], R153 ;  /* 0x0000cb0002027a24 */ /* 0x000fea00078e0299 */
[----:B------:R-:W-:Y:S02]  /*19930*/  IADD3 R0, R2, c[0x0][0x32c], RZ ;  /* 0x0000cb0002007a10 */ /* 0x000fe40007ffe0ff */
[----:B------:R-:W-:Y:S02]  /*19940*/  IMNMX R160, R160, R2, !PT ;  /* 0x00000002a0a07217 */ /* 0x000fe40007800200 */
[----:B------:R-:W-:Y:S02]  /*19950*/  IMNMX R161, R161, R0, PT ;  /* 0x00000000a1a17217 */ /* 0x000fe40003800200 */
.L_x_499:
        /* <DEDUP_REMOVED lines=17> */
.L_x_505:
[----:B------:R-:W-:Y:S04]  /*19a70*/  MOV R0, c[0x0][0x32c] ;  /* 0x0000cb0000007a02 */ /* 0x000fe80000000f00 */
[----:B------:R-:W-:Y:S11]  /*19a80*/  ISETP.NE.AND P0, PT, R0, 0x1, PT ;  /* 0x000000010000780c */ /* 0x000ff60003f05270 */
[----:B------:R-:W-:Y:S02]  /*19a90*/  @!UPT UIADD3 URZ, URZ, URZ, URZ ;  /* 0x0000003f3f3ff290 */ /* 0x000fe4000fffe03f */
[----:B------:R-:W-:Y:S05]  /*19aa0*/  @P0 IMAD.HI.U32 R0, R2, c[0x0][0x330], RZ ;  /* 0x0000cc0002000a27 */ /* 0x000fea00078e00ff */
[----:B------:R-:W-:Y:S02]  /*19ab0*/  @P0 SHF.R.U32.HI R2, RZ, c[0x0][0x334], R0 ;  /* 0x0000cd00ff020a19 */ /* 0x000fe40000011600 */
.L_x_506:
[----:B------:R-:W-:Y:S05]  /*19ac0*/  BSYNC B0 ;  /* 0x0000000000007941 */ /* 0x000fea0003800000 */
.L_x_504:
[----:B------:R-:W-:Y:S05]  /*19ad0*/  IMAD R2, R2, c[0x0][0x32c], R153 ;  /* 0x0000cb0002027a24 */ /* 0x000fea00078e0299 */
[----:B------:R-:W-:Y:S02]  /*19ae0*/  IADD3 R0, R2, c[0x0][0x32c], RZ ;  /* 0x0000cb0002007a10 */ /* 0x000fe40007ffe0ff */
[----:B------:R-:W-:Y:S02]  /*19af0*/  IMNMX R158, R158, R2, !PT ;  /* 0x000000029e9e7217 */ /* 0x000fe40007800200 */
[----:B------:R-:W-:Y:S02]  /*19b00*/  IMNMX R159, R159, R0, PT ;  /* 0x000000009f9f7217 */ /* 0x000fe40003800200 */
.L_x_503:
        /* <DEDUP_REMOVED lines=40> */
[C---:B------:R-:W-:Y:S01]  /*19d90*/  ISETP.GT.AND P0, PT, R160.reuse, 0x21, !P3 ;  /* 0x00000021a000780c */ /* 0x040fe20005f04270 */
        /* <DEDUP_REMOVED lines=32> */
.L_x_509:
[----:B------:R-:W-:Y:S04]  /*19fa0*/  MOV R20, c[0x0][0x32c] ;  /* 0x0000cb0000147a02 */ /* 0x000fe80000000f00 */
[----:B------:R-:W-:Y:S11]  /*19fb0*/  ISETP.NE.AND P0, PT, R20, 0x1, PT ;  /* 0x000000011400780c */ /* 0x000ff60003f05270 */
[----:B------:R-:W-:Y:S02]  /*19fc0*/  @!UPT UIADD3 URZ, URZ, URZ, URZ ;  /* 0x0000003f3f3ff290 */ /* 0x000fe4000fffe03f */
[----:B------:R-:W-:Y:S05]  /*19fd0*/  @P0 IMAD.HI.U32 R20, R36, c[0x0][0x330], RZ ;  /* 0x0000cc0024140a27 */ /* 0x000fea00078e00ff */
[----:B------:R-:W-:Y:S02]  /*19fe0*/  @P0 SHF.R.U32.HI R36, RZ, c[0x0][0x334], R20 ;  /* 0x0000cd00ff240a19 */ /* 0x000fe40000011614 */
.L_x_510:
[----:B------:R-:W-:Y:S05]  /*19ff0*/  BSYNC B0 ;  /* 0x0000000000007941 */ /* 0x000fea0003800000 */
.L_x_508:
[----:B------:R-:W-:Y:S05]  /*1a000*/  IMAD R36, R36, c[0x0][0x32c], R153 ;  /* 0x0000cb0024247a24 */ /* 0x000fea00078e0299 */
[----:B------:R-:W-:Y:S02]  /*1a010*/  IADD3 R20, R36, c[0x0][0x32c], RZ ;  /* 0x0000cb0024147a10 */ /* 0x000fe40007ffe0ff */
[----:B------:R-:W-:Y:S02]  /*1a020*/  IMNMX R32, R32, R36, !PT ;  /* 0x0000002420207217 */ /* 0x000fe40007800200 */
[----:B------:R-:W-:Y:S02]  /*1a030*/  IMNMX R33, R33, R20, PT ;  /* 0x0000001421217217 */ /* 0x000fe40003800200 */
.L_x_507:
        /* <DEDUP_REMOVED lines=29> */
[C---:B------:R-:W-:Y:S04]  /*1a210*/  ISETP.GT.AND P0, PT, R158.reuse, 0x1, !P0 ;  /* 0x000000019e00780c */ /* 0x040fe80004704270 */
[----:B------:R-:W-:Y:S04]  /*1a220*/  ISETP.LT.OR P0, PT, R159, 0x2, P0 ;  /* 0x000000029f00780c */ /* 0x000fe80000701670 */
[----:B------:R-:W-:Y:S02]  /*1a230*/  FSEL R7, R7, -INF , !P0 ;  /* 0xff80000007077808 */ /* 0x000fe40004000000 */
[----:B------:R-:W-:Y:S04]  /*1a240*/  ISETP.GT.AND P0, PT, R158, RZ, !P1 ;  /* 0x000000ff9e00720c */ /* 0x000fe80004f04270 */
[C---:B------:R-:W-:Y:S04]  /*1a250*/  ISETP.LT.OR P0, PT, R159.reuse, 0x1, P0 ;  /* 0x000000019f00780c */ /* 0x040fe80000701670 */
[----:B------:R-:W-:Y:S02]  /*1a260*/  FSEL R20, R6, -INF , !P0 ;  /* 0xff80000006147808 */ /* 0x000fe40004000000 */
[----:B------:R-:W-:Y:S01]  /*1a270*/  ISETP.GT.AND P0, PT, R158, 0x28, !P2 ;  /* 0x000000289e00780c */ /* 0x000fe20005704270 */
[----:B------:R-:W1:Y:S03]  /*1a280*/  SHFL.IDX PT, R6, R156, 0x3, 0x1c1f ;  /* 0x007c1f009c067f89 */ /* 0x000e6600000e0000 */
[----:B------:R-:W-:Y:S04]  /*1a290*/  ISETP.LT.OR P0, PT, R159, 0x29, P0 ;  /* 0x000000299f00780c */ /* 0x000fe80000701670 */
[----:B------:R-:W-:Y:S02]  /*1a2a0*/  FSEL R175, R50, -INF , !P0 ;  /* 0xff80000032af7808 */ /* 0x000fe40004000000 */
[----:B------:R-:W-:Y:S04]  /*1a2b0*/  ISETP.NE.AND P0, PT, R21, RZ, PT ;  /* 0x000000ff1500720c */ /* 0x000fe80003f05270 */
[----:B------:R-:W-:Y:S04]  /*1a2c0*/  ISETP.GT.AND P0, PT, R158, 0x29, !P0 ;  /* 0x000000299e00780c */ /* 0x000fe80004704270 */
[----:B------:R-:W-:Y:S04]  /*1a2d0*/  ISETP.LT.OR P0, PT, R159, 0x2a, P0 ;  /* 0x0000002a9f00780c */ /* 0x000fe80000701670 */
[----:B------:R-:W-:Y:S02]  /*1a2e0*/  FSEL R173, R51, -INF , !P0 ;  /* 0xff80000033ad7808 */ /* 0x000fe40004000000 */
[----:B------:R-:W-:Y:S01]  /*1a2f0*/  ISETP.GT.AND P0, PT, R32, RZ, !P1 ;  /* 0x000000ff2000720c */ /* 0x000fe20004f04270 */
[--C-:B-1----:R-:W-:Y:S02]  /*1a300*/  IMAD.IADD R155, R155, 0x1, R6.reuse ;  /* 0x000000019b9b7824 */ /* 0x102fe400078e0206 */
[----:B------:R-:W-:Y:S01]  /*1a310*/  IMAD.IADD R154, R154, 0x1, R6 ;  /* 0x000000019a9a7824 */ /* 0x000fe200078e0206 */
        /* <DEDUP_REMOVED lines=57> */
.L_x_513:
[----:B------:R-:W-:Y:S04]  /*1a6b0*/  MOV R6, c[0x0][0x32c] ;  /* 0x0000cb0000067a02 */ /* 0x000fe80000000f00 */
[----:B------:R-:W-:Y:S11]  /*1a6c0*/  ISETP.NE.AND P0, PT, R6, 0x1, PT ;  /* 0x000000010600780c */ /* 0x000ff60003f05270 */
[----:B------:R-:W-:Y:S02]  /*1a6d0*/  @!UPT UIADD3 URZ, URZ, URZ, URZ ;  /* 0x0000003f3f3ff290 */ /* 0x000fe4000fffe03f */
[----:B------:R-:W-:Y:S05]  /*1a6e0*/  @P0 IMAD.HI.U32 R6, R22, c[0x0][0x330], RZ ;  /* 0x0000cc0016060a27 */ /* 0x000fea00078e00ff */
[----:B------:R-:W-:Y:S02]  /*1a6f0*/  @P0 SHF.R.U32.HI R22, RZ, c[0x0][0x334], R6 ;  /* 0x0000cd00ff160a19 */ /* 0x000fe40000011606 */
.L_x_514:
[----:B------:R-:W-:Y:S05]  /*1a700*/  BSYNC B0 ;  /* 0x0000000000007941 */ /* 0x000fea0003800000 */
.L_x_512:
[----:B------:R-:W-:Y:S05]  /*1a710*/  IMAD R153, R22, c[0x0][0x32c], R153 ;  /* 0x0000cb0016997a24 */ /* 0x000fea00078e0299 */
[----:B------:R-:W-:Y:S02]  /*1a720*/  IADD3 R6, R153, c[0x0][0x32c], RZ ;  /* 0x0000cb0099067a10 */ /* 0x000fe40007ffe0ff */
[----:B------:R-:W-:Y:S02]  /*1a730*/  IMNMX R154, R154, R153, !PT ;  /* 0x000000999a9a7217 */ /* 0x000fe40007800200 */
[----:B------:R-:W-:Y:S02]  /*1a740*/  IMNMX R155, R155, R6, PT ;  /* 0x000000069b9b7217 */ /* 0x000fe40003800200 */
.L_x_511:
[----:B------:R-:W-:Y:S02]  /*1a750*/  ISETP.GT.AND P0, PT, R154, RZ, !P1 ;  /* 0x000000ff9a00720c */ /* 0x000fe40004f04270 */
[----:B------:R-:W-:Y:S02]  /*1a760*/  ISETP.NE.AND P1, PT, R157, RZ, PT ;  /* 0x000000ff9d00720c */ /* 0x000fe40003f25270 */
        /* <DEDUP_REMOVED lines=28> */
[----:B------:R-:W-:Y:S02]  /*1a930*/  ISETP.LT.OR P0, PT, R155, 0x11, P0 ;  /* 0x000000119b00780c */ /* 0x000fe40000701670 */
[----:B------:R-:W-:Y:S02]  /*1a940*/  FMNMX.FTZ R2, R184, R2, !PT ;  /* 0x00000002b8027209 */ /* 0x000fe40007810000 */
[----:B------:R-:W-:Y:S02]  /*1a950*/  FMNMX.FTZ R0, R19, R0, !PT ;  /* 0x0000000013007209 */ /* 0x000fe40007810000 */
[----:B------:R-:W-:Y:S02]  /*1a960*/  FMNMX.FTZ R2, R180, R2, !PT ;  /* 0x00000002b4027209 */ /* 0x000fe40007810000 */
[----:B------:R-:W-:Y:S02]  /*1a970*/  FSEL R51, R26, -INF , !P0 ;  /* 0xff8000001a337808 */ /* 0x000fe40004000000 */
[----:B------:R-:W-:Y:S02]  /*1a980*/  FMNMX.FTZ R2, R176, R2, !PT ;  /* 0x00000002b0027209 */ /* 0x000fe40007810000 */
[C---:B------:R-:W-:Y:S02]  /*1a990*/  ISETP.GT.AND P0, PT, R154.reuse, 0x11, !P1 ;  /* 0x000000119a00780c */ /* 0x040fe40004f04270 */
[----:B------:R-:W-:Y:S01]  /*1a9a0*/  FMNMX.FTZ R0, R179, R0, !PT ;  /* 0x00000000b3007209 */ /* 0x000fe20007810000 */
[----:B------:R-:W1:Y:S01]  /*1a9b0*/  SHFL.BFLY PT, R6, R2, 0x2, 0x1f ;  /* 0x0c401f0002067f89 */ /* 0x000e6200000e0000 */
[----:B------:R-:W-:Y:S02]  /*1a9c0*/  ISETP.LT.OR P0, PT, R155, 0x12, P0 ;  /* 0x000000129b00780c */ /* 0x000fe40000701670 */
[----:B------:R-:W-:Y:S02]  /*1a9d0*/  FMNMX.FTZ R0, R181, R0, !PT ;  /* 0x00000000b5007209 */ /* 0x000fe40007810000 */
[----:B------:R-:W-:Y:S02]  /*1a9e0*/  FSEL R50, R27, -INF , !P0 ;  /* 0xff8000001b327808 */ /* 0x000fe40004000000 */
[----:B------:R-:W-:Y:S02]  /*1a9f0*/  ISETP.GT.AND P0, PT, R154, 0x18, !P6 ;  /* 0x000000189a00780c */ /* 0x000fe40007704270 */
[----:B------:R-:W-:Y:S02]  /*1aa00*/  FMNMX.FTZ R0, R189, R0, !PT ;  /* 0x00000000bd007209 */ /* 0x000fe40007810000 */
[----:B------:R-:W-:Y:S02]  /*1aa10*/  ISETP.NE.AND P1, PT, R21, RZ, PT ;  /* 0x000000ff1500720c */ /* 0x000fe40003f25270 */
[----:B------:R-:W-:Y:S02]  /*1aa20*/  FMNMX.FTZ R21, R8, R149, !PT ;  /* 0x0000009508157209 */ /* 0x000fe40007810000 */
[----:B------:R-:W-:Y:S02]  /*1aa30*/  ISETP.LT.OR P0, PT, R155, 0x19, P0 ;  /* 0x000000199b00780c */ /* 0x000fe40000701670 */
[----:B------:R-:W-:Y:S02]  /*1aa40*/  FMNMX.FTZ R0, R190, R0, !PT ;  /* 0x00000000be007209 */ /* 0x000fe40007810000 */
[----:B------:R-:W-:Y:S02]  /*1aa50*/  FMNMX.FTZ R21, R9, R21, !PT ;  /* 0x0000001509157209 */ /* 0x000fe40007810000 */
[----:B------:R-:W-:Y:S02]  /*1aa60*/  FSEL R49, R30, -INF , !P0 ;  /* 0xff8000001e317808 */ /* 0x000fe40004000000 */
[----:B------:R-:W-:Y:S02]  /*1aa70*/  ISETP.GT.AND P0, PT, R154, 0x19, !P5 ;  /* 0x000000199a00780c */ /* 0x000fe40006f04270 */
[----:B------:R-:W-:Y:S02]  /*1aa80*/  FMNMX.FTZ R0, R186, R0, !PT ;  /* 0x00000000ba007209 */ /* 0x000fe40007810000 */
[----:B------:R-:W-:Y:S02]  /*1aa90*/  FMNMX.FTZ R21, R12, R21, !PT ;  /* 0x000000150c157209 */ /* 0x000fe40007810000 */
[----:B------:R-:W-:Y:S02]  /*1aaa0*/  ISETP.LT.OR P0, PT, R155, 0x1a, P0 ;  /* 0x0000001a9b00780c */ /* 0x000fe40000701670 */
[----:B------:R-:W-:Y:S02]  /*1aab0*/  FMNMX.FTZ R0, R183, R0, !PT ;  /* 0x00000000b7007209 */ /* 0x000fe40007810000 */
[----:B-1----:R-:W-:Y:S02]  /*1aac0*/  FMNMX.FTZ R6, R2, R6, !PT ;  /* 0x0000000602067209 */ /* 0x002fe40007810000 */
[----:B------:R-:W-:Y:S02]  /*1aad0*/  FMNMX.FTZ R21, R13, R21, !PT ;  /* 0x000000150d157209 */ /* 0x000fe40007810000 */
[----:B------:R-:W-:Y:S01]  /*1aae0*/  FSEL R48, R31, -INF , !P0 ;  /* 0xff8000001f307808 */ /* 0x000fe20004000000 */
[----:B------:R-:W1:Y:S01]  /*1aaf0*/  SHFL.BFLY PT, R3, R6, 0x1, 0x1f ;  /* 0x0c201f0006037f89 */ /* 0x000e6200000e0000 */
[----:B------:R-:W-:Y:S02]  /*1ab00*/  ISETP.GT.AND P0, PT, R154, 0x20, !P4 ;  /* 0x000000209a00780c */ /* 0x000fe40006704270 */
[----:B------:R-:W-:Y:S02]  /*1ab10*/  FMNMX.FTZ R0, R175, R0, !PT ;  /* 0x00000000af007209 */ /* 0x000fe40007810000 */
[----:B------:R-:W-:Y:S02]  /*1ab20*/  FMNMX.FTZ R21, R191, R21, !PT ;  /* 0x00000015bf157209 */ /* 0x000fe40007810000 */
[----:B------:R-:W-:Y:S02]  /*1ab30*/  ISETP.LT.OR P0, PT, R155, 0x21, P0 ;  /* 0x000000219b00780c */ /* 0x000fe40000701670 */
[----:B------:R-:W-:Y:S02]  /*1ab40*/  FMNMX.FTZ R0, R173, R0, !PT ;  /* 0x00000000ad007209 */ /* 0x000fe40007810000 */
[----:B------:R-:W-:Y:S02]  /*1ab50*/  FMNMX.FTZ R21, R193, R21, !PT ;  /* 0x00000015c1157209 */ /* 0x000fe40007810000 */
[----:B------:R-:W-:Y:S01]  /*1ab60*/  FSEL R171, R42, -INF , !P0 ;  /* 0xff8000002aab7808 */ /* 0x000fe20004000000 */
[----:B------:R-:W2:Y:S01]  /*1ab70*/  SHFL.BFLY PT, R2, R0, 0x2, 0x1f ;  /* 0x0c401f0000027f89 */ /* 0x000ea200000e0000 */
[----:B------:R-:W-:Y:S02]  /*1ab80*/  ISETP.GT.AND P0, PT, R154, 0x21, !P3 ;  /* 0x000000219a00780c */ /* 0x000fe40005f04270 */
[----:B------:R-:W-:Y:S02]  /*1ab90*/  FMNMX.FTZ R21, R194, R21, !PT ;  /* 0x00000015c2157209 */ /* 0x000fe40007810000 */
[----:B------:R-:W-:Y:S02]  /*1aba0*/  ISETP.LT.OR P0, PT, R155, 0x22, P0 ;  /* 0x000000229b00780c */ /* 0x000fe40000701670 */
[----:B------:R-:W-:Y:S02]  /*1abb0*/  FMNMX.FTZ R21, R195, R21, !PT ;  /* 0x00000015c3157209 */ /* 0x000fe40007810000 */
[----:B------:R-:W-:Y:S02]  /*1abc0*/  FSEL R168, R43, -INF , !P0 ;  /* 0xff8000002ba87808 */ /* 0x000fe40004000000 */
[----:B------:R-:W-:Y:S01]  /*1abd0*/  ISETP.GT.AND P0, PT, R154, 0x28, !P2 ;  /* 0x000000289a00780c */ /* 0x000fe20005704270 */
[----:B------:R-:W-:Y:S01]  /*1abe0*/  LDSM.16.MT88.4 R40, [R212+0x1880] ;  /* 0x00188000d428783b */ /* 0x000fe20000004200 */
[----:B------:R-:W-:Y:S02]  /*1abf0*/  FMNMX.FTZ R21, R177, R21, !PT ;  /* 0x00000015b1157209 */ /* 0x000fe40007810000 */
[----:B------:R-:W-:Y:S02]  /*1ac00*/  ISETP.LT.OR P0, PT, R155, 0x29, P0 ;  /* 0x000000299b00780c */ /* 0x000fe40000701670 */
[----:B------:R-:W-:Y:S02]  /*1ac10*/  FMNMX.FTZ R21, R172, R21, !PT ;  /* 0x00000015ac157209 */ /* 0x000fe40007810000 */
[----:B------:R-:W-:Y:S02]  /*1ac20*/  FSEL R166, R46, -INF , !P0 ;  /* 0xff8000002ea67808 */ /* 0x000fe40004000000 */
[----:B------:R-:W-:Y:S02]  /*1ac30*/  ISETP.GT.AND P0, PT, R154, 0x29, !P1 ;  /* 0x000000299a00780c */ /* 0x000fe40004f04270 */
[----:B-1----:R-:W-:Y:S02]  /*1ac40*/  FMNMX.FTZ R3, R6, R3, !PT ;  /* 0x0000000306037209 */ /* 0x002fe40007810000 */
[----:B------:R-:W-:Y:S02]  /*1ac50*/  FMNMX.FTZ R6, R169, R21, !PT ;  /* 0x00000015a9067209 */ /* 0x000fe40007810000 */
[----:B------:R-:W-:Y:S01]  /*1ac60*/  ISETP.LT.OR P0, PT, R155, 0x2a, P0 ;  /* 0x0000002a9b00780c */ /* 0x000fe20000701670 */
[----:B------:R-:W-:Y:S01]  /*1ac70*/  FMUL.FTZ R192, R3, c[0x0][0x2d0] ;  /* 0x0000b40003c07a20 */ /* 0x000fe20000410000 */
[----:B------:R-:W-:Y:S02]  /*1ac80*/  FMNMX.FTZ R6, R167, R6, !PT ;  /* 0x00000006a7067209 */ /* 0x000fe40007810000 */
[----:B------:R-:W-:Y:S02]  /*1ac90*/  FSEL R29, R47, -INF , !P0 ;  /* 0xff8000002f1d7808 */ /* 0x000fe40004000000 */
[----:B------:R-:W-:Y:S01]  /*1aca0*/  FSETP.NEU.FTZ.AND P0, PT, R3, -INF , PT ;  /* 0xff8000000300780b */ /* 0x000fe20003f1d000 */
[----:B------:R-:W-:Y:S01]  /*1acb0*/  LDSM.16.MT88.4 R44, [R214+0x2480] ;  /* 0x00248000d62c783b */ /* 0x000fe20000004200 */
[----:B--2---:R-:W-:Y:S02]  /*1acc0*/  FMNMX.FTZ R2, R0, R2, !PT ;  /* 0x0000000200027209 */ /* 0x004fe40007810000 */
[----:B------:R-:W-:Y:S05]  /*1acd0*/  FSEL R192, R192, RZ, P0 ;  /* 0x000000ffc0c07208 */ /* 0x000fea0000000000 */
[----:B------:R-:W1:Y:S01]  /*1ace0*/  SHFL.BFLY PT, R0, R6, 0x2, 0x1f ;  /* 0x0c401f0006007f89 */ /* 0x000e6200000e0000 */
[--C-:B------:R-:W-:Y:S01]  /*1acf0*/  FFMA.FTZ R155, R4, c[0x0][0x2d0], -R192.reuse ;  /* 0x0000b400049b7a23 */ /* 0x100fe200000108c0 */
[----:B------:R-:W-:Y:S01]  /*1ad00*/  FMNMX.FTZ R4, R10, R148, !PT ;  /* 0x000000940a047209 */ /* 0x000fe20007810000 */
[--C-:B------:R-:W-:Y:S02]  /*1ad10*/  FFMA.FTZ R154, R5, c[0x0][0x2d0], -R192.reuse ;  /* 0x0000b400059a7a23 */ /* 0x100fe400000108c0 */
        /* <DEDUP_REMOVED lines=13> */
[--C-:B------:R-:W-:Y:S02]  /*1adf0*/  FFMA.FTZ R187, R187, c[0x0][0x2d0], -R192.reuse ;  /* 0x0000b400bbbb7a23 */ /* 0x100fe400000108c0 */
[----:B------:R-:W-:Y:S01]  /*1ae00*/  FMNMX.FTZ R5, R50, R5, !PT ;  /* 0x0000000532057209 */ /* 0x000fe20007810000 */
[--C-:B------:R-:W-:Y:S01]  /*1ae10*/  FFMA.FTZ R184, R184, c[0x0][0x2d0], -R192.reuse ;  /* 0x0000b400b8b87a23 */ /* 0x100fe200000108c0 */
[----:B-1----:R-:W-:Y:S01]  /*1ae20*/  FMNMX.FTZ R0, R6, R0, !PT ;  /* 0x0000000006007209 */ /* 0x002fe20007810000 */
[--C-:B------:R-:W-:Y:S01]  /*1ae30*/  FFMA.FTZ R180, R180, c[0x0][0x2d0], -R192.reuse ;  /* 0x0000b400b4b47a23 */ /* 0x100fe200000108c0 */
[----:B------:R-:W-:Y:S01]  /*1ae40*/  FMNMX.FTZ R5, R49, R5, !PT ;  /* 0x0000000531057209 */ /* 0x000fe20007810000 */
[----:B------:R-:W-:Y:S01]  /*1ae50*/  FFMA.FTZ R192, R176, c[0x0][0x2d0], -R192 ;  /* 0x0000b400b0c07a23 */ /* 0x000fe200000108c0 */
[----:B------:R-:W-:Y:S01]  /*1ae60*/  FSEL R6, R3, RZ, P0 ;  /* 0x000000ff03067208 */ /* 0x000fe20000000000 */
[----:B------:R-:W1:Y:S01]  /*1ae70*/  SHFL.BFLY PT, R4, R0, 0x1, 0x1f ;  /* 0x0c201f0000047f89 */ /* 0x000e6200000e0000 */
[----:B------:R-:W-:Y:S01]  /*1ae80*/  FMNMX.FTZ R5, R48, R5, !PT ;  /* 0x0000000530057209 */ /* 0x000fe20007810000 */
[----:B------:R-:W-:Y:S01]  /*1ae90*/  MUFU.EX2 R153, R153 ;  /* 0x0000009900997308 */ /* 0x000fe20000000800 */
[----:B--2---:R-:W-:Y:S01]  /*1aea0*/  FMNMX.FTZ R2, R2, R21, !PT ;  /* 0x0000001502027209 */ /* 0x004fe20007810000 */
[----:B------:R-:W-:Y:S01]  /*1aeb0*/  FADD.FTZ R6, -R6, R151 ;  /* 0x0000009706067221 */ /* 0x000fe20000010100 */
[----:B------:R-:W-:Y:S02]  /*1aec0*/  FMNMX.FTZ R5, R171, R5, !PT ;  /* 0x00000005ab057209 */ /* 0x000fe40007810000 */
[C---:B------:R-:W-:Y:S01]  /*1aed0*/  FSETP.NEU.FTZ.AND P0, PT, R2.reuse, -INF , PT ;  /* 0xff8000000200780b */ /* 0x040fe20003f1d000 */
[----:B------:R-:W-:Y:S02]  /*1aee0*/  FMUL.FTZ R188, R2, c[0x0][0x2d0] ;  /* 0x0000b40002bc7a20 */ /* 0x000fe40000410000 */
[----:B------:R-:W-:Y:S02]  /*1aef0*/  FMUL.FTZ R27, R6, c[0x0][0x2d0] ;  /* 0x0000b400061b7a20 */ /* 0x000fe40000410000 */
[----:B------:R-:W2:Y:S01]  /*1af00*/  MUFU.EX2 R152, R152 ;  /* 0x0000009800987308 */ /* 0x000ea20000000800 */
[----:B------:R-:W-:Y:S02]  /*1af10*/  FSEL R188, R188, RZ, P0 ;  /* 0x000000ffbcbc7208 */ /* 0x000fe40000000000 */
[----:B---3--:R-:W-:Y:S03]  /*1af20*/  F2FP.PACK_AB R32, R154, R155 ;  /* 0x0000009b9a20723e */ /* 0x008fe600000000ff */
[--C-:B------:R-:W-:Y:S01]  /*1af30*/  FFMA.FTZ R30, R7, c[0x0][0x2d0], -R188.reuse ;  /* 0x0000b400071e7a23 */ /* 0x100fe200000108bc */
[----:B------:R-:W-:Y:S01]  /*1af40*/  FMNMX.FTZ R7, R168, R5, !PT ;  /* 0x00000005a8077209 */ /* 0x000fe20007810000 */
[--C-:B------:R-:W-:Y:S01]  /*1af50*/  FFMA.FTZ R31, R20, c[0x0][0x2d0], -R188.reuse ;  /* 0x0000b400141f7a23 */ /* 0x100fe200000108bc */
[----:B------:R-:W-:Y:S01]  /*1af60*/  FSEL R5, R2, RZ, P0 ;  /* 0x000000ff02057208 */ /* 0x000fe20000000000 */
[----:B------:R-:W-:Y:S01]  /*1af70*/  LDSM.16.MT88.4 R20, [R214+0x1880] ;  /* 0x00188000d614783b */ /* 0x000fe20000004200 */
[----:B------:R-:W-:Y:S01]  /*1af80*/  FMNMX.FTZ R7, R166, R7, !PT ;  /* 0x00000007a6077209 */ /* 0x000fe20007810000 */
[----:B------:R-:W-:Y:S01]  /*1af90*/  FFMA.FTZ R159, R18, c[0x0][0x2d0], -R188 ;  /* 0x0000b400129f7a23 */ /* 0x000fe200000108bc */
[----:B-1----:R-:W-:Y:S01]  /*1afa0*/  FMNMX.FTZ R0, R0, R4, !PT ;  /* 0x0000000400007209 */ /* 0x002fe20007810000 */
[----:B------:R-:W-:Y:S01]  /*1afb0*/  FADD.FTZ R26, -R5, R150 ;  /* 0x00000096051a7221 */ /* 0x000fe20000010100 */
[----:B------:R-:W-:Y:S01]  /*1afc0*/  FMNMX.FTZ R7, R29, R7, !PT ;  /* 0x000000071d077209 */ /* 0x000fe20007810000 */
[--C-:B------:R-:W-:Y:S01]  /*1afd0*/  FFMA.FTZ R158, R19, c[0x0][0x2d0], -R188.reuse ;  /* 0x0000b400139e7a23 */ /* 0x100fe200000108bc */
[C---:B------:R-:W-:Y:S01]  /*1afe0*/  FSETP.NEU.FTZ.AND P0, PT, R0.reuse, -INF , PT ;  /* 0xff8000000000780b */ /* 0x040fe20003f1d000 */
[C---:B------:R-:W-:Y:S01]  /*1aff0*/  FMUL.FTZ R178, R0.reuse, c[0x0][0x2d0] ;  /* 0x0000b40000b27a20 */ /* 0x040fe20000410000 */
[----:B------:R-:W1:Y:S01]  /*1b000*/  MUFU.EX2 R27, R27 ;  /* 0x0000001b001b7308 */ /* 0x000e620000000800 */
[----:B------:R-:W3:Y:S01]  /*1b010*/  SHFL.BFLY PT, R4, R7, 0x2, 0x1f ;  /* 0x0c401f0007047f89 */ /* 0x000ee200000e0000 */
[----:B------:R-:W-:Y:S01]  /*1b020*/  FSEL R5, R0, RZ, P0 ;  /* 0x000000ff00057208 */ /* 0x000fe20000000000 */
[----:B------:R-:W-:Y:S01]  /*1b030*/  FMUL.FTZ R26, R26, c[0x0][0x2d0] ;  /* 0x0000b4001a1a7a20 */ /* 0x000fe20000410000 */
[----:B------:R-:W-:Y:S01]  /*1b040*/  FSEL R178, R178, RZ, P0 ;  /* 0x000000ffb2b27208 */ /* 0x000fe20000000000 */
[----:B------:R-:W-:Y:S01]  /*1b050*/  FFMA.FTZ R179, R179, c[0x0][0x2d0], -R188 ;  /* 0x0000b400b3b37a23 */ /* 0x000fe200000108bc */
[----:B--2---:R-:W-:Y:S01]  /*1b060*/  F2FP.PACK_AB R34, R152, R153 ;  /* 0x000000999822723e */ /* 0x004fe200000000ff */
[----:B------:R-:W-:Y:S02]  /*1b070*/  FADD.FTZ R5, -R5, R149 ;  /* 0x0000009505057221 */ /* 0x000fe40000010100 */
[--C-:B------:R-:W-:Y:S01]  /*1b080*/  FFMA.FTZ R157, R8, c[0x0][0x2d0], -R178.reuse ;  /* 0x0000b400089d7a23 */ /* 0x100fe200000108b2 */
[----:B------:R-:W2:Y:S01]  /*1b090*/  MUFU.EX2 R26, R26 ;  /* 0x0000001a001a7308 */ /* 0x000ea20000000800 */
[----:B------:R-:W-:Y:S02]  /*1b0a0*/  FMUL.FTZ R5, R5, c[0x0][0x2d0] ;  /* 0x0000b40005057a20 */ /* 0x000fe40000410000 */
[--C-:B------:R-:W-:Y:S02]  /*1b0b0*/  FFMA.FTZ R156, R9, c[0x0][0x2d0], -R178.reuse ;  /* 0x0000b400099c7a23 */ /* 0x100fe400000108b2 */
[--C-:B------:R-:W-:Y:S02]  /*1b0c0*/  FFMA.FTZ R161, R12, c[0x0][0x2d0], -R178.reuse ;  /* 0x0000b4000ca17a23 */ /* 0x100fe400000108b2 */
[----:B------:R-:W-:Y:S02]  /*1b0d0*/  FFMA.FTZ R160, R13, c[0x0][0x2d0], -R178 ;  /* 0x0000b4000da07a23 */ /* 0x000fe400000108b2 */
[--C-:B------:R-:W-:Y:S01]  /*1b0e0*/  FFMA.FTZ R181, R181, c[0x0][0x2d0], -R188.reuse ;  /* 0x0000b400b5b57a23 */ /* 0x100fe200000108bc */
[----:B------:R-:W-:Y:S01]  /*1b0f0*/  MUFU.EX2 R31, R31 ;  /* 0x0000001f001f7308 */ /* 0x000fe20000000800 */
[--C-:B------:R-:W-:Y:S02]  /*1b100*/  FFMA.FTZ R189, R189, c[0x0][0x2d0], -R188.reuse ;  /* 0x0000b400bdbd7a23 */ /* 0x100fe400000108bc */
[----:B------:R-:W-:Y:S01]  /*1b110*/  FFMA.FTZ R190, R190, c[0x0][0x2d0], -R188 ;  /* 0x0000b400bebe7a23 */ /* 0x000fe200000108bc */
[----:B---3--:R-:W-:Y:S01]  /*1b120*/  FMNMX.FTZ R4, R7, R4, !PT ;  /* 0x0000000407047209 */ /* 0x008fe20007810000 */
[C---:B-1----:R-:W-:Y:S02]  /*1b130*/  FMUL.FTZ R16, R27.reuse, R132 ;  /* 0x000000841b107220 */ /* 0x042fe40000410000 */
[C---:B------:R-:W-:Y:S02]  /*1b140*/  FMUL.FTZ R17, R27.reuse, R133 ;  /* 0x000000851b117220 */ /* 0x040fe40000410000 */
[----:B------:R-:W1:Y:S01]  /*1b150*/  SHFL.BFLY PT, R28, R4, 0x1, 0x1f ;  /* 0x0c201f00041c7f89 */ /* 0x000e6200000e0000 */
[----:B------:R-:W3:Y:S01]  /*1b160*/  MUFU.EX2 R30, R30 ;  /* 0x0000001e001e7308 */ /* 0x000ee20000000800 */
[C---:B------:R-:W-:Y:S02]  /*1b170*/  FMUL.FTZ R100, R27.reuse, R100 ;  /* 0x000000641b647220 */ /* 0x040fe40000410000 */
[C---:B--2---:R-:W-:Y:S02]  /*1b180*/  FMUL.FTZ R6, R26.reuse, R146 ;  /* 0x000000921a067220 */ /* 0x044fe40000410000 */
[C---:B------:R-:W-:Y:S02]  /*1b190*/  FMUL.FTZ R7, R26.reuse, R147 ;  /* 0x000000931a077220 */ /* 0x040fe40000410000 */
[C---:B------:R-:W-:Y:S02]  /*1b1a0*/  FMUL.FTZ R18, R26.reuse, R134 ;  /* 0x000000861a127220 */ /* 0x040fe40000410000 */
[C---:B------:R-:W-:Y:S01]  /*1b1b0*/  FMUL.FTZ R19, R26.reuse, R135 ;  /* 0x000000871a137220 */ /* 0x040fe20000410000 */
[----:B------:R-:W-:Y:S01]  /*1b1c0*/  MUFU.EX2 R159, R159 ;  /* 0x0000009f009f7308 */ /* 0x000fe20000000800 */
[C---:B------:R-:W-:Y:S01]  /*1b1d0*/  FMUL.FTZ R101, R27.reuse, R101 ;  /* 0x000000651b657220 */ /* 0x040fe20000410000 */
[----:B------:R-:W-:Y:S01]  /*1b1e0*/  LDSM.16.MT88.4 R132, [R214+0x2080] ;  /* 0x00208000d684783b */ /* 0x000fe20000004200 */
[C---:B------:R-:W-:Y:S02]  /*1b1f0*/  FMUL.FTZ R102, R26.reuse, R102 ;  /* 0x000000661a667220 */ /* 0x040fe40000410000 */
[C---:B------:R-:W-:Y:S02]  /*1b200*/  FMUL.FTZ R103, R26.reuse, R103 ;  /* 0x000000671a677220 */ /* 0x040fe40000410000 */
[C---:B------:R-:W-:Y:S02]  /*1b210*/  FMUL.FTZ R112, R27.reuse, R112 ;  /* 0x000000701b707220 */ /* 0x040fe40000410000 */
[C---:B------:R-:W-:Y:S01]  /*1b220*/  FMUL.FTZ R113, R27.reuse, R113 ;  /* 0x000000711b717220 */ /* 0x040fe20000410000 */
[----:B------:R-:W2:Y:S01]  /*1b230*/  MUFU.EX2 R158, R158 ;  /* 0x0000009e009e7308 */ /* 0x000ea20000000800 */
[----:B------:R-:W-:Y:S01]  /*1b240*/  FMUL.FTZ R114, R26, R114 ;  /* 0x000000721a727220 */ /* 0x000fe20000410000 */
[----:B-1----:R-:W-:Y:S01]  /*1b250*/  FMNMX.FTZ R28, R4, R28, !PT ;  /* 0x0000001c041c7209 */ /* 0x002fe20007810000 */
[----:B------:R-:W-:Y:S01]  /*1b260*/  FMUL.FTZ R115, R26, R115 ;  /* 0x000000731a737220 */ /* 0x000fe20000410000 */
[----:B---3--:R-:W-:Y:S01]  /*1b270*/  F2FP.PACK_AB R33, R30, R31 ;  /* 0x0000001f1e21723e */ /* 0x008fe200000000ff */
[C---:B------:R-:W-:Y:S01]  /*1b280*/  FMUL.FTZ R116, R27.reuse, R116 ;  /* 0x000000741b747220 */ /* 0x040fe20000410000 */
[C---:B------:R-:W-:Y:S01]  /*1b290*/  FSETP.NEU.FTZ.AND P0, PT, R28.reuse, -INF , PT ;  /* 0xff8000001c00780b */ /* 0x040fe20003f1d000 */
[C---:B------:R-:W-:Y:S03]  /*1b2a0*/  FMUL.FTZ R149, R28.reuse, c[0x0][0x2d0] ;  /* 0x0000b4001c957a20 */ /* 0x040fe60000410000 */
[----:B------:R1:W3:Y:S01]  /*1b2b0*/  MUFU.EX2 R25, R5 ;  /* 0x0000000500197308 */ /* 0x0002e20000000800 */
[----:B------:R-:W-:Y:S01]  /*1b2c0*/  FSEL R4, R28, RZ, P0 ;  /* 0x000000ff1c047208 */ /* 0x000fe20000000000 */
[----:B------:R-:W-:Y:S01]  /*1b2d0*/  FMUL.FTZ R117, R27, R117 ;  /* 0x000000751b757220 */ /* 0x000fe20000410000 */
[----:B------:R-:W-:Y:S01]  /*1b2e0*/  FSEL R149, R149, RZ, P0 ;  /* 0x000000ff95957208 */ /* 0x000fe20000000000 */
[----:B------:R-:W-:Y:S01]  /*1b2f0*/  FMUL.FTZ R118, R26, R118 ;  /* 0x000000761a767220 */ /* 0x000fe20000410000 */
[C---:B------:R-:W-:Y:S01]  /*1b300*/  ISETP.GT.AND P0, PT, R243.reuse, R227, PT ;  /* 0x000000e3f300720c */ /* 0x040fe20003f04270 */
[----:B------:R-:W-:Y:S01]  /*1b310*/  FADD.FTZ R4, -R4, R148 ;  /* 0x0000009404047221 */ /* 0x000fe20000010100 */
[----:B------:R-:W-:Y:S01]  /*1b320*/  IADD3 R243, R243, -0x1, RZ ;  /* 0xfffffffff3f37810 */ /* 0x000fe20007ffe0ff */
[--C-:B------:R-:W-:Y:S02]  /*1b330*/  FFMA.FTZ R165, R10, c[0x0][0x2d0], -R149.reuse ;  /* 0x0000b4000aa57a23 */ /* 0x100fe40000010895 */
[----:B------:R-:W-:Y:S01]  /*1b340*/  FMUL.FTZ R4, R4, c[0x0][0x2d0] ;  /* 0x0000b40004047a20 */ /* 0x000fe20000410000 */
[----:B------:R-:W-:Y:S01]  /*1b350*/  MUFU.EX2 R157, R157 ;  /* 0x0000009d009d7308 */ /* 0x000fe20000000800 */
[--C-:B------:R-:W-:Y:S02]  /*1b360*/  FFMA.FTZ R164, R11, c[0x0][0x2d0], -R149.reuse ;  /* 0x0000b4000ba47a23 */ /* 0x100fe40000010895 */
[--C-:B------:R-:W-:Y:S01]  /*1b370*/  FFMA.FTZ R163, R14, c[0x0][0x2d0], -R149.reuse ;  /* 0x0000b4000ea37a23 */ /* 0x100fe20000010895 */
[----:B--2---:R-:W-:Y:S01]  /*1b380*/  F2FP.PACK_AB R35, R158, R159 ;  /* 0x0000009f9e23723e */ /* 0x004fe200000000ff */
[--C-:B------:R-:W-:Y:S02]  /*1b390*/  FFMA.FTZ R162, R15, c[0x0][0x2d0], -R149.reuse ;  /* 0x0000b4000fa27a23 */ /* 0x100fe40000010895 */
[--C-:B------:R-:W-:Y:S02]  /*1b3a0*/  FFMA.FTZ R196, R51, c[0x0][0x2d0], -R149.reuse ;  /* 0x0000b40033c47a23 */ /* 0x100fe40000010895 */
[--C-:B------:R-:W-:Y:S01]  /*1b3b0*/  FFMA.FTZ R197, R50, c[0x0][0x2d0], -R149.reuse ;  /* 0x0000b40032c57a23 */ /* 0x100fe20000010895 */
[----:B------:R2:W4:Y:S01]  /*1b3c0*/  MUFU.EX2 R24, R4 ;  /* 0x0000000400187308 */ /* 0x0005220000000800 */
[--C-:B------:R-:W-:Y:S02]  /*1b3d0*/  FFMA.FTZ R199, R49, c[0x0][0x2d0], -R149.reuse ;  /* 0x0000b40031c77a23 */ /* 0x100fe40000010895 */
[----:B-1----:R-:W-:Y:S02]  /*1b3e0*/  FMUL.FTZ R5, R27, R145 ;  /* 0x000000911b057220 */ /* 0x002fe40000410000 */
[C---:B---3--:R-:W-:Y:S02]  /*1b3f0*/  FMUL.FTZ R8, R25.reuse, R140 ;  /* 0x0000008c19087220 */ /* 0x048fe40000410000 */
[C---:B------:R-:W-:Y:S02]  /*1b400*/  FMUL.FTZ R9, R25.reuse, R141 ;  /* 0x0000008d19097220 */ /* 0x040fe40000410000 */
[C---:B------:R-:W-:Y:S01]  /*1b410*/  FMUL.FTZ R12, R25.reuse, R136 ;  /* 0x00000088190c7220 */ /* 0x040fe20000410000 */
[----:B------:R-:W1:Y:S01]  /*1b420*/  MUFU.EX2 R156, R156 ;  /* 0x0000009c009c7308 */ /* 0x000e620000000800 */
[C---:B------:R-:W-:Y:S02]  /*1b430*/  FMUL.FTZ R13, R25.reuse, R137 ;  /* 0x00000089190d7220 */ /* 0x040fe40000410000 */
[--C-:B------:R-:W-:Y:S02]  /*1b440*/  FFMA.FTZ R198, R48, c[0x0][0x2d0], -R149.reuse ;  /* 0x0000b40030c67a23 */ /* 0x100fe40000010895 */
[----:B------:R-:W-:Y:S01]  /*1b450*/  LDSM.16.MT88.4 R48, [R212+0x1c80] ;  /* 0x001c8000d430783b */ /* 0x000fe20000004200 */
[C---:B------:R-:W-:Y:S02]  /*1b460*/  FMUL.FTZ R104, R25.reuse, R104 ;  /* 0x0000006819687220 */ /* 0x040fe40000410000 */
[C---:B------:R-:W-:Y:S02]  /*1b470*/  FMUL.FTZ R105, R25.reuse, R105 ;  /* 0x0000006919697220 */ /* 0x040fe40000410000 */
[----:B------:R-:W-:Y:S01]  /*1b480*/  MUFU.EX2 R161, R161 ;  /* 0x000000a100a17308 */ /* 0x000fe20000000800 */
[C---:B------:R-:W-:Y:S02]  /*1b490*/  FMUL.FTZ R108, R25.reuse, R108 ;  /* 0x0000006c196c7220 */ /* 0x040fe40000410000 */
[----:B------:R-:W-:Y:S02]  /*1b4a0*/  FMUL.FTZ R109, R25, R109 ;  /* 0x0000006d196d7220 */ /* 0x000fe40000410000 */
[----:B--2---:R-:W-:Y:S02]  /*1b4b0*/  FMUL.FTZ R4, R27, R144 ;  /* 0x000000901b047220 */ /* 0x004fe40000410000 */
[C---:B----4-:R-:W-:Y:S02]  /*1b4c0*/  FMUL.FTZ R106, R24.reuse, R106 ;  /* 0x0000006a186a7220 */ /* 0x050fe40000410000 */
[C---:B------:R-:W-:Y:S01]  /*1b4d0*/  FMUL.FTZ R107, R24.reuse, R107 ;  /* 0x0000006b186b7220 */ /* 0x040fe20000410000 */
[----:B------:R-:W2:Y:S01]  /*1b4e0*/  MUFU.EX2 R160, R160 ;  /* 0x000000a000a07308 */ /* 0x000ea20000000800 */
[C---:B------:R-:W-:Y:S01]  /*1b4f0*/  FMUL.FTZ R110, R24.reuse, R110 ;  /* 0x0000006e186e7220 */ /* 0x040fe20000410000 */
[-C--:B------:R-:W-:Y:S01]  /*1b500*/  HMMA.16816.F32 R4, R32, R20.reuse, R4 ;  /* 0x000000142004723c */ /* 0x080fe20000001804 */
[----:B------:R-:W-:Y:S01]  /*1b510*/  FMUL.FTZ R10, R24, R142 ;  /* 0x0000008e180a7220 */ /* 0x000fe20000410000 */
[----:B-1----:R-:W-:Y:S01]  /*1b520*/  F2FP.PACK_AB R36, R156, R157 ;  /* 0x0000009d9c24723e */ /* 0x002fe200000000ff */
[C---:B------:R-:W-:Y:S02]  /*1b530*/  FMUL.FTZ R11, R24.reuse, R143 ;  /* 0x0000008f180b7220 */ /* 0x040fe40000410000 */
[C---:B------:R-:W-:Y:S02]  /*1b540*/  FMUL.FTZ R14, R24.reuse, R138 ;  /* 0x0000008a180e7220 */ /* 0x040fe40000410000 */
[C---:B------:R-:W-:Y:S01]  /*1b550*/  FMUL.FTZ R15, R24.reuse, R139 ;  /* 0x0000008b180f7220 */ /* 0x040fe20000410000 */
[----:B------:R-:W-:Y:S01]  /*1b560*/  MUFU.EX2 R165, R165 ;  /* 0x000000a500a57308 */ /* 0x000fe20000000800 */
[----:B------:R-:W-:Y:S03]  /*1b570*/  FMUL.FTZ R111, R24, R111 ;  /* 0x0000006f186f7220 */ /* 0x000fe60000410000 */
[----:B------:R-:W-:Y:S02]  /*1b580*/  FMUL.FTZ R119, R26, R119 ;  /* 0x000000771a777220 */ /* 0x000fe40000410000 */
[C---:B------:R-:W-:Y:S02]  /*1b590*/  FMUL.FTZ R120, R25.reuse, R120 ;  /* 0x0000007819787220 */ /* 0x040fe40000410000 */
[----:B------:R-:W-:Y:S02]  /*1b5a0*/  FMUL.FTZ R121, R25, R121 ;  /* 0x0000007919797220 */ /* 0x000fe40000410000 */
[----:B------:R-:W1:Y:S01]  /*1b5b0*/  MUFU.EX2 R164, R164 ;  /* 0x000000a400a47308 */ /* 0x000e620000000800 */
[C---:B------:R-:W-:Y:S02]  /*1b5c0*/  FMUL.FTZ R122, R24.reuse, R122 ;  /* 0x0000007a187a7220 */ /* 0x040fe40000410000 */
[----:B------:R-:W-:Y:S01]  /*1b5d0*/  FMUL.FTZ R123, R24, R123 ;  /* 0x0000007b187b7220 */ /* 0x000fe20000410000 */
[----:B--2---:R-:W-:Y:S01]  /*1b5e0*/  F2FP.PACK_AB R38, R160, R161 ;  /* 0x000000a1a026723e */ /* 0x004fe200000000ff */
[C---:B------:R-:W-:Y:S02]  /*1b5f0*/  FMUL.FTZ R124, R27.reuse, R124 ;  /* 0x0000007c1b7c7220 */ /* 0x040fe40000410000 */
[C---:B------:R-:W-:Y:S02]  /*1b600*/  FMUL.FTZ R125, R27.reuse, R125 ;  /* 0x0000007d1b7d7220 */ /* 0x040fe40000410000 */
[C---:B------:R-:W-:Y:S01]  /*1b610*/  FMUL.FTZ R126, R26.reuse, R126 ;  /* 0x0000007e1a7e7220 */ /* 0x040fe20000410000 */
[----:B------:R-:W-:Y:S01]  /*1b620*/  MUFU.EX2 R163, R163 ;  /* 0x000000a300a37308 */ /* 0x000fe20000000800 */
[C---:B------:R-:W-:Y:S02]  /*1b630*/  FMUL.FTZ R127, R26.reuse, R127 ;  /* 0x0000007f1a7f7220 */ /* 0x040fe40000410000 */
[C---:B------:R-:W-:Y:S02]  /*1b640*/  FMUL.FTZ R52, R27.reuse, R52 ;  /* 0x000000341b347220 */ /* 0x040fe40000410000 */
[----:B------:R-:W-:Y:S02]  /*1b650*/  FMUL.FTZ R53, R27, R53 ;  /* 0x000000351b357220 */ /* 0x000fe40000410000 */
[C---:B------:R-:W-:Y:S02]  /*1b660*/  FMUL.FTZ R54, R26.reuse, R54 ;  /* 0x000000361a367220 */ /* 0x040fe40000410000 */
[----:B------:R-:W-:Y:S01]  /*1b670*/  FMUL.FTZ R55, R26, R55 ;  /* 0x000000371a377220 */ /* 0x000fe20000410000 */
[----:B------:R-:W2:Y:S01]  /*1b680*/  MUFU.EX2 R162, R162 ;  /* 0x000000a200a27308 */ /* 0x000ea20000000800 */
[C---:B------:R-:W-:Y:S02]  /*1b690*/  FMUL.FTZ R56, R25.reuse, R56 ;  /* 0x0000003819387220 */ /* 0x040fe40000410000 */
[C---:B------:R-:W-:Y:S01]  /*1b6a0*/  FMUL.FTZ R57, R25.reuse, R57 ;  /* 0x0000003919397220 */ /* 0x040fe20000410000 */
[----:B-1----:R-:W-:Y:S01]  /*1b6b0*/  F2FP.PACK_AB R37, R164, R165 ;  /* 0x000000a5a425723e */ /* 0x002fe200000000ff */
[C---:B------:R-:W-:Y:S02]  /*1b6c0*/  FMUL.FTZ R58, R24.reuse, R58 ;  /* 0x0000003a183a7220 */ /* 0x040fe40000410000 */
[C---:B------:R-:W-:Y:S02]  /*1b6d0*/  FMUL.FTZ R59, R24.reuse, R59 ;  /* 0x0000003b183b7220 */ /* 0x040fe40000410000 */
[C---:B------:R-:W-:Y:S01]  /*1b6e0*/  FMUL.FTZ R60, R25.reuse, R60 ;  /* 0x0000003c193c7220 */ /* 0x040fe20000410000 */
[----:B------:R-:W-:Y:S01]  /*1b6f0*/  MUFU.EX2 R170, R170 ;  /* 0x000000aa00aa7308 */ /* 0x000fe20000000800 */
[----:B------:R-:W-:Y:S02]  /*1b700*/  FMUL.FTZ R61, R25, R61 ;  /* 0x0000003d193d7220 */ /* 0x000fe40000410000 */
[C---:B------:R-:W-:Y:S02]  /*1b710*/  FMUL.FTZ R62, R24.reuse, R62 ;  /* 0x0000003e183e7220 */ /* 0x040fe40000410000 */
[----:B------:R-:W-:Y:S02]  /*1b720*/  FMUL.FTZ R63, R24, R63 ;  /* 0x0000003f183f7220 */ /* 0x000fe40000410000 */
[C---:B------:R-:W-:Y:S02]  /*1b730*/  FMUL.FTZ R64, R27.reuse, R64 ;  /* 0x000000401b407220 */ /* 0x040fe40000410000 */
[C---:B------:R-:W-:Y:S01]  /*1b740*/  FMUL.FTZ R65, R27.reuse, R65 ;  /* 0x000000411b417220 */ /* 0x040fe20000410000 */
[----:B------:R-:W-:Y:S01]  /*1b750*/  MUFU.EX2 R174, R174 ;  /* 0x000000ae00ae7308 */ /* 0x000fe20000000800 */
[C---:B------:R-:W-:Y:S02]  /*1b760*/  FMUL.FTZ R66, R26.reuse, R66 ;  /* 0x000000421a427220 */ /* 0x040fe40000410000 */
[----:B------:R-:W-:Y:S01]  /*1b770*/  FMUL.FTZ R67, R26, R67 ;  /* 0x000000431a437220 */ /* 0x000fe20000410000 */
[----:B--2---:R-:W-:Y:S01]  /*1b780*/  F2FP.PACK_AB R39, R162, R163 ;  /* 0x000000a3a227723e */ /* 0x004fe200000000ff */
[C---:B------:R-:W-:Y:S02]  /*1b790*/  FMUL.FTZ R68, R27.reuse, R68 ;  /* 0x000000441b447220 */ /* 0x040fe40000410000 */
[----:B------:R-:W-:Y:S02]  /*1b7a0*/  FMUL.FTZ R69, R27, R69 ;  /* 0x000000451b457220 */ /* 0x000fe40000410000 */
[C---:B------:R-:W-:Y:S01]  /*1b7b0*/  FMUL.FTZ R70, R26.reuse, R70 ;  /* 0x000000461a467220 */ /* 0x040fe20000410000 */
[----:B------:R-:W-:Y:S01]  /*1b7c0*/  MUFU.EX2 R179, R179 ;  /* 0x000000b300b37308 */ /* 0x000fe20000000800 */
[C---:B------:R-:W-:Y:S01]  /*1b7d0*/  HMMA.16816.F32 R8, R36.reuse, R20, R8 ;  /* 0x000000142408723c */ /* 0x040fe20000001808 */
[----:B------:R-:W-:Y:S02]  /*1b7e0*/  FMUL.FTZ R71, R26, R71 ;  /* 0x000000471a477220 */ /* 0x000fe40000410000 */
[C---:B------:R-:W-:Y:S02]  /*1b7f0*/  FMUL.FTZ R72, R25.reuse, R72 ;  /* 0x0000004819487220 */ /* 0x040fe40000410000 */
[C---:B------:R-:W-:Y:S02]  /*1b800*/  FMUL.FTZ R73, R25.reuse, R73 ;  /* 0x0000004919497220 */ /* 0x040fe40000410000 */
[C---:B------:R-:W-:Y:S01]  /*1b810*/  FMUL.FTZ R20, R25.reuse, R128 ;  /* 0x0000008019147220 */ /* 0x040fe20000410000 */
[-C--:B------:R-:W-:Y:S01]  /*1b820*/  HMMA.16816.F32 R12, R36, R22.reuse, R12 ;  /* 0x00000016240c723c */ /* 0x080fe2000000180c */
[C---:B------:R-:W-:Y:S01]  /*1b830*/  FMUL.FTZ R21, R25.reuse, R129 ;  /* 0x0000008119157220 */ /* 0x040fe20000410000 */
[----:B------:R-:W-:Y:S02]  /*1b840*/  MUFU.EX2 R181, R181 ;  /* 0x000000b500b57308 */ /* 0x000fe40000000800 */
[C---:B------:R-:W-:Y:S02]  /*1b850*/  FMUL.FTZ R74, R24.reuse, R74 ;  /* 0x0000004a184a7220 */ /* 0x040fe40000410000 */
[C---:B------:R-:W-:Y:S02]  /*1b860*/  FMUL.FTZ R75, R24.reuse, R75 ;  /* 0x0000004b184b7220 */ /* 0x040fe40000410000 */
        /* <DEDUP_REMOVED lines=20> */
[----:B------:R-:W1:Y:S03]  /*1b9b0*/  LDSM.16.MT88.4 R40, [R212+0x2480] ;  /* 0x00248000d428783b */ /* 0x000e660000004200 */
[C---:B------:R-:W-:Y:S01]  /*1b9c0*/  FMUL.FTZ R86, R26.reuse, R86 ;  /* 0x000000561a567220 */ /* 0x040fe20000410000 */
[----:B------:R-:W-:Y:S01]  /*1b9d0*/  MUFU.EX2 R190, R190 ;  /* 0x000000be00be7308 */ /* 0x000fe20000000800 */
[----:B------:R-:W-:Y:S02]  /*1b9e0*/  FMUL.FTZ R87, R26, R87 ;  /* 0x000000571a577220 */ /* 0x000fe40000410000 */
[-C--:B------:R-:W-:Y:S01]  /*1b9f0*/  HMMA.16816.F32 R116, R32, R44.reuse, R116 ;  /* 0x0000002c2074723c */ /* 0x080fe20000001874 */
[C---:B------:R-:W-:Y:S03]  /*1ba00*/  FMUL.FTZ R88, R25.reuse, R88 ;  /* 0x0000005819587220 */ /* 0x040fe60000410000 */
[C---:B------:R-:W-:Y:S02]  /*1ba10*/  FMUL.FTZ R89, R25.reuse, R89 ;  /* 0x0000005919597220 */ /* 0x040fe40000410000 */
[C---:B------:R-:W-:Y:S01]  /*1ba20*/  FMUL.FTZ R90, R24.reuse, R90 ;  /* 0x0000005a185a7220 */ /* 0x040fe20000410000 */
[----:B------:R-:W-:Y:S01]  /*1ba30*/  MUFU.EX2 R196, R196 ;  /* 0x000000c400c47308 */ /* 0x000fe20000000800 */
[C---:B------:R-:W-:Y:S01]  /*1ba40*/  HMMA.16816.F32 R120, R36.reuse, R44, R120 ;  /* 0x0000002c2478723c */ /* 0x040fe20000001878 */
[C---:B------:R-:W-:Y:S03]  /*1ba50*/  FMUL.FTZ R91, R24.reuse, R91 ;  /* 0x0000005b185b7220 */ /* 0x040fe60000410000 */
[C---:B------:R-:W-:Y:S02]  /*1ba60*/  FMUL.FTZ R92, R25.reuse, R92 ;  /* 0x0000005c195c7220 */ /* 0x040fe40000410000 */
[----:B------:R-:W-:Y:S02]  /*1ba70*/  FMUL.FTZ R93, R25, R93 ;  /* 0x0000005d195d7220 */ /* 0x000fe40000410000 */
[-C--:B------:R-:W-:Y:S01]  /*1ba80*/  HMMA.16816.F32 R20, R36, R46.reuse, R20 ;  /* 0x0000002e2414723c */ /* 0x080fe20000001814 */
[C---:B------:R-:W-:Y:S01]  /*1ba90*/  FMUL.FTZ R94, R24.reuse, R94 ;  /* 0x0000005e185e7220 */ /* 0x040fe20000410000 */
[----:B------:R-:W-:Y:S02]  /*1baa0*/  MUFU.EX2 R197, R197 ;  /* 0x000000c500c57308 */ /* 0x000fe40000000800 */
[----:B------:R-:W-:Y:S02]  /*1bab0*/  FMUL.FTZ R95, R24, R95 ;  /* 0x0000005f185f7220 */ /* 0x000fe40000410000 */
[C---:B------:R-:W-:Y:S02]  /*1bac0*/  FMUL.FTZ R96, R27.reuse, R96 ;  /* 0x000000601b607220 */ /* 0x040fe40000410000 */
[C---:B------:R-:W-:Y:S01]  /*1bad0*/  HMMA.16816.F32 R124, R32.reuse, R46, R124 ;  /* 0x0000002e207c723c */ /* 0x040fe2000000187c */
[----:B------:R-:W2:Y:S03]  /*1bae0*/  LDSM.16.MT88.4 R44, [R214+0x3080] ;  /* 0x00308000d62c783b */ /* 0x000ea60000004200 */
[----:B------:R-:W-:Y:S01]  /*1baf0*/  FMUL.FTZ R97, R27, R97 ;  /* 0x000000611b617220 */ /* 0x000fe20000410000 */
[----:B------:R-:W-:Y:S01]  /*1bb00*/  MUFU.EX2 R199, R199 ;  /* 0x000000c700c77308 */ /* 0x000fe20000000800 */
[C---:B------:R-:W-:Y:S02]  /*1bb10*/  FMUL.FTZ R98, R26.reuse, R98 ;  /* 0x000000621a627220 */ /* 0x040fe40000410000 */
[----:B------:R-:W-:Y:S01]  /*1bb20*/  FMUL.FTZ R99, R26, R99 ;  /* 0x000000631a637220 */ /* 0x000fe20000410000 */
[-C--:B-1----:R-:W-:Y:S03]  /*1bb30*/  HMMA.16816.F32 R52, R32, R40.reuse, R52 ;  /* 0x000000282034723c */ /* 0x082fe60000001834 */
[--C-:B------:R-:W-:Y:S02]  /*1bb40*/  FFMA.FTZ R168, R168, c[0x0][0x2d0], -R149.reuse ;  /* 0x0000b400a8a87a23 */ /* 0x100fe40000010895 */
[--C-:B------:R-:W-:Y:S01]  /*1bb50*/  FFMA.FTZ R166, R166, c[0x0][0x2d0], -R149.reuse ;  /* 0x0000b400a6a67a23 */ /* 0x100fe20000010895 */
[----:B------:R-:W-:Y:S01]  /*1bb60*/  MUFU.EX2 R198, R198 ;  /* 0x000000c600c67308 */ /* 0x000fe20000000800 */
[--C-:B------:R-:W-:Y:S01]  /*1bb70*/  FFMA.FTZ R191, R191, c[0x0][0x2d0], -R178.reuse ;  /* 0x0000b400bfbf7a23 */ /* 0x100fe200000108b2 */
[C---:B------:R-:W-:Y:S01]  /*1bb80*/  HMMA.16816.F32 R56, R36.reuse, R40, R56 ;  /* 0x000000282438723c */ /* 0x040fe20000001838 */
[--C-:B------:R-:W-:Y:S03]  /*1bb90*/  FFMA.FTZ R193, R193, c[0x0][0x2d0], -R178.reuse ;  /* 0x0000b400c1c17a23 */ /* 0x100fe600000108b2 */
[--C-:B------:R-:W-:Y:S02]  /*1bba0*/  FFMA.FTZ R194, R194, c[0x0][0x2d0], -R178.reuse ;  /* 0x0000b400c2c27a23 */ /* 0x100fe400000108b2 */
[----:B------:R-:W-:Y:S02]  /*1bbb0*/  FFMA.FTZ R195, R195, c[0x0][0x2d0], -R178 ;  /* 0x0000b400c3c37a23 */ /* 0x000fe400000108b2 */
[-C--:B------:R-:W-:Y:S01]  /*1bbc0*/  HMMA.16816.F32 R60, R36, R42.reuse, R60 ;  /* 0x0000002a243c723c */ /* 0x080fe2000000183c */
[----:B------:R-:W-:Y:S03]  /*1bbd0*/  MUFU.EX2 R191, R191 ;  /* 0x000000bf00bf7308 */ /* 0x000fe60000000800 */
[--C-:B------:R-:W-:Y:S02]  /*1bbe0*/  FFMA.FTZ R186, R186, c[0x0][0x2d0], -R188.reuse ;  /* 0x0000b400baba7a23 */ /* 0x100fe400000108bc */
[--C-:B------:R-:W-:Y:S02]  /*1bbf0*/  FFMA.FTZ R183, R183, c[0x0][0x2d0], -R188.reuse ;  /* 0x0000b400b7b77a23 */ /* 0x100fe400000108bc */
[C---:B------:R-:W-:Y:S01]  /*1bc00*/  HMMA.16816.F32 R64, R32.reuse, R42, R64 ;  /* 0x0000002a2040723c */ /* 0x040fe20000001840 */
[----:B------:R-:W1:Y:S02]  /*1bc10*/  LDSM.16.MT88.4 R40, [R212+0x3080] ;  /* 0x00308000d428783b */ /* 0x000e640000004200 */
[----:B------:R-:W3:Y:S01]  /*1bc20*/  MUFU.EX2 R193, R193 ;  /* 0x000000c100c17308 */ /* 0x000ee20000000800 */
[--C-:B------:R-:W-:Y:S02]  /*1bc30*/  FFMA.FTZ R175, R175, c[0x0][0x2d0], -R188.reuse ;  /* 0x0000b400afaf7a23 */ /* 0x100fe400000108bc */
[----:B------:R-:W-:Y:S02]  /*1bc40*/  FFMA.FTZ R188, R173, c[0x0][0x2d0], -R188 ;  /* 0x0000b400adbc7a23 */ /* 0x000fe400000108bc */
[-C--:B--2---:R-:W-:Y:S01]  /*1bc50*/  HMMA.16816.F32 R68, R32, R44.reuse, R68 ;  /* 0x0000002c2044723c */ /* 0x084fe20000001844 */
[--C-:B------:R-:W-:Y:S03]  /*1bc60*/  FFMA.FTZ R173, R177, c[0x0][0x2d0], -R178.reuse ;  /* 0x0000b400b1ad7a23 */ /* 0x100fe600000108b2 */
[--C-:B------:R-:W-:Y:S01]  /*1bc70*/  FFMA.FTZ R172, R172, c[0x0][0x2d0], -R178.reuse ;  /* 0x0000b400acac7a23 */ /* 0x100fe200000108b2 */
[----:B------:R-:W-:Y:S01]  /*1bc80*/  MUFU.EX2 R194, R194 ;  /* 0x000000c200c27308 */ /* 0x000fe20000000800 */
[--C-:B------:R-:W-:Y:S02]  /*1bc90*/  FFMA.FTZ R169, R169, c[0x0][0x2d0], -R178.reuse ;  /* 0x0000b400a9a97a23 */ /* 0x100fe400000108b2 */
[C---:B------:R-:W-:Y:S01]  /*1bca0*/  HMMA.16816.F32 R72, R36.reuse, R44, R72 ;  /* 0x0000002c2448723c */ /* 0x040fe20000001848 */
[----:B------:R-:W-:Y:S03]  /*1bcb0*/  FFMA.FTZ R178, R167, c[0x0][0x2d0], -R178 ;  /* 0x0000b400a7b27a23 */ /* 0x000fe600000108b2 */
[--C-:B------:R-:W-:Y:S02]  /*1bcc0*/  FFMA.FTZ R167, R171, c[0x0][0x2d0], -R149.reuse ;  /* 0x0000b400aba77a23 */ /* 0x100fe40000010895 */
[----:B------:R-:W-:Y:S01]  /*1bcd0*/  FFMA.FTZ R149, R29, c[0x0][0x2d0], -R149 ;  /* 0x0000b4001d957a23 */ /* 0x000fe20000010895 */
[----:B------:R-:W2:Y:S01]  /*1bce0*/  MUFU.EX2 R195, R195 ;  /* 0x000000c300c37308 */ /* 0x000ea20000000800 */
[-C--:B------:R-:W-:Y:S01]  /*1bcf0*/  HMMA.16816.F32 R76, R36, R46.reuse, R76 ;  /* 0x0000002e244c723c */ /* 0x080fe2000000184c */
[----:B------:R-:W-:Y:S03]  /*1bd00*/  FFMA.FTZ R155, R27, R242, R155 ;  /* 0x000000f21b9b7223 */ /* 0x000fe6000001009b */
[----:B------:R-:W-:Y:S02]  /*1bd10*/  FFMA.FTZ R31, R26, R241, R31 ;  /* 0x000000f11a1f7223 */ /* 0x000fe4000001001f */
[----:B------:R-:W-:Y:S02]  /*1bd20*/  FFMA.FTZ R157, R25, R240, R157 ;  /* 0x000000f0199d7223 */ /* 0x000fe4000001009d */
[C---:B------:R-:W-:Y:S01]  /*1bd30*/  HMMA.16816.F32 R80, R32.reuse, R46, R80 ;  /* 0x0000002e2050723c */ /* 0x040fe20000001850 */
[----:B------:R-:W4:Y:S01]  /*1bd40*/  LDSM.16.MT88.4 R44, [R214+0x1c80] ;  /* 0x001c8000d62c783b */ /* 0x000f220000004200 */
[----:B------:R5:W-:Y:S02]  /*1bd50*/  MUFU.EX2 R29, R149 ;  /* 0x00000095001d7308 */ /* 0x000be40000000800 */
[----:B------:R-:W-:Y:S02]  /*1bd60*/  FFMA.FTZ R165, R24, R235, R165 ;  /* 0x000000eb18a57223 */ /* 0x000fe400000100a5 */
[----:B------:R-:W-:Y:S02]  /*1bd70*/  FADD.FTZ R155, R154, R155 ;  /* 0x0000009b9a9b7221 */ /* 0x000fe40000010000 */
[----:B------:R-:W-:Y:S01]  /*1bd80*/  FADD.FTZ R31, R30, R31 ;  /* 0x0000001f1e1f7221 */ /* 0x000fe20000010000 */
[-C--:B-1----:R-:W-:Y:S03]  /*1bd90*/  HMMA.16816.F32 R84, R32, R40.reuse, R84 ;  /* 0x000000282054723c */ /* 0x082fe60000001854 */
[----:B------:R-:W1:Y:S01]  /*1bda0*/  MUFU.EX2 R187, R187 ;  /* 0x000000bb00bb7308 */ /* 0x000e620000000800 */
[----:B------:R-:W-:Y:S02]  /*1bdb0*/  FADD.FTZ R157, R156, R157 ;  /* 0x0000009d9c9d7221 */ /* 0x000fe40000010000 */
[----:B------:R-:W-:Y:S02]  /*1bdc0*/  FADD.FTZ R165, R164, R165 ;  /* 0x000000a5a4a57221 */ /* 0x000fe40000010000 */
[C---:B------:R-:W-:Y:S01]  /*1bdd0*/  HMMA.16816.F32 R88, R36.reuse, R40, R88 ;  /* 0x000000282458723c */ /* 0x040fe20000001858 */
[----:B------:R-:W-:Y:S03]  /*1bde0*/  FADD.FTZ R155, R153, R155 ;  /* 0x0000009b999b7221 */ /* 0x000fe60000010000 */
[----:B------:R-:W-:Y:S01]  /*1bdf0*/  MOV R153, R28 ;  /* 0x0000001c00997202 */ /* 0x000fe20000000f00 */
[----:B------:R-:W-:Y:S01]  /*1be00*/  MUFU.EX2 R184, R184 ;  /* 0x000000b800b87308 */ /* 0x000fe20000000800 */
[----:B------:R-:W-:Y:S02]  /*1be10*/  FADD.FTZ R31, R159, R31 ;  /* 0x0000001f9f1f7221 */ /* 0x000fe40000010000 */
[-C--:B------:R-:W-:Y:S01]  /*1be20*/  HMMA.16816.F32 R92, R36, R42.reuse, R92 ;  /* 0x0000002a245c723c */ /* 0x080fe2000000185c */
[----:B-----5:R-:W-:Y:S03]  /*1be30*/  LDSM.16.MT88.4 R148, [R212+0x2c80] ;  /* 0x002c8000d494783b */ /* 0x020fe60000004200 */
[----:B------:R-:W-:Y:S02]  /*1be40*/  FADD.FTZ R157, R161, R157 ;  /* 0x0000009da19d7221 */ /* 0x000fe40000010000 */
[----:B------:R-:W-:Y:S01]  /*1be50*/  FADD.FTZ R165, R163, R165 ;  /* 0x000000a5a3a57221 */ /* 0x000fe20000010000 */
[----:B---3--:R-:W-:Y:S01]  /*1be60*/  F2FP.PACK_AB R36, R193, R191 ;  /* 0x000000bfc124723e */ /* 0x008fe200000000ff */
[----:B------:R-:W-:Y:S01]  /*1be70*/  HMMA.16816.F32 R96, R32, R42, R96 ;  /* 0x0000002a2060723c */ /* 0x000fe20000001860 */
[----:B--2---:R-:W-:Y:S01]  /*1be80*/  F2FP.PACK_AB R38, R195, R194 ;  /* 0x000000c2c326723e */ /* 0x004fe200000000ff */
[----:B------:R-:W2:Y:S01]  /*1be90*/  LDSM.16.MT88.4 R40, [R214+0x2880] ;  /* 0x00288000d628783b */ /* 0x000ea20000004200 */
[----:B------:R-:W3:Y:S01]  /*1bea0*/  MUFU.EX2 R186, R186 ;  /* 0x000000ba00ba7308 */ /* 0x000ee20000000800 */
[----:B------:R-:W-:Y:S01]  /*1beb0*/  F2FP.PACK_AB R37, R197, R196 ;  /* 0x000000c4c525723e */ /* 0x000fe200000000ff */
[----:B------:R-:W-:Y:S01]  /*1bec0*/  FADD.FTZ R155, R152, R155 ;  /* 0x0000009b989b7221 */ /* 0x000fe20000010000 */
[----:B------:R-:W-:Y:S01]  /*1bed0*/  F2FP.PACK_AB R39, R198, R199 ;  /* 0x000000c7c627723e */ /* 0x000fe200000000ff */
[----:B------:R-:W-:Y:S01]  /*1bee0*/  FADD.FTZ R31, R158, R31 ;  /* 0x0000001f9e1f7221 */ /* 0x000fe20000010000 */
[----:B------:R-:W-:Y:S01]  /*1bef0*/  F2FP.PACK_AB R32, R174, R170 ;  /* 0x000000aaae20723e */ /* 0x000fe200000000ff */
[----:B------:R-:W-:Y:S03]  /*1bf00*/  FADD.FTZ R157, R160, R157 ;  /* 0x0000009da09d7221 */ /* 0x000fe60000010000 */
[----:B------:R-:W-:Y:S01]  /*1bf10*/  F2FP.PACK_AB R33, R181, R179 ;  /* 0x000000b3b521723e */ /* 0x000fe200000000ff */
[----:B------:R-:W5:Y:S01]  /*1bf20*/  MUFU.EX2 R183, R183 ;  /* 0x000000b700b77308 */ /* 0x000f620000000800 */
[----:B------:R-:W-:Y:S01]  /*1bf30*/  F2FP.PACK_AB R34, R185, R182 ;  /* 0x000000b6b922723e */ /* 0x000fe200000000ff */
[----:B------:R-:W-:Y:S01]  /*1bf40*/  FADD.FTZ R165, R162, R165 ;  /* 0x000000a5a2a57221 */ /* 0x000fe20000010000 */
[----:B------:R-:W-:Y:S01]  /*1bf50*/  F2FP.PACK_AB R35, R190, R189 ;  /* 0x000000bdbe23723e */ /* 0x000fe200000000ff */
[----:B------:R-:W-:Y:S02]  /*1bf60*/  FADD.FTZ R155, R170, R155 ;  /* 0x0000009baa9b7221 */ /* 0x000fe40000010000 */
[----:B------:R-:W-:Y:S02]  /*1bf70*/  FADD.FTZ R31, R179, R31 ;  /* 0x0000001fb31f7221 */ /* 0x000fe40000010000 */
[----:B------:R-:W-:Y:S02]  /*1bf80*/  FADD.FTZ R157, R191, R157 ;  /* 0x0000009dbf9d7221 */ /* 0x000fe40000010000 */
[-C--:B----4-:R-:W-:Y:S01]  /*1bf90*/  HMMA.16816.F32 R4, R32, R44.reuse, R4 ;  /* 0x0000002c2004723c */ /* 0x090fe20000001804 */
[----:B------:R-:W4:Y:S01]  /*1bfa0*/  MUFU.EX2 R180, R180 ;  /* 0x000000b400b47308 */ /* 0x000f220000000800 */
[----:B------:R-:W-:Y:S02]  /*1bfb0*/  FADD.FTZ R165, R196, R165 ;  /* 0x000000a5c4a57221 */ /* 0x000fe40000010000 */
        /* <DEDUP_REMOVED lines=8> */
[----:B------:R-:W-:Y:S03]  /*1c040*/  FADD.FTZ R31, R189, R31 ;  /* 0x0000001fbd1f7221 */ /* 0x000fe60000010000 */
[----:B------:R-:W-:Y:S01]  /*1c050*/  FADD.FTZ R157, R194, R157 ;  /* 0x0000009dc29d7221 */ /* 0x000fe20000010000 */
[----:B------:R-:W2:Y:S01]  /*1c060*/  MUFU.EX2 R175, R175 ;  /* 0x000000af00af7308 */ /* 0x000ea20000000800 */
[----:B------:R-:W-:Y:S02]  /*1c070*/  FADD.FTZ R165, R199, R165 ;  /* 0x000000a5c7a57221 */ /* 0x000fe40000010000 */
[C---:B------:R-:W-:Y:S01]  /*1c080*/  HMMA.16816.F32 R16, R32.reuse, R46, R16 ;  /* 0x0000002e2010723c */ /* 0x040fe20000001810 */
[----:B------:R-:W2:Y:S03]  /*1c090*/  LDSM.16.MT88.4 R44, [R212+0x2880] ;  /* 0x00288000d42c783b */ /* 0x000ea60000004200 */
[----:B------:R-:W-:Y:S02]  /*1c0a0*/  FADD.FTZ R155, R185, R155 ;  /* 0x0000009bb99b7221 */ /* 0x000fe40000010000 */
[----:B------:R-:W-:Y:S01]  /*1c0b0*/  FADD.FTZ R31, R190, R31 ;  /* 0x0000001fbe1f7221 */ /* 0x000fe20000010000 */
[----:B------:R-:W2:Y:S01]  /*1c0c0*/  MUFU.EX2 R188, R188 ;  /* 0x000000bc00bc7308 */ /* 0x000ea20000000800 */
[-C--:B------:R-:W-:Y:S01]  /*1c0d0*/  HMMA.16816.F32 R100, R32, R48.reuse, R100 ;  /* 0x000000302064723c */ /* 0x080fe20000001864 */
[----:B------:R-:W-:Y:S03]  /*1c0e0*/  FADD.FTZ R157, R195, R157 ;  /* 0x0000009dc39d7221 */ /* 0x000fe60000010000 */
[----:B------:R-:W-:Y:S02]  /*1c0f0*/  FADD.FTZ R165, R198, R165 ;  /* 0x000000a5c6a57221 */ /* 0x000fe40000010000 */
[----:B-1----:R-:W-:Y:S02]  /*1c100*/  FADD.FTZ R155, R187, R155 ;  /* 0x0000009bbb9b7221 */ /* 0x002fe40000010000 */
[C---:B------:R-:W-:Y:S01]  /*1c110*/  HMMA.16816.F32 R104, R36.reuse, R48, R104 ;  /* 0x000000302468723c */ /* 0x040fe20000001868 */
[----:B------:R-:W1:Y:S03]  /*1c120*/  MUFU.EX2 R173, R173 ;  /* 0x000000ad00ad7308 */ /* 0x000e660000000800 */
[----:B---3--:R-:W-:Y:S02]  /*1c130*/  FADD.FTZ R31, R186, R31 ;  /* 0x0000001fba1f7221 */ /* 0x008fe40000010000 */
[----:B------:R-:W-:Y:S02]  /*1c140*/  FADD.FTZ R155, R184, R155 ;  /* 0x0000009bb89b7221 */ /* 0x000fe40000010000 */
[-C--:B------:R-:W-:Y:S01]  /*1c150*/  HMMA.16816.F32 R108, R36, R50.reuse, R108 ;  /* 0x00000032246c723c */ /* 0x080fe2000000186c */
[----:B-----5:R-:W-:Y:S02]  /*1c160*/  FADD.FTZ R31, R183, R31 ;  /* 0x0000001fb71f7221 */ /* 0x020fe40000010000 */
[----:B------:R-:W3:Y:S01]  /*1c170*/  MUFU.EX2 R172, R172 ;  /* 0x000000ac00ac7308 */ /* 0x000ee20000000800 */
[----:B----4-:R-:W-:Y:S02]  /*1c180*/  FADD.FTZ R155, R180, R155 ;  /* 0x0000009bb49b7221 */ /* 0x010fe40000010000 */
[----:B--2---:R-:W-:Y:S02]  /*1c190*/  FADD.FTZ R31, R175, R31 ;  /* 0x0000001faf1f7221 */ /* 0x004fe40000010000 */
[C---:B------:R-:W-:Y:S01]  /*1c1a0*/  HMMA.16816.F32 R112, R32.reuse, R50, R112 ;  /* 0x000000322070723c */ /* 0x040fe20000001870 */
[----:B------:R-:W2:Y:S03]  /*1c1b0*/  LDSM.16.MT88.4 R48, [R214+0x3480] ;  /* 0x00348000d630783b */ /* 0x000ea60000004200 */
[----:B------:R-:W-:Y:S01]  /*1c1c0*/  FADD.FTZ R242, R192, R155 ;  /* 0x0000009bc0f27221 */ /* 0x000fe20000010000 */
[----:B------:R-:W4:Y:S01]  /*1c1d0*/  MUFU.EX2 R169, R169 ;  /* 0x000000a900a97308 */ /* 0x000f220000000800 */
[----:B------:R-:W-:Y:S02]  /*1c1e0*/  FADD.FTZ R241, R188, R31 ;  /* 0x0000001fbcf17221 */ /* 0x000fe40000010000 */
[-C--:B------:R-:W-:Y:S01]  /*1c1f0*/  HMMA.16816.F32 R116, R32, R40.reuse, R116 ;  /* 0x000000282074723c */ /* 0x080fe20000001874 */
[----:B-1----:R-:W-:Y:S06]  /*1c200*/  FADD.FTZ R157, R173, R157 ;  /* 0x0000009dad9d7221 */ /* 0x002fec0000010000 */
[----:B------:R-:W1:Y:S01]  /*1c210*/  MUFU.EX2 R178, R178 ;  /* 0x000000b200b27308 */ /* 0x000e620000000800 */
[C---:B------:R-:W-:Y:S01]  /*1c220*/  HMMA.16816.F32 R120, R36.reuse, R40, R120 ;  /* 0x000000282478723c */ /* 0x040fe20000001878 */
[----:B---3--:R-:W-:Y:S07]  /*1c230*/  FADD.FTZ R157, R172, R157 ;  /* 0x0000009dac9d7221 */ /* 0x008fee0000010000 */
[-C--:B------:R-:W-:Y:S01]  /*1c240*/  HMMA.16816.F32 R20, R36, R42.reuse, R20 ;  /* 0x0000002a2414723c */ /* 0x080fe20000001814 */
[----:B------:R-:W3:Y:S03]  /*1c250*/  MUFU.EX2 R167, R167 ;  /* 0x000000a700a77308 */ /* 0x000ee60000000800 */
[----:B----4-:R-:W-:Y:S04]  /*1c260*/  FADD.FTZ R157, R169, R157 ;  /* 0x0000009da99d7221 */ /* 0x010fe80000010000 */
[C---:B------:R-:W-:Y:S01]  /*1c270*/  HMMA.16816.F32 R124, R32.reuse, R42, R124 ;  /* 0x0000002a207c723c */ /* 0x040fe2000000187c */
[----:B------:R-:W4:Y:S02]  /*1c280*/  LDSM.16.MT88.4 R40, [R212+0x3480] ;  /* 0x00348000d428783b */ /* 0x000f240000004200 */
[----:B------:R-:W5:Y:S01]  /*1c290*/  MUFU.EX2 R168, R168 ;  /* 0x000000a800a87308 */ /* 0x000f620000000800 */
[----:B-1----:R-:W-:Y:S04]  /*1c2a0*/  FADD.FTZ R240, R178, R157 ;  /* 0x0000009db2f07221 */ /* 0x002fe80000010000 */
[-C--:B------:R-:W-:Y:S05]  /*1c2b0*/  HMMA.16816.F32 R52, R32, R44.reuse, R52 ;  /* 0x0000002c2034723c */ /* 0x080fea0000001834 */
[----:B------:R-:W1:Y:S03]  /*1c2c0*/  MUFU.EX2 R166, R166 ;  /* 0x000000a600a67308 */ /* 0x000e660000000800 */
[C---:B------:R-:W-:Y:S01]  /*1c2d0*/  HMMA.16816.F32 R56, R36.reuse, R44, R56 ;  /* 0x0000002c2438723c */ /* 0x040fe20000001838 */
[----:B---3--:R-:W-:Y:S07]  /*1c2e0*/  FADD.FTZ R165, R167, R165 ;  /* 0x000000a5a7a57221 */ /* 0x008fee0000010000 */
[-C--:B------:R-:W-:Y:S01]  /*1c2f0*/  HMMA.16816.F32 R60, R36, R46.reuse, R60 ;  /* 0x0000002e243c723c */ /* 0x080fe2000000183c */
[----:B-----5:R-:W-:Y:S07]  /*1c300*/  FADD.FTZ R165, R168, R165 ;  /* 0x000000a5a8a57221 */ /* 0x020fee0000010000 */
[C---:B------:R-:W-:Y:S01]  /*1c310*/  HMMA.16816.F32 R64, R32.reuse, R46, R64 ;  /* 0x0000002e2040723c */ /* 0x040fe20000001840 */
[----:B------:R-:W3:Y:S03]  /*1c320*/  LDSM.16.MT88.4 R44, [R212+0x2080] ;  /* 0x00208000d42c783b */ /* 0x000ee60000004200 */
[----:B-1----:R-:W-:Y:S04]  /*1c330*/  FADD.FTZ R165, R166, R165 ;  /* 0x000000a5a6a57221 */ /* 0x002fe80000010000 */
[-C--:B--2---:R-:W-:Y:S01]  /*1c340*/  HMMA.16816.F32 R68, R32, R48.reuse, R68 ;  /* 0x000000302044723c */ /* 0x084fe20000001844 */
[C---:B------:R-:W-:Y:S07]  /*1c350*/  FADD.FTZ R235, R29.reuse, R165 ;  /* 0x000000a51deb7221 */ /* 0x040fee0000010000 */
[C---:B------:R-:W-:Y:S08]  /*1c360*/  HMMA.16816.F32 R72, R36.reuse, R48, R72 ;  /* 0x000000302448723c */ /* 0x040ff00000001848 */
[-C--:B------:R-:W-:Y:S08]  /*1c370*/  HMMA.16816.F32 R76, R36, R50.reuse, R76 ;  /* 0x00000032244c723c */ /* 0x080ff0000000184c */
[C---:B------:R-:W-:Y:S01]  /*1c380*/  HMMA.16816.F32 R80, R32.reuse, R50, R80 ;  /* 0x000000322050723c */ /* 0x040fe20000001850 */
[----:B------:R-:W1:Y:S07]  /*1c390*/  LDSM.16.MT88.4 R48, [R214+0x2c80] ;  /* 0x002c8000d630783b */ /* 0x000e6e0000004200 */
[-C--:B----4-:R-:W-:Y:S08]  /*1c3a0*/  HMMA.16816.F32 R84, R32, R40.reuse, R84 ;  /* 0x000000282054723c */ /* 0x090ff00000001854 */
[C---:B------:R-:W-:Y:S08]  /*1c3b0*/  HMMA.16816.F32 R88, R36.reuse, R40, R88 ;  /* 0x000000282458723c */ /* 0x040ff00000001858 */
[-C--:B------:R-:W-:Y:S07]  /*1c3c0*/  HMMA.16816.F32 R92, R36, R42.reuse, R92 ;  /* 0x0000002a245c723c */ /* 0x080fee000000185c */
[----:B------:R-:W-:Y:S01]  /*1c3d0*/  F2FP.PACK_AB R36, R172, R173 ;  /* 0x000000adac24723e */ /* 0x000fe200000000ff */
[----:B------:R-:W-:Y:S01]  /*1c3e0*/  HMMA.16816.F32 R96, R32, R42, R96 ;  /* 0x0000002a2060723c */ /* 0x000fe20000001860 */
[----:B------:R-:W-:Y:S01]  /*1c3f0*/  F2FP.PACK_AB R38, R178, R169 ;  /* 0x000000a9b226723e */ /* 0x000fe200000000ff */
[----:B------:R-:W2:Y:S02]  /*1c400*/  LDSM.16.MT88.4 R40, [R214+0x3880] ;  /* 0x00388000d628783b */ /* 0x000ea40000004200 */
[----:B------:R-:W-:Y:S02]  /*1c410*/  F2FP.PACK_AB R37, R168, R167 ;  /* 0x000000a7a825723e */ /* 0x000fe400000000ff */
[----:B------:R-:W-:Y:S02]  /*1c420*/  F2FP.PACK_AB R39, R29, R166 ;  /* 0x000000a61d27723e */ /* 0x000fe400000000ff */
[----:B------:R-:W-:Y:S04]  /*1c430*/  F2FP.PACK_AB R32, R184, R187 ;  /* 0x000000bbb820723e */ /* 0x000fe800000000ff */
[----:B------:R-:W-:Y:S02]  /*1c440*/  F2FP.PACK_AB R33, R183, R186 ;  /* 0x000000bab721723e */ /* 0x000fe400000000ff */
[----:B------:R-:W-:Y:S02]  /*1c450*/  F2FP.PACK_AB R34, R192, R180 ;  /* 0x000000b4c022723e */ /* 0x000fe400000000ff */
[----:B------:R-:W-:Y:S07]  /*1c460*/  F2FP.PACK_AB R35, R188, R175 ;  /* 0x000000afbc23723e */ /* 0x000fee00000000ff */
[-C--:B------:R-:W-:Y:S01]  /*1c470*/  HMMA.16816.F32 R144, R32, R132.reuse, R4 ;  /* 0x000000842090723c */ /* 0x080fe20000001804 */
[----:B------:R-:W4:Y:S07]  /*1c480*/  LDSM.16.MT88.4 R4, [R212+0x3880] ;  /* 0x00388000d404783b */ /* 0x000f2e0000004200 */
[C---:B------:R-:W-:Y:S08]  /*1c490*/  HMMA.16816.F32 R140, R36.reuse, R132, R8 ;  /* 0x00000084248c723c */ /* 0x040ff00000001808 */
[-C--:B------:R-:W-:Y:S08]  /*1c4a0*/  HMMA.16816.F32 R136, R36, R134.reuse, R12 ;  /* 0x000000862488723c */ /* 0x080ff0000000180c */
[C---:B------:R-:W-:Y:S08]  /*1c4b0*/  HMMA.16816.F32 R132, R32.reuse, R134, R16 ;  /* 0x000000862084723c */ /* 0x040ff00000001810 */
[-C--:B---3--:R-:W-:Y:S08]  /*1c4c0*/  HMMA.16816.F32 R100, R32, R44.reuse, R100 ;  /* 0x0000002c2064723c */ /* 0x088ff00000001864 */
[C---:B------:R-:W-:Y:S08]  /*1c4d0*/  HMMA.16816.F32 R104, R36.reuse, R44, R104 ;  /* 0x0000002c2468723c */ /* 0x040ff00000001868 */
[-C--:B------:R-:W-:Y:S08]  /*1c4e0*/  HMMA.16816.F32 R108, R36, R46.reuse, R108 ;  /* 0x0000002e246c723c */ /* 0x080ff0000000186c */
[C---:B------:R-:W-:Y:S08]  /*1c4f0*/  HMMA.16816.F32 R112, R32.reuse, R46, R112 ;  /* 0x0000002e2070723c */ /* 0x040ff00000001870 */
[-C--:B-1----:R-:W-:Y:S08]  /*1c500*/  HMMA.16816.F32 R116, R32, R48.reuse, R116 ;  /* 0x000000302074723c */ /* 0x082ff00000001874 */
[C---:B------:R-:W-:Y:S08]  /*1c510*/  HMMA.16816.F32 R120, R36.reuse, R48, R120 ;  /* 0x000000302478723c */ /* 0x040ff00000001878 */
[-C--:B------:R-:W-:Y:S08]  /*1c520*/  HMMA.16816.F32 R128, R36, R50.reuse, R20 ;  /* 0x000000322480723c */ /* 0x080ff00000001814 */
[C---:B------:R-:W-:Y:S08]  /*1c530*/  HMMA.16816.F32 R124, R32.reuse, R50, R124 ;  /* 0x00000032207c723c */ /* 0x040ff0000000187c */
[-C--:B------:R-:W-:Y:S08]  /*1c540*/  HMMA.16816.F32 R52, R32, R148.reuse, R52 ;  /* 0x000000942034723c */ /* 0x080ff00000001834 */
[C---:B------:R-:W-:Y:S07]  /*1c550*/  HMMA.16816.F32 R56, R36.reuse, R148, R56 ;  /* 0x000000942438723c */ /* 0x040fee0000001838 */
[----:B------:R-:W-:Y:S01]  /*1c560*/  MOV R149, R0 ;  /* 0x0000000000957202 */ /* 0x000fe20000000f00 */
[-C--:B------:R-:W-:Y:S01]  /*1c570*/  HMMA.16816.F32 R60, R36, R150.reuse, R60 ;  /* 0x00000096243c723c */ /* 0x080fe2000000183c */
[----:B------:R-:W-:Y:S07]  /*1c580*/  MOV R148, R28 ;  /* 0x0000001c00947202 */ /* 0x000fee0000000f00 */
[C---:B------:R-:W-:Y:S07]  /*1c590*/  HMMA.16816.F32 R64, R32.reuse, R150, R64 ;  /* 0x000000962040723c */ /* 0x040fee0000001840 */
[----:B------:R-:W-:Y:S01]  /*1c5a0*/  MOV R150, R2 ;  /* 0x0000000200967202 */ /* 0x000fe20000000f00 */
[-C--:B--2---:R-:W-:Y:S01]  /*1c5b0*/  HMMA.16816.F32 R68, R32, R40.reuse, R68 ;  /* 0x000000282044723c */ /* 0x084fe20000001844 */
[----:B------:R-:W-:Y:S07]  /*1c5c0*/  MOV R151, R3 ;  /* 0x0000000300977202 */ /* 0x000fee0000000f00 */
[C---:B------:R-:W-:Y:S08]  /*1c5d0*/  HMMA.16816.F32 R72, R36.reuse, R40, R72 ;  /* 0x000000282448723c */ /* 0x040ff00000001848 */
[-C--:B------:R-:W-:Y:S08]  /*1c5e0*/  HMMA.16816.F32 R76, R36, R42.reuse, R76 ;  /* 0x0000002a244c723c */ /* 0x080ff0000000184c */
[C---:B------:R-:W-:Y:S08]  /*1c5f0*/  HMMA.16816.F32 R80, R32.reuse, R42, R80 ;  /* 0x0000002a2050723c */ /* 0x040ff00000001850 */
[-C--:B----4-:R-:W-:Y:S08]  /*1c600*/  HMMA.16816.F32 R84, R32, R4.reuse, R84 ;  /* 0x000000042054723c */ /* 0x090ff00000001854 */
[C---:B------:R-:W-:Y:S08]  /*1c610*/  HMMA.16816.F32 R88, R36.reuse, R4, R88 ;  /* 0x000000042458723c */ /* 0x040ff00000001858 */
[-C--:B------:R-:W-:Y:S08]  /*1c620*/  HMMA.16816.F32 R92, R36, R6.reuse, R92 ;  /* 0x00000006245c723c */ /* 0x080ff0000000185c */
[----:B------:R-:W-:Y:S01]  /*1c630*/  HMMA.16816.F32 R96, R32, R6, R96 ;  /* 0x000000062060723c */ /* 0x000fe20000001860 */
[----:B------:R-:W-:-:S07]  /*1c640*/  @P0 BRA `(.L_x_515) ;  /* 0xffffc43000000947 */ /* 0x000fce000383ffff */
.L_x_497:
[----:B------:R-:W1:Y:S01]  /*1c650*/  SHFL.BFLY PT, R4, R242, 0x2, 0x1f ;  /* 0x0c401f00f2047f89 */ /* 0x000e6200000e0000 */
[----:B------:R-:W-:-:S02]  /*1c660*/  MOV R15, 0xff800000 ;  /* 0xff800000000f7802 */ /* 0x000fc40000000f00 */
[----:B------:R-:W-:Y:S01]  /*1c670*/  MOV R16, 0xff800000 ;  /* 0xff80000000107802 */ /* 0x000fe20000000f00 */
[----:B------:R-:W2:Y:S01]  /*1c680*/  SHFL.BFLY PT, R7, R241, 0x2, 0x1f ;  /* 0x0c401f00f1077f89 */ /* 0x000ea200000e0000 */
[----:B------:R-:W-:Y:S02]  /*1c690*/  MOV R17, 0xff800000 ;  /* 0xff80000000117802 */ /* 0x000fe40000000f00 */
[----:B------:R-:W-:Y:S01]  /*1c6a0*/  PLOP3.LUT P4, PT, PT, PT, PT, 0x8, 0x0 ;  /* 0x000000000000781c */ /* 0x000fe20003f8e170 */
        /* <DEDUP_REMOVED lines=11> */
[----:B------:R-:W-:Y:S01]  /*1c760*/  CS2R R6, SRZ ;  /* 0x0000000000067805 */ /* 0x000fe2000001ff00 */
[----:B--2---:R-:W-:Y:S02]  /*1c770*/  FADD.FTZ R9, R241, R9 ;  /* 0x00000009f1097221 */ /* 0x004fe40000010000 */
[----:B------:R-:W-:Y:S01]  /*1c780*/  FSETP.NE.FTZ.AND P3, PT, R4, RZ, PT ;  /* 0x000000ff0400720b */ /* 0x000fe20003f75000 */
[----:B---3--:R-:W-:-:S02]  /*1c790*/  FADD.FTZ R8, R8, R10 ;  /* 0x0000000a08087221 */ /* 0x008fc40000010000 */
[----:B------:R-:W-:Y:S01]  /*1c7a0*/  FSETP.NE.FTZ.AND P2, PT, R9, RZ, PT ;  /* 0x000000ff0900720b */ /* 0x000fe20003f55000 */
[----:B------:R-:W-:Y:S01]  /*1c7b0*/  CS2R R10, SRZ ;  /* 0x00000000000a7805 */ /* 0x000fe2000001ff00 */
[----:B----4-:R-:W-:Y:S01]  /*1c7c0*/  FADD.FTZ R5, R5, R235 ;  /* 0x000000eb05057221 */ /* 0x010fe20000010000 */
[----:B------:R-:W-:-:S04]  /*1c7d0*/  FSETP.NE.FTZ.AND P1, PT, R8, RZ, PT ;  /* 0x000000ff0800720b */ /* 0x000fc80003f35000 */
[----:B------:R-:W-:-:S03]  /*1c7e0*/  FSETP.NE.FTZ.AND P0, PT, R5, RZ, PT ;  /* 0x000000ff0500720b */ /* 0x000fc60003f15000 */
        /* <DEDUP_REMOVED lines=9> */
[----:B------:R-:W2:Y:S01]  /*1c880*/  @P3 MUFU.LG2 R4, R4 ;  /* 0x0000000400043308 */ /* 0x000ea20000000c00 */
[----:B------:R-:W-:Y:S02]  /*1c890*/  @P0 FMUL.FTZ R19, R19, c[0x0][0x2d0] ;  /* 0x0000b40013130a20 */ /* 0x000fe40000410000 */
[C---:B-1----:R-:W-:Y:S02]  /*1c8a0*/  FMUL.FTZ R144, R7.reuse, R144 ;  /* 0x0000009007907220 */ /* 0x042fe40000410000 */
[C---:B------:R-:W-:Y:S02]  /*1c8b0*/  FMUL.FTZ R145, R7.reuse, R145 ;  /* 0x0000009107917220 */ /* 0x040fe40000410000 */
[C---:B------:R-:W-:Y:S01]  /*1c8c0*/  FMUL.FTZ R132, R7.reuse, R132 ;  /* 0x0000008407847220 */ /* 0x040fe20000410000 */
[----:B------:R-:W1:Y:S01]  /*1c8d0*/  @P2 MUFU.LG2 R9, R9 ;  /* 0x0000000900092308 */ /* 0x000e620000000c00 */
[----:B------:R-:W-:-:S02]  /*1c8e0*/  FMUL.FTZ R133, R7, R133 ;  /* 0x0000008507857220 */ /* 0x000fc40000410000 */
[C---:B------:R-:W-:Y:S02]  /*1c8f0*/  FMUL.FTZ R100, R7.reuse, R100 ;  /* 0x0000006407647220 */ /* 0x040fe40000410000 */
[C---:B------:R-:W-:Y:S02]  /*1c900*/  FMUL.FTZ R101, R7.reuse, R101 ;  /* 0x0000006507657220 */ /* 0x040fe40000410000 */
[C---:B------:R-:W-:Y:S01]  /*1c910*/  FMUL.FTZ R112, R7.reuse, R112 ;  /* 0x0000007007707220 */ /* 0x040fe20000410000 */
[----:B------:R-:W3:Y:S01]  /*1c920*/  @P1 MUFU.LG2 R18, R8 ;  /* 0x0000000800121308 */ /* 0x000ee20000000c00 */
[----:B--2---:R-:W-:Y:S02]  /*1c930*/  @P3 FMUL.FTZ R4, R4, 0.69314718246459960938 ;  /* 0x3f31721804043820 */ /* 0x004fe40000410000 */
[C---:B------:R-:W-:Y:S02]  /*1c940*/  FMUL.FTZ R113, R7.reuse, R113 ;  /* 0x0000007107717220 */ /* 0x040fe40000410000 */
[----:B------:R-:W-:-:S02]  /*1c950*/  FMUL.FTZ R116, R7, R116 ;  /* 0x0000007407747220 */ /* 0x000fc40000410000 */
[----:B------:R-:W-:Y:S01]  /*1c960*/  FMUL.FTZ R117, R7, R117 ;  /* 0x0000007507757220 */ /* 0x000fe20000410000 */
[----:B------:R-:W2:Y:S01]  /*1c970*/  @P0 MUFU.LG2 R23, R5 ;  /* 0x0000000500170308 */ /* 0x000ea20000000c00 */
[----:B-1----:R-:W-:Y:S02]  /*1c980*/  @P2 FMUL.FTZ R9, R9, 0.69314718246459960938 ;  /* 0x3f31721809092820 */ /* 0x002fe40000410000 */
[C---:B------:R-:W-:Y:S02]  /*1c990*/  FMUL.FTZ R124, R7.reuse, R124 ;  /* 0x0000007c077c7220 */ /* 0x040fe40000410000 */
[C---:B------:R-:W-:Y:S02]  /*1c9a0*/  FMUL.FTZ R125, R7.reuse, R125 ;  /* 0x0000007d077d7220 */ /* 0x040fe40000410000 */
[----:B------:R-:W-:Y:S01]  /*1c9b0*/  FMUL.FTZ R52, R7, R52 ;  /* 0x0000003407347220 */ /* 0x000fe20000410000 */
[----:B------:R-:W1:Y:S01]  /*1c9c0*/  @P1 MUFU.RCP R10, R8 ;  /* 0x00000008000a1308 */ /* 0x000e620000001000 */
[----:B---3--:R-:W-:-:S02]  /*1c9d0*/  @P1 FMUL.FTZ R18, R18, 0.69314718246459960938 ;  /* 0x3f31721812121820 */ /* 0x008fc40000410000 */
[C---:B------:R-:W-:Y:S02]  /*1c9e0*/  FMUL.FTZ R53, R7.reuse, R53 ;  /* 0x0000003507357220 */ /* 0x040fe40000410000 */
[C---:B------:R-:W-:Y:S02]  /*1c9f0*/  FMUL.FTZ R64, R7.reuse, R64 ;  /* 0x0000004007407220 */ /* 0x040fe40000410000 */
[----:B------:R-:W-:Y:S01]  /*1ca00*/  FMUL.FTZ R65, R7, R65 ;  /* 0x0000004107417220 */ /* 0x000fe20000410000 */
[----:B------:R3:W4:Y:S01]  /*1ca10*/  @P0 MUFU.RCP R11, R5 ;  /* 0x00000005000b0308 */ /* 0x0007220000001000 */
[----:B--2---:R-:W-:Y:S02]  /*1ca20*/  @P0 FMUL.FTZ R23, R23, 0.69314718246459960938 ;  /* 0x3f31721817170820 */ /* 0x004fe40000410000 */
[C---:B------:R-:W-:Y:S02]  /*1ca30*/  FMUL.FTZ R68, R7.reuse, R68 ;  /* 0x0000004407447220 */ /* 0x040fe40000410000 */
[----:B------:R-:W-:-:S02]  /*1ca40*/  FMUL.FTZ R69, R7, R69 ;  /* 0x0000004507457220 */ /* 0x000fc40000410000 */
[C---:B------:R-:W-:Y:S02]  /*1ca50*/  FMUL.FTZ R80, R7.reuse, R80 ;  /* 0x0000005007507220 */ /* 0x040fe40000410000 */
[C---:B------:R-:W-:Y:S02]  /*1ca60*/  FMUL.FTZ R81, R7.reuse, R81 ;  /* 0x0000005107517220 */ /* 0x040fe40000410000 */
[C---:B------:R-:W-:Y:S02]  /*1ca70*/  FMUL.FTZ R84, R7.reuse, R84 ;  /* 0x0000005407547220 */ /* 0x040fe40000410000 */
[C---:B------:R-:W-:Y:S02]  /*1ca80*/  FMUL.FTZ R85, R7.reuse, R85 ;  /* 0x0000005507557220 */ /* 0x040fe40000410000 */
[----:B------:R-:W-:Y:S01]  /*1ca90*/  FMUL.FTZ R96, R7, R96 ;  /* 0x0000006007607220 */ /* 0x000fe20000410000 */
[----:B---3--:R-:W-:Y:S01]  /*1caa0*/  MOV R5, 0xff800000 ;  /* 0xff80000000057802 */ /* 0x008fe20000000f00 */
        /* <DEDUP_REMOVED lines=46> */
[C---:B----4-:R-:W-:Y:S02]  /*1cd90*/  FMUL.FTZ R142, R11.reuse, R142 ;  /* 0x0000008e0b8e7220 */ /* 0x050fe40000410000 */
        /* <DEDUP_REMOVED lines=24> */
[----:B------:R-:W-:Y:S02]  /*1cf20*/  FMUL.FTZ R10, R10, R93 ;  /* 0x0000005d0a0a7220 */ /* 0x000fe40000410000 */
[----:B------:R-:W-:-:S02]  /*1cf30*/  FMUL.FTZ R11, R11, R95 ;  /* 0x0000005f0b0b7220 */ /* 0x000fc40000410000 */
[----:B------:R-:W-:Y:S02]  /*1cf40*/  @P3 FFMA.FTZ R5, R22, R3, R4 ;  /* 0x0000000316053223 */ /* 0x000fe40000010004 */
[----:B------:R-:W-:Y:S02]  /*1cf50*/  @P2 FFMA.FTZ R15, R21, R2, R9 ;  /* 0x00000002150f2223 */ /* 0x000fe40000010009 */
[----:B------:R-:W-:Y:S02]  /*1cf60*/  @P1 FFMA.FTZ R16, R20, R0, R18 ;  /* 0x0000000014101223 */ /* 0x000fe40000010012 */
[----:B------:R-:W-:Y:S02]  /*1cf70*/  @P0 FFMA.FTZ R17, R19, R153, R23 ;  /* 0x0000009913110223 */ /* 0x000fe40000010017 */
.L_x_399:
[----:B------:R-:W-:Y:S05]  /*1cf80*/  @P4 BRA `(.L_x_516) ;  /* 0x0000175000004947 */ /* 0x000fea0003800000 */
[----:B------:R-:W1:Y:S01]  /*1cf90*/  S2R R0, SR_TID.X ;  /* 0x0000000000007919 */ /* 0x000e620000002100 */
[----:B------:R-:W-:Y:S02]  /*1cfa0*/  F2FP.PACK_AB R75, R75, R8 ;  /* 0x000000084b4b723e */ /* 0x000fe400000000ff */
[----:B------:R-:W-:Y:S01]  /*1cfb0*/  F2FP.PACK_AB R98, R6, R98 ;  /* 0x000000620662723e */ /* 0x000fe200000000ff */
[----:B------:R-:W-:Y:S01]  /*1cfc0*/  BAR.SYNC.DEFER_BLOCKING 0x1, 0x80 ;  /* 0x0042000000007b1d */ /* 0x000fe20000010000 */
        /* <DEDUP_REMOVED lines=10> */
[----:B-1----:R-:W-:Y:S02]  /*1d070*/  SHF.R.S32.HI R2, RZ, 0x1f, R0 ;  /* 0x0000001fff027819 */ /* 0x002fe40000011400 */
[----:B------:R-:W-:Y:S02]  /*1d080*/  F2FP.PACK_AB R102, R103, R102 ;  /* 0x000000666766723e */ /* 0x000fe400000000ff */
[----:B------:R-:W-:-:S02]  /*1d090*/  LEA.HI R3, R2, R0, RZ, 0x2 ;  /* 0x0000000002037211 */ /* 0x000fc400078f10ff */
[----:B------:R-:W-:Y:S02]  /*1d0a0*/  LEA.HI R18, R2, R0, RZ, 0x5 ;  /* 0x0000000002127211 */ /* 0x000fe400078f28ff */
[--C-:B------:R-:W-:Y:S02]  /*1d0b0*/  SHF.R.S32.HI R4, RZ, 0x2, R3.reuse ;  /* 0x00000002ff047819 */ /* 0x100fe40000011403 */
[----:B------:R-:W-:Y:S02]  /*1d0c0*/  SHF.R.S32.HI R9, RZ, 0x1f, R3 ;  /* 0x0000001fff097819 */ /* 0x000fe40000011403 */
[----:B------:R-:W-:Y:S02]  /*1d0d0*/  LOP3.LUT R20, R3, 0xfffffffc, RZ, 0xc0, !PT ;  /* 0xfffffffc03147812 */ /* 0x000fe400078ec0ff */
[----:B------:R-:W-:Y:S02]  /*1d0e0*/  LEA.HI R9, R9, R4, RZ, 0x3 ;  /* 0x0000000409097211 */ /* 0x000fe400078f18ff */
[----:B------:R-:W-:Y:S01]  /*1d0f0*/  SHF.R.S32.HI R3, RZ, 0x5, R18 ;  /* 0x00000005ff037819 */ /* 0x000fe20000011412 */
[----:B------:R-:W-:Y:S01]  /*1d100*/  IMAD.IADD R20, R0, 0x1, -R20 ;  /* 0x0000000100147824 */ /* 0x000fe200078e0a14 */
[----:B------:R-:W-:-:S02]  /*1d110*/  LOP3.LUT R9, R9, 0xfffffff8, RZ, 0xc0, !PT ;  /* 0xfffffff809097812 */ /* 0x000fc400078ec0ff */
[----:B------:R-:W-:Y:S02]  /*1d120*/  F2FP.PACK_AB R112, R113, R112 ;  /* 0x000000707170723e */ /* 0x000fe400000000ff */
[----:B------:R-:W-:Y:S01]  /*1d130*/  F2FP.PACK_AB R114, R115, R114 ;  /* 0x000000727372723e */ /* 0x000fe200000000ff */
[----:B------:R-:W-:Y:S01]  /*1d140*/  IMAD.IADD R9, R4, 0x1, -R9 ;  /* 0x0000000104097824 */ /* 0x000fe200078e0a09 */
[----:B------:R-:W-:Y:S02]  /*1d150*/  F2FP.PACK_AB R104, R105, R104 ;  /* 0x000000686968723e */ /* 0x000fe400000000ff */
[----:B------:R-:W-:Y:S02]  /*1d160*/  F2FP.PACK_AB R106, R107, R106 ;  /* 0x0000006a6b6a723e */ /* 0x000fe400000000ff */
[----:B------:R-:W-:Y:S02]  /*1d170*/  LEA.HI R19, R9, R9, RZ, 0x1 ;  /* 0x0000000909137211 */ /* 0x000fe400078f08ff */
[----:B------:R-:W-:-:S02]  /*1d180*/  F2FP.PACK_AB R108, R109, R108 ;  /* 0x0000006c6d6c723e */ /* 0x000fc400000000ff */
[----:B------:R-:W-:Y:S02]  /*1d190*/  SHF.R.S32.HI R21, RZ, 0x1, R19 ;  /* 0x00000001ff157819 */ /* 0x000fe40000011413 */
[----:B------:R-:W-:Y:S02]  /*1d1a0*/  LOP3.LUT R19, R19, 0x3fffffe, RZ, 0xc0, !PT ;  /* 0x03fffffe13137812 */ /* 0x000fe400078ec0ff */
[C---:B------:R-:W-:Y:S01]  /*1d1b0*/  LOP3.LUT P0, RZ, R21.reuse, 0x2, RZ, 0xc0, !PT ;  /* 0x0000000215ff7812 */ /* 0x040fe2000780c0ff */
[----:B------:R-:W-:Y:S01]  /*1d1c0*/  IMAD.SHL.U32 R8, R21, 0x40, RZ ;  /* 0x0000004015087824 */ /* 0x000fe200078e00ff */
[----:B------:R-:W-:Y:S01]  /*1d1d0*/  F2FP.PACK_AB R110, R111, R110 ;  /* 0x0000006e6f6e723e */ /* 0x000fe200000000ff */
[----:B------:R-:W-:Y:S01]  /*1d1e0*/  IMAD.IADD R19, R9, 0x1, -R19 ;  /* 0x0000000109137824 */ /* 0x000fe200078e0a13 */
[----:B------:R-:W-:Y:S01]  /*1d1f0*/  F2FP.PACK_AB R116, R117, R116 ;  /* 0x000000747574723e */ /* 0x000fe200000000ff */
[----:B------:R-:W-:Y:S01]  /*1d200*/  IMAD R9, R3, 0x100, R20 ;  /* 0x0000010003097824 */ /* 0x000fe200078e0214 */
[----:B------:R-:W-:-:S02]  /*1d210*/  LOP3.LUT R8, R8, 0xc0, RZ, 0xc0, !PT ;  /* 0x000000c008087812 */ /* 0x000fc400078ec0ff */
[----:B------:R-:W-:Y:S01]  /*1d220*/  F2FP.PACK_AB R118, R119, R118 ;  /* 0x000000767776723e */ /* 0x000fe200000000ff */
[----:B------:R-:W-:Y:S01]  /*1d230*/  IMAD R9, R19, 0x10, R9 ;  /* 0x0000001013097824 */ /* 0x000fe200078e0209 */
[----:B------:R-:W-:Y:S02]  /*1d240*/  LEA.HI R8, R8, R8, RZ, 0x1d ;  /* 0x0000000808087211 */ /* 0x000fe400078fe8ff */
[----:B------:R-:W-:Y:S02]  /*1d250*/  LOP3.LUT R19, R21, 0x1, RZ, 0xc0, !PT ;  /* 0x0000000115137812 */ /* 0x000fe400078ec0ff */
[----:B------:R-:W-:Y:S01]  /*1d260*/  F2FP.PACK_AB R124, R125, R124 ;  /* 0x0000007c7d7c723e */ /* 0x000fe200000000ff */
[----:B------:R-:W-:Y:S01]  /*1d270*/  IMAD.U32 R8, R9, 0x2, R8 ;  /* 0x0000000209087824 */ /* 0x000fe200078e0008 */
[----:B------:R-:W-:Y:S02]  /*1d280*/  ISETP.NE.U32.AND P1, PT, R19, 0x1, PT ;  /* 0x000000011300780c */ /* 0x000fe40003f25070 */
[----:B------:R-:W-:Y:S01]  /*1d290*/  F2FP.PACK_AB R126, R127, R126 ;  /* 0x0000007e7f7e723e */ /* 0x000fe200000000ff */
[----:B------:R-:W-:Y:S01]  /*1d2a0*/  IMAD.SHL.U32 R8, R8, 0x2, RZ ;  /* 0x0000000208087824 */ /* 0x000fe200078e00ff */
[----:B------:R-:W-:-:S02]  /*1d2b0*/  F2FP.PACK_AB R120, R121, R120 ;  /* 0x000000787978723e */ /* 0x000fc400000000ff */
[----:B------:R-:W-:Y:S02]  /*1d2c0*/  F2FP.PACK_AB R122, R123, R122 ;  /* 0x0000007a7b7a723e */ /* 0x000fe400000000ff */
[C---:B------:R-:W-:Y:S01]  /*1d2d0*/  IADD3 R9, R8.reuse, 0x80, RZ ;  /* 0x0000008008097810 */ /* 0x040fe20007ffe0ff */
[----:B------:R-:W-:Y:S01]  /*1d2e0*/  STS [R8+0x80], R144 ;  /* 0x0000809008007388 */ /* 0x000fe20000000800 */
[----:B------:R-:W-:Y:S02]  /*1d2f0*/  IADD3 R6, R8, 0x70, RZ ;  /* 0x0000007008067810 */ /* 0x000fe40007ffe0ff */
[----:B------:R-:W-:Y:S01]  /*1d300*/  F2FP.PACK_AB R128, R129, R128 ;  /* 0x000000808180723e */ /* 0x000fe200000000ff */
[----:B------:R-:W-:Y:S01]  /*1d310*/  STS [R8+0x280], R146 ;  /* 0x0002809208007388 */ /* 0x000fe20000000800 */
[----:B------:R-:W-:Y:S01]  /*1d320*/  @P1 IADD3 R6, R9, 0x10, RZ ;  /* 0x0000001009061810 */ /* 0x000fe20007ffe0ff */
[----:B------:R-:W-:Y:S01]  /*1d330*/  IMAD.MOV.U32 R9, RZ, RZ, 0x20 ;  /* 0x00000020ff097424 */ /* 0x000fe200078e00ff */
[----:B------:R-:W-:-:S02]  /*1d340*/  F2FP.PACK_AB R130, R131, R130 ;  /* 0x000000828382723e */ /* 0x000fc400000000ff */
[----:B------:R-:W-:Y:S01]  /*1d350*/  F2FP.PACK_AB R52, R53, R52 ;  /* 0x000000343534723e */ /* 0x000fe200000000ff */
[----:B------:R-:W-:Y:S01]  /*1d360*/  STS [R6], R132 ;  /* 0x0000008406007388 */ /* 0x000fe20000000800 */
[----:B------:R-:W-:Y:S02]  /*1d370*/  SEL R9, R9, 0xffffffe0, !P0 ;  /* 0xffffffe009097807 */ /* 0x000fe40004000000 */
[----:B------:R-:W-:Y:S01]  /*1d380*/  F2FP.PACK_AB R54, R55, R54 ;  /* 0x000000363736723e */ /* 0x000fe200000000ff */
[----:B------:R-:W-:Y:S01]  /*1d390*/  STS [R6+0x200], R134 ;  /* 0x0002008606007388 */ /* 0x000fe20000000800 */
[----:B------:R-:W-:Y:S01]  /*1d3a0*/  F2FP.PACK_AB R64, R65, R64 ;  /* 0x000000404140723e */ /* 0x000fe200000000ff */
[----:B------:R-:W-:Y:S01]  /*1d3b0*/  IMAD.IADD R14, R8, 0x1, R9 ;  /* 0x00000001080e7824 */ /* 0x000fe200078e0209 */
[----:B------:R-:W-:Y:S01]  /*1d3c0*/  F2FP.PACK_AB R66, R67, R66 ;  /* 0x000000424342723e */ /* 0x000fe200000000ff */
[----:B------:R-:W-:Y:S01]  /*1d3d0*/  IMAD.IADD R9, R9, 0x1, R6 ;  /* 0x0000000109097824 */ /* 0x000fe200078e0206 */
        /* <DEDUP_REMOVED lines=55> */
[----:B------:R2:W-:Y:S04]  /*1d750*/  STS [R6+0x5000], R13 ;  /* 0x0050000d06007388 */ /* 0x0005e80000000800 */
[----:B------:R3:W-:Y:S04]  /*1d760*/  STS [R6+0x5200], R78 ;  /* 0x0052004e06007388 */ /* 0x0007e80000000800 */
[----:B------:R-:W-:Y:S04]  /*1d770*/  STS [R14+0x4080], R84 ;  /* 0x004080540e007388 */ /* 0x000fe80000000800 */
[----:B------:R-:W-:Y:S04]  /*1d780*/  STS [R14+0x4280], R86 ;  /* 0x004280560e007388 */ /* 0x000fe80000000800 */
[----:B------:R-:W-:Y:S04]  /*1d790*/  STS [R9+0x4000], R7 ;  /* 0x0040000709007388 */ /* 0x000fe80000000800 */
[----:B------:R-:W-:Y:S01]  /*1d7a0*/  STS [R9+0x4200], R98 ;  /* 0x0042006209007388 */ /* 0x000fe20000000800 */
[----:B-1----:R-:W-:-:S03]  /*1d7b0*/  IMAD.MOV.U32 R8, RZ, RZ, 0x4 ;  /* 0x00000004ff087424 */ /* 0x002fc600078e00ff */
[----:B------:R-:W-:Y:S01]  /*1d7c0*/  STS [R14+0x5080], R88 ;  /* 0x005080580e007388 */ /* 0x000fe20000000800 */
[----:B--2---:R-:W-:-:S03]  /*1d7d0*/  IMAD.WIDE R12, R225, R8, c[0x0][0x500] ;  /* 0x00014000e10c7625 */ /* 0x004fc600078e0208 */
[----:B------:R-:W-:Y:S04]  /*1d7e0*/  STS [R14+0x5280], R90 ;  /* 0x0052805a0e007388 */ /* 0x000fe80000000800 */
[----:B------:R-:W-:Y:S04]  /*1d7f0*/  STS [R9+0x5000], R10 ;  /* 0x0050000a09007388 */ /* 0x000fe80000000800 */
[----:B------:R1:W-:Y:S04]  /*1d800*/  STS [R9+0x5200], R11 ;  /* 0x0052000b09007388 */ /* 0x0003e80000000800 */
[----:B------:R-:W-:Y:S01]  /*1d810*/  BAR.SYNC.DEFER_BLOCKING 0x1, 0x80 ;  /* 0x0042000000007b1d */ /* 0x000fe20000010000 */
[----:B---3--:R-:W-:-:S02]  /*1d820*/  IMAD.MOV.U32 R6, RZ, RZ, c[0x0][0x388] ;  /* 0x0000e200ff067624 */ /* 0x008fc400078e00ff */
[----:B-1----:R-:W-:-:S03]  /*1d830*/  @P0 IMAD.WIDE R8, R225, R8, c[0x0][0x508] ;  /* 0x00014200e1080625 */ /* 0x002fc600078e0208 */
[----:B------:R-:W2:Y:S04]  /*1d840*/  @P1 LDG.E R7, [R12.64] ;  /* 0x0000000c0c071981 */ /* 0x000ea8000c1e1900 */
[----:B------:R1:W5:Y:S01]  /*1d850*/  @P0 LDG.E R6, [R8.64] ;  /* 0x0000000c08060981 */ /* 0x000362000c1e1900 */
[----:B------:R-:W-:Y:S02]  /*1d860*/  CS2R R10, SRZ ;  /* 0x00000000000a7805 */ /* 0x000fe4000001ff00 */
[--C-:B--2---:R-:W-:Y:S01]  /*1d870*/  @P1 SHF.R.S32.HI R11, RZ, 0x1f, R7.reuse ;  /* 0x0000001fff0b1819 */ /* 0x104fe20000011407 */
[----:B------:R-:W-:Y:S01]  /*1d880*/  @P1 IMAD.MOV.U32 R10, RZ, RZ, R7 ;  /* 0x000000ffff0a1224 */ /* 0x000fe200078e0007 */
[----:B------:R-:W-:Y:S05]  /*1d890*/  @P0 BRA `(.L_x_517) ;  /* 0x0000004000000947 */ /* 0x000fea0003800000 */
[----:B-1----:R-:W-:Y:S05]  /*1d8a0*/  @!P1 BRA `(.L_x_517) ;  /* 0x0000003000009947 */ /* 0x002fea0003800000 */
[----:B-----5:R1:W2:Y:S04]  /*1d8b0*/  LDG.E R6, [R12.64] ;  /* 0x0000000c0c067981 */ /* 0x0202a8000c1e1900 */
[----:B-1----:R-:W2:Y:S02]  /*1d8c0*/  LDG.E R12, [R12.64+0x4] ;  /* 0x0000040c0c0c7981 */ /* 0x002ea4000c1e1900 */
[----:B--2---:R-:W-:-:S02]  /*1d8d0*/  IADD3 R6, -R6, R12, RZ ;  /* 0x0000000c06067210 */ /* 0x004fc40007ffe1ff */
.L_x_517:
[----:B-1----:R-:W-:Y:S01]  /*1d8e0*/  LOP3.LUT R9, R18, 0xffffffe0, RZ, 0xc0, !PT ;  /* 0xffffffe012097812 */ /* 0x002fe200078ec0ff */
[----:B------:R-:W1:Y:S01]  /*1d8f0*/  S2R R57, SR_CTAID.X ;  /* 0x0000000000397919 */ /* 0x000e620000002500 */
[----:B------:R-:W-:Y:S01]  /*1d900*/  SHF.R.S32.HI R7, RZ, 0x1f, R3 ;  /* 0x0000001fff077819 */ /* 0x000fe20000011403 */
[----:B------:R-:W-:Y:S01]  /*1d910*/  IMAD.MOV.U32 R14, RZ, RZ, c[0x0][0x4e8] ;  /* 0x00013a00ff0e7624 */ /* 0x000fe200078e00ff */
[----:B------:R-:W-:Y:S01]  /*1d920*/  LEA.HI R8, R20, R20, RZ, 0x1 ;  /* 0x0000001414087211 */ /* 0x000fe200078f08ff */
[----:B------:R-:W-:Y:S01]  /*1d930*/  IMAD.IADD R9, R0, 0x1, -R9 ;  /* 0x0000000100097824 */ /* 0x000fe200078e0a09 */
[----:B------:R-:W-:Y:S01]  /*1d940*/  LEA.HI R7, R7, R3, RZ, 0x2 ;  /* 0x0000000307077211 */ /* 0x000fe200078f10ff */
[C---:B------:R-:W-:Y:S01]  /*1d950*/  IMAD R18, R221.reuse, c[0x0][0x490], RZ ;  /* 0x00012400dd127a24 */ /* 0x040fe200078e02ff */
[----:B------:R-:W-:Y:S01]  /*1d960*/  LOP3.LUT R13, R8, 0x1ffffffe, RZ, 0xc0, !PT ;  /* 0x1ffffffe080d7812 */ /* 0x000fe200078ec0ff */
[----:B------:R-:W-:Y:S01]  /*1d970*/  IMAD R19, R221, c[0x0][0x3e8], RZ ;  /* 0x0000fa00dd137a24 */ /* 0x000fe200078e02ff */
[----:B------:R-:W-:Y:S01]  /*1d980*/  SHF.R.S32.HI R12, RZ, 0x1f, R9 ;  /* 0x0000001fff0c7819 */ /* 0x000fe20000011409 */
[----:B------:R-:W-:Y:S01]  /*1d990*/  IMAD R18, R222, c[0x0][0x494], R18 ;  /* 0x00012500de127a24 */ /* 0x000fe200078e0212 */
[----:B------:R-:W-:Y:S01]  /*1d9a0*/  SHF.L.U32 R8, R8, 0x5, RZ ;  /* 0x0000000508087819 */ /* 0x000fe200000006ff */
[----:B------:R-:W-:Y:S01]  /*1d9b0*/  IMAD.IADD R13, R20, 0x1, -R13 ;  /* 0x00000001140d7824 */ /* 0x000fe200078e0a0d */
[----:B------:R-:W-:Y:S01]  /*1d9c0*/  LOP3.LUT R7, R7, 0xffffffc, RZ, 0xc0, !PT ;  /* 0x0ffffffc07077812 */ /* 0x000fe200078ec0ff */
[----:B------:R-:W-:Y:S01]  /*1d9d0*/  IMAD R19, R222, c[0x0][0x3ec], R19 ;  /* 0x0000fb00de137a24 */ /* 0x000fe200078e0213 */
[----:B------:R-:W-:Y:S01]  /*1d9e0*/  LEA.HI R12, R12, R9, RZ, 0x2 ;  /* 0x000000090c0c7211 */ /* 0x000fe200078f10ff */
[----:B------:R-:W-:Y:S01]  /*1d9f0*/  BSSY B0, `(.L_x_518) ;  /* 0x0000086000007945 */ /* 0x000fe20003800000 */
[----:B------:R-:W-:Y:S01]  /*1da00*/  LOP3.LUT R8, R8, 0xffffffc0, RZ, 0xc0, !PT ;  /* 0xffffffc008087812 */ /* 0x000fe200078ec0ff */
[----:B------:R-:W-:Y:S01]  /*1da10*/  IMAD.IADD R7, R3, 0x1, -R7 ;  /* 0x0000000103077824 */ /* 0x000fe200078e0a07 */
[----:B------:R-:W-:-:S02]  /*1da20*/  SHF.R.S32.HI R12, RZ, 0x2, R12 ;  /* 0x00000002ff0c7819 */ /* 0x000fc4000001140c */
[----:B------:R-:W-:Y:S02]  /*1da30*/  ISETP.NE.AND P2, PT, R14, 0x1, PT ;  /* 0x000000010e00780c */ /* 0x000fe40003f45270 */
[----:B------:R-:W-:Y:S01]  /*1da40*/  LEA R8, R13, R8, 0x3 ;  /* 0x000000080d087211 */ /* 0x000fe200078e18ff */
[----:B------:R-:W-:Y:S01]  /*1da50*/  IMAD R7, R7, 0x10, R12 ;  /* 0x0000001007077824 */ /* 0x000fe200078e020c */
[----:B------:R-:W-:Y:S01]  /*1da60*/  LEA.HI R0, R2, R0, RZ, 0x3 ;  /* 0x0000000002007211 */ /* 0x000fe200078f18ff */
[----:B------:R-:W-:Y:S01]  /*1da70*/  IMAD R2, R11, c[0x0][0x3a0], RZ ;  /* 0x0000e8000b027a24 */ /* 0x000fe200078e02ff */
[----:B------:R-:W-:Y:S01]  /*1da80*/  LEA.HI R14, R4, R4, RZ, 0x1 ;  /* 0x00000004040e7211 */ /* 0x000fe200078f08ff */
[----:B------:R-:W-:Y:S01]  /*1da90*/  IMAD.IADD R8, R7, 0x1, R8 ;  /* 0x0000000107087824 */ /* 0x000fe200078e0208 */
[----:B------:R-:W-:Y:S01]  /*1daa0*/  MOV R13, R11 ;  /* 0x0000000b000d7202 */ /* 0x000fe20000000f00 */
[----:B------:R-:W-:Y:S01]  /*1dab0*/  IMAD.MOV.U32 R12, RZ, RZ, R10 ;  /* 0x000000ffff0c7224 */ /* 0x000fe200078e000a */
[----:B------:R-:W-:Y:S01]  /*1dac0*/  LOP3.LUT R14, R14, 0x3fffffe, RZ, 0xc0, !PT ;  /* 0x03fffffe0e0e7812 */ /* 0x000fe200078ec0ff */
[----:B-1----:R-:W-:Y:S01]  /*1dad0*/  IMAD R8, R57, 0x80, R8 ;  /* 0x0000008039087824 */ /* 0x002fe200078e0208 */
[----:B------:R-:W-:Y:S01]  /*1dae0*/  LOP3.LUT P0, RZ, R9, 0x3, RZ, 0xc0, !PT ;  /* 0x0000000309ff7812 */ /* 0x000fe2000780c0ff */
[----:B------:R-:W-:-:S02]  /*1daf0*/  IMAD R2, R10, c[0x0][0x3a4], R2 ;  /* 0x0000e9000a027a24 */ /* 0x000fc400078e0202 */
[----:B------:R-:W-:-:S04]  /*1db00*/  IMAD.WIDE.U32 R10, R10, c[0x0][0x3a0], RZ ;  /* 0x0000e8000a0a7a25 */ /* 0x000fc800078e00ff */
[----:B------:R-:W-:-:S04]  /*1db10*/  @P2 IMAD.HI.U32 R9, R8, c[0x0][0x4ec], RZ ;  /* 0x00013b0008092a27 */ /* 0x000fc800078e00ff */
[----:B------:R-:W-:Y:S01]  /*1db20*/  IMAD.IADD R11, R11, 0x1, R2 ;  /* 0x000000010b0b7824 */ /* 0x000fe200078e0202 */
[----:B------:R-:W-:Y:S01]  /*1db30*/  MOV R2, R8 ;  /* 0x0000000800027202 */ /* 0x000fe20000000f00 */
[----:B------:R-:W-:Y:S01]  /*1db40*/  IMAD.IADD R14, R4, 0x1, -R14 ;  /* 0x00000001040e7824 */ /* 0x000fe200078e0a0e */
[----:B------:R-:W-:Y:S01]  /*1db50*/  @P2 SHF.R.U32.HI R2, RZ, c[0x0][0x4f0], R9 ;  /* 0x00013c00ff022a19 */ /* 0x000fe20000011609 */
[----:B------:R-:W-:Y:S01]  /*1db60*/  IMAD.WIDE.U32 R12, R222, c[0x0][0x490], R12 ;  /* 0x00012400de0c7a25 */ /* 0x000fe200078e000c */
[----:B------:R-:W-:Y:S02]  /*1db70*/  SHF.R.S32.HI R9, RZ, 0x1f, R225 ;  /* 0x0000001fff097819 */ /* 0x000fe400000114e1 */
[----:B------:R-:W-:Y:S01]  /*1db80*/  SEL R225, R225, RZ, !P1 ;  /* 0x000000ffe1e17207 */ /* 0x000fe20004800000 */
[----:B------:R-:W-:Y:S01]  /*1db90*/  IMAD R3, R3, 0x8, R14 ;  /* 0x0000000803037824 */ /* 0x000fe200078e020e */
[----:B------:R-:W-:Y:S01]  /*1dba0*/  IADD3 R13, R13, R18, RZ ;  /* 0x000000120d0d7210 */ /* 0x000fe20007ffe0ff */
[----:B------:R-:W-:Y:S01]  /*1dbb0*/  IMAD R14, R20, 0x20, R4 ;  /* 0x00000020140e7824 */ /* 0x000fe200078e0204 */
[----:B------:R-:W-:Y:S01]  /*1dbc0*/  IADD3 R18, -R2, RZ, RZ ;  /* 0x000000ff02127210 */ /* 0x000fe20007ffe1ff */
[----:B------:R-:W-:Y:S01]  /*1dbd0*/  IMAD.WIDE.U32 R10, R222, c[0x0][0x3e8], R10 ;  /* 0x0000fa00de0a7a25 */ /* 0x000fe200078e000a */
[----:B------:R-:W-:-:S03]  /*1dbe0*/  SEL R9, R9, RZ, !P1 ;  /* 0x000000ff09097207 */ /* 0x000fc60004800000 */
[----:B------:R-:W-:Y:S02]  /*1dbf0*/  IMAD R14, R57, 0x80, R14 ;  /* 0x00000080390e7824 */ /* 0x000fe400078e020e */
[----:B------:R-:W-:Y:S01]  /*1dc00*/  IMAD.WIDE.U32 R22, R225, c[0x0][0x498], R12 ;  /* 0x00012600e1167a25 */ /* 0x000fe200078e000c */
[----:B------:R-:W-:Y:S02]  /*1dc10*/  IADD3 R13, R11, R19, RZ ;  /* 0x000000130b0d7210 */ /* 0x000fe40007ffe0ff */
[----:B------:R-:W-:Y:S01]  /*1dc20*/  SHF.R.S32.HI R11, RZ, 0x1f, R2 ;  /* 0x0000001fff0b7819 */ /* 0x000fe20000011402 */
[----:B------:R-:W-:Y:S01]  /*1dc30*/  IMAD R18, R18, c[0x0][0x4e8], R8 ;  /* 0x00013a0012127a24 */ /* 0x000fe200078e0208 */
[----:B------:R-:W-:Y:S01]  /*1dc40*/  IADD3 R22, P1, R2, R22, RZ ;  /* 0x0000001602167210 */ /* 0x000fe20007f3e0ff */
[----:B------:R-:W-:Y:S02]  /*1dc50*/  IMAD R21, R9, c[0x0][0x498], RZ ;  /* 0x0001260009157a24 */ /* 0x000fe400078e02ff */
[----:B------:R-:W-:Y:S01]  /*1dc60*/  @P2 IMAD.HI.U32 R12, R14, c[0x0][0x4ec], RZ ;  /* 0x00013b000e0c2a27 */ /* 0x000fe200078e00ff */
[----:B------:R-:W-:-:S03]  /*1dc70*/  SHF.R.S32.HI R2, RZ, 0x1f, R18 ;  /* 0x0000001fff027819 */ /* 0x000fc60000011412 */
[----:B------:R-:W-:Y:S02]  /*1dc80*/  IMAD R21, R225, c[0x0][0x49c], R21 ;  /* 0x00012700e1157a24 */ /* 0x000fe400078e0215 */
[----:B------:R-:W-:Y:S01]  /*1dc90*/  IMAD.MOV.U32 R8, RZ, RZ, R14 ;  /* 0x000000ffff087224 */ /* 0x000fe200078e000e */
[----:B------:R-:W-:Y:S01]  /*1dca0*/  @P2 SHF.R.U32.HI R8, RZ, c[0x0][0x4f0], R12 ;  /* 0x00013c00ff082a19 */ /* 0x000fe2000001160c */
[----:B------:R-:W-:Y:S01]  /*1dcb0*/  IMAD.MOV.U32 R12, RZ, RZ, R10 ;  /* 0x000000ffff0c7224 */ /* 0x000fe200078e000a */
[----:B------:R-:W-:Y:S01]  /*1dcc0*/  IADD3.X R23, R11, R23, R21, P1, !PT ;  /* 0x000000170b177210 */ /* 0x000fe20000ffe415 */
[----:B------:R-:W-:Y:S01]  /*1dcd0*/  IMAD.SHL.U32 R10, R0, 0x8, RZ ;  /* 0x00000008000a7824 */ /* 0x000fe200078e00ff */
[----:B------:R-:W-:Y:S01]  /*1dce0*/  SHF.L.U32 R0, R20, 0x3, RZ ;  /* 0x0000000314007819 */ /* 0x000fe200000006ff */
[----:B------:R-:W-:Y:S02]  /*1dcf0*/  IMAD R9, R9, c[0x0][0x3f0], RZ ;  /* 0x0000fc0009097a24 */ /* 0x000fe400078e02ff */
[----:B------:R-:W-:Y:S01]  /*1dd00*/  IMAD R2, R2, c[0x0][0x488], RZ ;  /* 0x0001220002027a24 */ /* 0x000fe200078e02ff */
[----:B------:R-:W-:Y:S01]  /*1dd10*/  LOP3.LUT R10, R10, 0xc0, RZ, 0xc0, !PT ;  /* 0x000000c00a0a7812 */ /* 0x000fe200078ec0ff */
[----:B------:R-:W-:-:S02]  /*1dd20*/  IMAD R9, R225, c[0x0][0x3f4], R9 ;  /* 0x0000fd00e1097a24 */ /* 0x000fc400078e0209 */
[----:B------:R-:W-:Y:S01]  /*1dd30*/  IMAD.WIDE.U32 R12, R225, c[0x0][0x3f0], R12 ;  /* 0x0000fc00e10c7a25 */ /* 0x000fe200078e000c */
[----:B------:R-:W-:-:S03]  /*1dd40*/  SHF.R.U32.HI R11, RZ, 0x3, R10 ;  /* 0x00000003ff0b7819 */ /* 0x000fc6000001160a */
[----:B------:R-:W-:-:S04]  /*1dd50*/  IMAD.WIDE.U32 R20, R18, c[0x0][0x488], R22 ;  /* 0x0001220012147a25 */ /* 0x000fc800078e0016 */
[----:B------:R-:W-:Y:S01]  /*1dd60*/  IMAD R2, R18, c[0x0][0x48c], R2 ;  /* 0x0001230012027a24 */ /* 0x000fe200078e0202 */
[----:B------:R-:W-:Y:S01]  /*1dd70*/  LOP3.LUT R18, R10, 0x18, R0, 0xf8, !PT ;  /* 0x000000180a127812 */ /* 0x000fe200078ef800 */
[----:B------:R-:W-:Y:S02]  /*1dd80*/  IMAD.MOV R10, RZ, RZ, -R8 ;  /* 0x000000ffff0a7224 */ /* 0x000fe400078e0a08 */
[----:B------:R-:W-:Y:S01]  /*1dd90*/  IMAD.IADD R23, R13, 0x1, R9 ;  /* 0x000000010d177824 */ /* 0x000fe200078e0209 */
[----:B------:R-:W-:Y:S01]  /*1dda0*/  LEA R9, P1, R20, c[0x0][0x450], 0x2 ;  /* 0x0001140014097a11 */ /* 0x000fe200078210ff */
[----:B------:R-:W-:Y:S01]  /*1ddb0*/  IMAD R10, R10, c[0x0][0x4e8], R14 ;  /* 0x00013a000a0a7a24 */ /* 0x000fe200078e020e */
[----:B------:R-:W-:Y:S01]  /*1ddc0*/  IADD3 R2, R21, R2, RZ ;  /* 0x0000000215027210 */ /* 0x000fe20007ffe0ff */
[----:B------:R-:W-:Y:S01]  /*1ddd0*/  IMAD.MOV.U32 R22, RZ, RZ, R12 ;  /* 0x000000ffff167224 */ /* 0x000fe200078e000c */
[----:B------:R-:W-:Y:S01]  /*1dde0*/  SHF.R.S32.HI R13, RZ, 0x1f, R8 ;  /* 0x0000001fff0d7819 */ /* 0x000fe20000011408 */
[----:B------:R-:W-:Y:S01]  /*1ddf0*/  SHFL.IDX PT, R12, R9, 0x2, 0x1c1f ;  /* 0x005c1f00090c7f89 */ /* 0x000fe200000e0000 */
[----:B------:R-:W-:Y:S01]  /*1de00*/  LEA.HI.X R14, R20, c[0x0][0x454], R2, 0x2, P1 ;  /* 0x00011500140e7a11 */ /* 0x000fe200008f1402 */
[----:B-----5:R-:W-:Y:S01]  /*1de10*/  IMAD R2, R6, c[0x0][0x4e8], RZ ;  /* 0x00013a0006027a24 */ /* 0x020fe200078e02ff */
[----:B------:R-:W-:Y:S01]  /*1de20*/  LOP3.LUT R11, R18, R11, RZ, 0x3c, !PT ;  /* 0x0000000b120b7212 */ /* 0x000fe200078e3cff */
[----:B------:R-:W-:Y:S01]  /*1de30*/  SHFL.IDX PT, R20, R9, RZ, 0x1c1f ;  /* 0x001c1fff09147589 */ /* 0x000fe200000e0000 */
[----:B------:R-:W-:-:S02]  /*1de40*/  IMAD R6, R13, c[0x0][0x3e0], RZ ;  /* 0x0000f8000d067a24 */ /* 0x000fc400078e02ff */
[C---:B------:R-:W-:Y:S01]  /*1de50*/  IMAD R7, R57.reuse, 0x80, R7 ;  /* 0x0000008039077824 */ /* 0x040fe200078e0207 */
[----:B------:R-:W1:Y:S01]  /*1de60*/  SHFL.IDX PT, R21, R14, RZ, 0x1c1f ;  /* 0x001c1fff0e157589 */ /* 0x000e6200000e0000 */
[C---:B------:R-:W-:Y:S01]  /*1de70*/  IMAD R6, R8.reuse, c[0x0][0x3e4], R6 ;  /* 0x0000f90008067a24 */ /* 0x040fe200078e0206 */
[----:B------:R-:W-:Y:S01]  /*1de80*/  LEA R57, R57, R4, 0x7 ;  /* 0x0000000439397211 */ /* 0x000fe200078e38ff */
[----:B------:R-:W-:Y:S01]  /*1de90*/  IMAD.WIDE.U32 R22, R8, c[0x0][0x3e0], R22 ;  /* 0x0000f80008167a25 */ /* 0x000fe200078e0016 */
[----:B------:R-:W-:Y:S01]  /*1dea0*/  SHFL.IDX PT, R18, R9, 0x1, 0x1c1f ;  /* 0x003c1f0009127f89 */ /* 0x000fe200000e0000 */
[----:B------:R-:W-:Y:S02]  /*1deb0*/  ISETP.GE.OR P3, PT, R7, R2, P0 ;  /* 0x000000020700720c */ /* 0x000fe40000766670 */
[----:B------:R-:W-:Y:S01]  /*1dec0*/  SHF.R.S32.HI R8, RZ, 0x1f, R10 ;  /* 0x0000001fff087819 */ /* 0x000fe2000001140a */
[----:B------:R-:W2:Y:S01]  /*1ded0*/  SHFL.IDX PT, R19, R14, 0x1, 0x1c1f ;  /* 0x003c1f000e137f89 */ /* 0x000ea200000e0000 */
[----:B------:R-:W-:Y:S01]  /*1dee0*/  IMAD.U32 R11, R3, 0x20, R11 ;  /* 0x00000020030b7824 */ /* 0x000fe200078e000b */
[----:B------:R-:W-:-:S02]  /*1def0*/  IADD3 R23, R23, R6, RZ ;  /* 0x0000000617177210 */ /* 0x000fc40007ffe0ff */
[----:B------:R-:W3:Y:S01]  /*1df00*/  SHFL.IDX PT, R13, R14, 0x2, 0x1c1f ;  /* 0x005c1f000e0d7f89 */ /* 0x000ee200000e0000 */
[----:B------:R-:W-:-:S03]  /*1df10*/  IMAD R8, R8, c[0x0][0x3d8], RZ ;  /* 0x0000f60008087a24 */ /* 0x000fc600078e02ff */
[----:B------:R4:W-:Y:S01]  /*1df20*/  SHFL.IDX PT, R24, R9, 0x3, 0x1c1f ;  /* 0x007c1f0009187f89 */ /* 0x0009e200000e0000 */
[----:B------:R-:W-:-:S03]  /*1df30*/  IMAD R3, R10, c[0x0][0x3dc], R8 ;  /* 0x0000f7000a037a24 */ /* 0x000fc600078e0208 */
[----:B------:R2:W3:Y:S04]  /*1df40*/  SHFL.IDX PT, R25, R14, 0x3, 0x1c1f ;  /* 0x007c1f000e197f89 */ /* 0x0004e800000e0000 */
[----:B-1----:R1:W-:Y:S01]  /*1df50*/  @!P3 ST.E [R20.64], R5 ;  /* 0x000000051400b985 */ /* 0x0023e2000c10190c */
[C---:B----4-:R-:W-:Y:S02]  /*1df60*/  IADD3 R9, R7.reuse, 0x40, RZ ;  /* 0x0000004007097810 */ /* 0x050fe40007ffe0ff */
[C---:B--2---:R-:W-:Y:S02]  /*1df70*/  IADD3 R14, R7.reuse, 0x8, RZ ;  /* 0x00000008070e7810 */ /* 0x044fe40007ffe0ff */
[----:B------:R-:W-:Y:S02]  /*1df80*/  IADD3 R7, R7, 0x48, RZ ;  /* 0x0000004807077810 */ /* 0x000fe40007ffe0ff */
[----:B------:R-:W-:-:S02]  /*1df90*/  ISETP.GE.OR P2, PT, R14, R2, P0 ;  /* 0x000000020e00720c */ /* 0x000fc40000746670 */
[-C--:B------:R-:W-:Y:S02]  /*1dfa0*/  ISETP.GE.OR P1, PT, R9, R2.reuse, P0 ;  /* 0x000000020900720c */ /* 0x080fe40000726670 */
[----:B------:R-:W-:Y:S01]  /*1dfb0*/  ISETP.GE.OR P0, PT, R7, R2, P0 ;  /* 0x000000020700720c */ /* 0x000fe20000706670 */
[----:B------:R-:W-:Y:S01]  /*1dfc0*/  IMAD.WIDE.U32 R6, R10, c[0x0][0x3d8], R22 ;  /* 0x0000f6000a067a25 */ /* 0x000fe200078e0016 */
[----:B-1----:R-:W-:-:S03]  /*1dfd0*/  SHF.L.U32 R5, R11, 0x1, RZ ;  /* 0x000000010b057819 */ /* 0x002fc600000006ff */
[----:B------:R-:W-:-:S04]  /*1dfe0*/  IMAD.IADD R3, R7, 0x1, R3 ;  /* 0x0000000107037824 */ /* 0x000fc800078e0203 */
[----:B------:R1:W-:Y:S04]  /*1dff0*/  @!P2 ST.E [R18.64], R15 ;  /* 0x0000000f1200a985 */ /* 0x0003e8000c10190c */
[----:B---3--:R1:W-:Y:S04]  /*1e000*/  @!P1 ST.E [R12.64], R16 ;  /* 0x000000100c009985 */ /* 0x0083e8000c10190c */
[----:B------:R1:W-:Y:S01]  /*1e010*/  @!P0 ST.E [R24.64], R17 ;  /* 0x0000001118008985 */ /* 0x0003e2000c10190c */
[----:B------:R-:W-:-:S03]  /*1e020*/  LEA R52, P0, R6, c[0x0][0x380], 0x1 ;  /* 0x0000e00006347a11 */ /* 0x000fc600078008ff */
[----:B------:R1:W2:Y:S01]  /*1e030*/  LDS.128 R40, [R5+0x880] ;  /* 0x0008800005287984 */ /* 0x0002a20000000c00 */
[----:B------:R-:W-:Y:S02]  /*1e040*/  LEA.HI.X R3, R6, c[0x0][0x384], R3, 0x1, P0 ;  /* 0x0000e10006037a11 */ /* 0x000fe400000f0c03 */
[----:B------:R-:W-:Y:S01]  /*1e050*/  ISETP.GE.AND P0, PT, R57, R2, PT ;  /* 0x000000023900720c */ /* 0x000fe20003f06270 */
[----:B------:R1:W3:Y:S04]  /*1e060*/  LDS.128 R36, [R5+0x1080] ;  /* 0x0010800005247984 */ /* 0x0002e80000000c00 */
[----:B------:R1:W4:Y:S04]  /*1e070*/  LDS.128 R32, [R5+0x1880] ;  /* 0x0018800005207984 */ /* 0x0003280000000c00 */
[----:B------:R1:W1:Y:S04]  /*1e080*/  LDS.128 R28, [R5+0x2880] ;  /* 0x00288000051c7984 */ /* 0x0002680000000c00 */
[----:B------:R1:W1:Y:S04]  /*1e090*/  LDS.128 R24, [R5+0x3080] ;  /* 0x0030800005187984 */ /* 0x0002680000000c00 */
[----:B------:R1:W1:Y:S04]  /*1e0a0*/  LDS.128 R20, [R5+0x3880] ;  /* 0x0038800005147984 */ /* 0x0002680000000c00 */
[----:B------:R1:W1:Y:S04]  /*1e0b0*/  LDS.128 R16, [R5+0x4880] ;  /* 0x0048800005107984 */ /* 0x0002680000000c00 */
[----:B------:R1:W1:Y:S04]  /*1e0c0*/  LDS.128 R12, [R5+0x5080] ;  /* 0x00508000050c7984 */ /* 0x0002680000000c00 */
[----:B------:R1:W1:Y:S04]  /*1e0d0*/  LDS.128 R8, [R5+0x5880] ;  /* 0x0058800005087984 */ /* 0x0002680000000c00 */
[----:B------:R1:W1:Y:S04]  /*1e0e0*/  SHFL.IDX PT, R58, R52, RZ, 0x1c1f ;  /* 0x001c1fff343a7589 */ /* 0x00026800000e0000 */
[----:B------:R1:W1:Y:S01]  /*1e0f0*/  SHFL.IDX PT, R59, R3, RZ, 0x1c1f ;  /* 0x001c1fff033b7589 */ /* 0x00026200000e0000 */
[----:B------:R-:W-:Y:S05]  /*1e100*/  @P0 BRA `(.L_x_519) ;  /* 0x0000014000000947 */ /* 0x000fea0003800000 */
[----:B--2---:R-:W2:Y:S01]  /*1e110*/  LDS.128 R48, [R5+0x80] ;  /* 0x0000800005307984 */ /* 0x004ea20000000c00 */
[----:B------:R-:W-:-:S02]  /*1e120*/  IADD3 R56, R0, 0x20, RZ ;  /* 0x0000002000387810 */ /* 0x000fc40007ffe0ff */
[----:B------:R-:W-:Y:S01]  /*1e130*/  IADD3 R54, R0, 0x40, RZ ;  /* 0x0000004000367810 */ /* 0x000fe20007ffe0ff */
[----:B------:R-:W5:Y:S01]  /*1e140*/  LDS.128 R44, [R5+0x2080] ;  /* 0x00208000052c7984 */ /* 0x000f620000000c00 */
[----:B------:R-:W-:Y:S02]  /*1e150*/  ISETP.GE.AND P1, PT, R56, c[0x0][0x3c8], PT ;  /* 0x0000f20038007a0c */ /* 0x000fe40003f26270 */
[----:B------:R-:W-:Y:S01]  /*1e160*/  ISETP.GE.AND P0, PT, R54, c[0x0][0x3c8], PT ;  /* 0x0000f20036007a0c */ /* 0x000fe20003f06270 */
[----:B-1----:R-:W1:Y:S01]  /*1e170*/  LDS.128 R4, [R5+0x4080] ;  /* 0x0040800005047984 */ /* 0x002e620000000c00 */
[----:B------:R-:W-:-:S09]  /*1e180*/  ISETP.GE.AND P2, PT, R0, c[0x0][0x3c8], PT ;  /* 0x0000f20000007a0c */ /* 0x000fd20003f46270 */
[----:B------:R-:W-:Y:S02]  /*1e190*/  @!P1 SHF.R.S32.HI R55, RZ, 0x1f, R56 ;  /* 0x0000001fff379819 */ /* 0x000fe40000011438 */
[----:B------:R-:W-:Y:S02]  /*1e1a0*/  @!P0 SHF.R.S32.HI R53, RZ, 0x1f, R54 ;  /* 0x0000001fff358819 */ /* 0x000fe40000011436 */
[----:B------:R-:W-:Y:S01]  /*1e1b0*/  @!P1 LEA.HI R55, R55, R56, RZ, 0x3 ;  /* 0x0000003837379211 */ /* 0x000fe200078f18ff */
[----:B------:R-:W-:Y:S01]  /*1e1c0*/  @!P2 IMAD.WIDE R60, R0, 0x2, R58 ;  /* 0x00000002003ca825 */ /* 0x000fe200078e023a */
[----:B------:R-:W-:Y:S02]  /*1e1d0*/  @!P0 LEA.HI R53, R53, R54, RZ, 0x3 ;  /* 0x0000003635358211 */ /* 0x000fe400078f18ff */
[----:B------:R-:W-:Y:S02]  /*1e1e0*/  @!P1 LOP3.LUT R55, R55, 0xfffffff8, RZ, 0xc0, !PT ;  /* 0xfffffff837379812 */ /* 0x000fe400078ec0ff */
[----:B------:R-:W-:-:S03]  /*1e1f0*/  @!P0 LOP3.LUT R53, R53, 0xfffffff8, RZ, 0xc0, !PT ;  /* 0xfffffff835358812 */ /* 0x000fc600078ec0ff */
[----:B------:R-:W-:-:S04]  /*1e200*/  @!P1 IMAD.WIDE R54, R55, 0x2, R58 ;  /* 0x0000000237369825 */ /* 0x000fc800078e023a */
[----:B------:R-:W-:Y:S01]  /*1e210*/  @!P0 IMAD.WIDE R58, R53, 0x2, R58 ;  /* 0x00000002353a8825 */ /* 0x000fe200078e023a */
[----:B--2---:R2:W-:Y:S04]  /*1e220*/  @!P2 ST.E.128 [R60.64], R48 ;  /* 0x000000303c00a985 */ /* 0x0045e8000c101d0c */
[----:B-----5:R2:W-:Y:S04]  /*1e230*/  @!P1 ST.E.128 [R54.64], R44 ;  /* 0x0000002c36009985 */ /* 0x0205e8000c101d0c */
[----:B-1----:R2:W-:Y:S02]  /*1e240*/  @!P0 ST.E.128 [R58.64], R4 ;  /* 0x000000043a008985 */ /* 0x0025e4000c101d0c */
.L_x_519:
[----:B--2---:R-:W-:Y:S05]  /*1e250*/  BSYNC B0 ;  /* 0x0000000000007941 */ /* 0x004fea0003800000 */
.L_x_518:
[----:B------:R-:W-:Y:S01]  /*1e260*/  IADD3 R4, R57, 0x20, RZ ;  /* 0x0000002039047810 */ /* 0x000fe20007ffe0ff */
[----:B------:R2:W4:Y:S01]  /*1e270*/  SHFL.IDX PT, R45, R3, 0x1, 0x1c1f ;  /* 0x003c1f00032d7f89 */ /* 0x00052200000e0000 */
[----:B------:R-:W-:Y:S02]  /*1e280*/  BSSY B0, `(.L_x_520) ;  /* 0x0000015000007945 */ /* 0x000fe40003800000 */
[----:B------:R-:W-:Y:S01]  /*1e290*/  ISETP.GE.AND P0, PT, R4, R2, PT ;  /* 0x000000020400720c */ /* 0x000fe20003f06270 */
[----:B------:R2:W3:-:S12]  /*1e2a0*/  SHFL.IDX PT, R44, R52, 0x1, 0x1c1f ;  /* 0x003c1f00342c7f89 */ /* 0x0004d800000e0000 */
[----:B------:R-:W-:Y:S05]  /*1e2b0*/  @P0 BRA `(.L_x_521) ;  /* 0x0000011000000947 */ /* 0x000fea0003800000 */
[C---:B------:R-:W-:Y:S02]  /*1e2c0*/  IADD3 R7, R0.reuse, 0x20, RZ ;  /* 0x0000002000077810 */ /* 0x040fe40007ffe0ff */
[C---:B-1----:R-:W-:Y:S02]  /*1e2d0*/  IADD3 R5, R0.reuse, 0x40, RZ ;  /* 0x0000004000057810 */ /* 0x042fe40007ffe0ff */
        /* <DEDUP_REMOVED lines=15> */
.L_x_521:
[----:B------:R-:W-:Y:S05]  /*1e3d0*/  BSYNC B0 ;  /* 0x0000000000007941 */ /* 0x000fea0003800000 */
.L_x_520:
[----:B-1----:R-:W-:Y:S01]  /*1e3e0*/  IADD3 R4, R57, 0x40, RZ ;  /* 0x0000004039047810 */ /* 0x002fe20007ffe0ff */
[----:B------:R1:W2:Y:S01]  /*1e3f0*/  SHFL.IDX PT, R17, R3, 0x2, 0x1c1f ;  /* 0x005c1f0003117f89 */ /* 0x0002a200000e0000 */
        /* <DEDUP_REMOVED lines=12> */
[--C-:B--2-4-:R-:W-:Y:S01]  /*1e4c0*/  @!P2 IMAD.WIDE R18, R0, 0x2, R16.reuse ;  /* 0x000000020012a825 */ /* 0x114fe200078e0210 */
[----:B------:R-:W-:Y:S02]  /*1e4d0*/  @!P0 LEA.HI R4, R4, R5, RZ, 0x3 ;  /* 0x0000000504048211 */ /* 0x000fe400078f18ff */
[----:B------:R-:W-:Y:S02]  /*1e4e0*/  @!P1 LOP3.LUT R6, R6, 0xfffffff8, RZ, 0xc0, !PT ;  /* 0xfffffff806069812 */ /* 0x000fe400078ec0ff */
[----:B------:R-:W-:Y:S01]  /*1e4f0*/  @!P0 LOP3.LUT R4, R4, 0xfffffff8, RZ, 0xc0, !PT ;  /* 0xfffffff804048812 */ /* 0x000fe200078ec0ff */
[----:B---3--:R2:W-:Y:S02]  /*1e500*/  @!P2 ST.E.128 [R18.64], R36 ;  /* 0x000000241200a985 */ /* 0x0085e4000c101d0c */
[----:B------:R-:W-:-:S04]  /*1e510*/  @!P1 IMAD.WIDE R6, R6, 0x2, R16 ;  /* 0x0000000206069825 */ /* 0x000fc800078e0210 */
[----:B------:R-:W-:Y:S01]  /*1e520*/  @!P0 IMAD.WIDE R4, R4, 0x2, R16 ;  /* 0x0000000204048825 */ /* 0x000fe200078e0210 */
[----:B------:R2:W-:Y:S04]  /*1e530*/  @!P1 ST.E.128 [R6.64], R24 ;  /* 0x0000001806009985 */ /* 0x0005e8000c101d0c */
[----:B------:R2:W-:Y:S02]  /*1e540*/  @!P0 ST.E.128 [R4.64], R12 ;  /* 0x0000000c04008985 */ /* 0x0005e4000c101d0c */
.L_x_523:
[----:B------:R-:W-:Y:S05]  /*1e550*/  BSYNC B0 ;  /* 0x0000000000007941 */ /* 0x000fea0003800000 */
.L_x_522:
[----:B------:R-:W-:Y:S01]  /*1e560*/  IADD3 R57, R57, 0x60, RZ ;  /* 0x0000006039397810 */ /* 0x000fe20007ffe0ff */
[----:B--2---:R2:W1:Y:S03]  /*1e570*/  SHFL.IDX PT, R5, R3, 0x3, 0x1c1f ;  /* 0x007c1f0003057f89 */ /* 0x00446600000e0000 */
[----:B------:R-:W-:Y:S01]  /*1e580*/  ISETP.GE.AND P0, PT, R57, R2, PT ;  /* 0x000000023900720c */ /* 0x000fe20003f06270 */
[----:B------:R2:W4:-:S12]  /*1e590*/  SHFL.IDX PT, R4, R52, 0x3, 0x1c1f ;  /* 0x007c1f0034047f89 */ /* 0x00051800000e0000 */
[----:B------:R-:W-:Y:S05]  /*1e5a0*/  @P0 EXIT ;  /* 0x000000000000094d */ /* 0x000fea0003800000 */
[C---:B-12---:R-:W-:Y:S02]  /*1e5b0*/  IADD3 R3, R0.reuse, 0x20, RZ ;  /* 0x0000002000037810 */ /* 0x046fe40007ffe0ff */
[----:B------:R-:W-:Y:S02]  /*1e5c0*/  ISETP.GE.AND P1, PT, R0, c[0x0][0x3c8], PT ;  /* 0x0000f20000007a0c */ /* 0x000fe40003f26270 */
[----:B------:R-:W-:-:S11]  /*1e5d0*/  ISETP.GE.AND P0, PT, R3, c[0x0][0x3c8], PT ;  /* 0x0000f20003007a0c */ /* 0x000fd60003f06270 */
[----:B----4-:R-:W-:Y:S02]  /*1e5e0*/  @!P1 IMAD.WIDE R6, R0, 0x2, R4 ;  /* 0x0000000200069825 */ /* 0x010fe400078e0204 */
[----:B------:R-:W-:-:S03]  /*1e5f0*/  @!P0 SHF.R.S32.HI R2, RZ, 0x1f, R3 ;  /* 0x0000001fff028819 */ /* 0x000fc60000011403 */
[----:B------:R-:W-:Y:S01]  /*1e600*/  @!P1 ST.E.128 [R6.64], R32 ;  /* 0x0000002006009985 */ /* 0x000fe2000c101d0c */
[----:B------:R-:W-:-:S04]  /*1e610*/  @!P0 LEA.HI R2, R2, R3, RZ, 0x3 ;  /* 0x0000000302028211 */ /* 0x000fc800078f18ff */
[----:B------:R-:W-:-:S05]  /*1e620*/  @!P0 LOP3.LUT R2, R2, 0xfffffff8, RZ, 0xc0, !PT ;  /* 0xfffffff802028812 */ /* 0x000fca00078ec0ff */
[----:B------:R-:W-:-:S05]  /*1e630*/  @!P0 IMAD.WIDE R2, R2, 0x2, R4 ;  /* 0x0000000202028825 */ /* 0x000fca00078e0204 */
[----:B------:R1:W-:Y:S02]  /*1e640*/  @!P0 ST.E.128 [R2.64], R20 ;  /* 0x0000001402008985 */ /* 0x0003e4000c101d0c */
[----:B-1----:R-:W-:-:S04]  /*1e650*/  IADD3 R2, R0, 0x40, RZ ;  /* 0x0000004000027810 */ /* 0x002fc80007ffe0ff */
        /* <DEDUP_REMOVED lines=8> */
.L_x_516:
        /* <DEDUP_REMOVED lines=18> */
.L_x_524:
        /* <DEDUP_REMOVED lines=12> */
[----:B------:R-:W-:Y:S01]  /*1e8c0*/  MOV R3, c[0x0][0x4e8] ;  /* 0x00013a0000037a02 */ /* 0x000fe20000000f00 */
[----:B------:R-:W-:Y:S01]  /*1e8d0*/  IMAD.MOV.U32 R11, RZ, RZ, R9 ;  /* 0x000000ffff0b7224 */ /* 0x000fe200078e0009 */
[----:B------:R-:W-:Y:S02]  /*1e8e0*/  MOV R10, R8 ;  /* 0x00000008000a7202 */ /* 0x000fe40000000f00 */
[----:B------:R-:W-:Y:S01]  /*1e8f0*/  ISETP.NE.AND P0, PT, R3, 0x1, PT ;  /* 0x000000010300780c */ /* 0x000fe20003f05270 */
[----:B------:R-:W-:Y:S01]  /*1e900*/  IMAD R3, R221, c[0x0][0x490], RZ ;  /* 0x00012400dd037a24 */ /* 0x000fe200078e02ff */
[----:B------:R-:W-:Y:S01]  /*1e910*/  MOV R6, R7 ;  /* 0x0000000700067202 */ /* 0x000fe20000000f00 */
[----:B------:R-:W-:-:S04]  /*1e920*/  IMAD.WIDE.U32 R10, R222, c[0x0][0x490], R10 ;  /* 0x00012400de0a7a25 */ /* 0x000fc800078e000a */
[----:B------:R-:W-:-:S05]  /*1e930*/  IMAD R3, R222, c[0x0][0x494], R3 ;  /* 0x00012500de037a24 */ /* 0x000fca00078e0203 */
[----:B------:R-:W-:Y:S01]  /*1e940*/  IADD3 R11, R3, R11, RZ ;  /* 0x0000000b030b7210 */ /* 0x000fe20007ffe0ff */
[----:B------:R-:W-:-:S04]  /*1e950*/  @P0 IMAD.HI.U32 R5, R7, c[0x0][0x4ec], RZ ;  /* 0x00013b0007050a27 */ /* 0x000fc800078e00ff */
[----:B------:R-:W-:Y:S01]  /*1e960*/  IMAD.WIDE.U32 R10, R225, c[0x0][0x498], R10 ;  /* 0x00012600e10a7a25 */ /* 0x000fe200078e000a */
[----:B------:R-:W-:-:S03]  /*1e970*/  @P0 SHF.R.U32.HI R6, RZ, c[0x0][0x4f0], R5 ;  /* 0x00013c00ff060a19 */ /* 0x000fc60000011605 */
[----:B------:R-:W-:Y:S01]  /*1e980*/  IMAD R5, R4, c[0x0][0x498], RZ ;  /* 0x0001260004057a24 */ /* 0x000fe200078e02ff */
[----:B------:R-:W-:Y:S01]  /*1e990*/  IADD3 R10, P0, R6, R10, RZ ;  /* 0x0000000a060a7210 */ /* 0x000fe20007f1e0ff */
[--C-:B------:R-:W-:Y:S02]  /*1e9a0*/  IMAD.MOV R3, RZ, RZ, -R6.reuse ;  /* 0x000000ffff037224 */ /* 0x100fe400078e0a06 */
        /* <DEDUP_REMOVED lines=13> */
.L_x_526:
[----:B------:R-:W-:Y:S05]  /*1ea80*/  BSYNC B0 ;  /* 0x0000000000007941 */ /* 0x000fea0003800000 */
.L_x_525:
[----:B------:R-:W2:Y:S01]  /*1ea90*/  S2R R5, SR_CTAID.X ;  /* 0x0000000000057919 */ /* 0x000ea20000002500 */
[----:B-1----:R-:W-:Y:S01]  /*1eaa0*/  SHF.R.S32.HI R3, RZ, 0x1f, R0 ;  /* 0x0000001fff037819 */ /* 0x002fe20000011400 */
[----:B------:R-:W-:Y:S01]  /*1eab0*/  IMAD R6, R9, c[0x0][0x3a0], RZ ;  /* 0x0000e80009067a24 */ /* 0x000fe200078e02ff */
[----:B------:R-:W-:Y:S01]  /*1eac0*/  MOV R7, c[0x0][0x4e8] ;  /* 0x00013a0000077a02 */ /* 0x000fe20000000f00 */
[C---:B------:R-:W-:Y:S01]  /*1ead0*/  IMAD.WIDE.U32 R10, R8.reuse, c[0x0][0x3a0], RZ ;  /* 0x0000e800080a7a25 */ /* 0x040fe200078e00ff */
[----:B------:R-:W-:Y:S01]  /*1eae0*/  LEA.HI R3, R3, R0, RZ, 0x2 ;  /* 0x0000000003037211 */ /* 0x000fe200078f10ff */
[----:B------:R-:W-:Y:S01]  /*1eaf0*/  BSSY B0, `(.L_x_527) ;  /* 0x000003d000007945 */ /* 0x000fe20003800000 */
[----:B------:R-:W-:Y:S01]  /*1eb00*/  ISETP.NE.AND P0, PT, R7, 0x1, PT ;  /* 0x000000010700780c */ /* 0x000fe20003f05270 */
[----:B------:R-:W-:Y:S01]  /*1eb10*/  IMAD R6, R8, c[0x0][0x3a4], R6 ;  /* 0x0000e90008067a24 */ /* 0x000fe200078e0206 */
[----:B------:R-:W-:Y:S01]  /*1eb20*/  LOP3.LUT R8, R3, 0xfffffffc, RZ, 0xc0, !PT ;  /* 0xfffffffc03087812 */ /* 0x000fe200078ec0ff */
[----:B------:R-:W-:Y:S01]  /*1eb30*/  IMAD R221, R221, c[0x0][0x3e8], RZ ;  /* 0x0000fa00dddd7a24 */ /* 0x000fe200078e02ff */
[----:B------:R-:W-:Y:S01]  /*1eb40*/  SHF.R.S32.HI R3, RZ, 0x2, R3 ;  /* 0x00000002ff037819 */ /* 0x000fe20000011403 */
[----:B-----5:R-:W-:Y:S01]  /*1eb50*/  IMAD R2, R2, c[0x0][0x4e8], RZ ;  /* 0x00013a0002027a24 */ /* 0x020fe200078e02ff */
[----:B------:R-:W-:Y:S01]  /*1eb60*/  IADD3 R7, R11, R6, RZ ;  /* 0x000000060b077210 */ /* 0x000fe20007ffe0ff */
[----:B------:R-:W-:Y:S01]  /*1eb70*/  IMAD.IADD R8, R0, 0x1, -R8 ;  /* 0x0000000100087824 */ /* 0x000fe200078e0a08 */
[----:B------:R-:W-:Y:S01]  /*1eb80*/  MOV R6, R10 ;  /* 0x0000000a00067202 */ /* 0x000fe20000000f00 */
[----:B------:R-:W-:-:S02]  /*1eb90*/  IMAD R221, R222, c[0x0][0x3ec], R221 ;  /* 0x0000fb00dedd7a24 */ /* 0x000fc400078e02dd */
[----:B------:R-:W-:Y:S02]  /*1eba0*/  IMAD R0, R8, 0x20, R3 ;  /* 0x0000002008007824 */ /* 0x000fe400078e0203 */
[----:B------:R-:W-:-:S03]  /*1ebb0*/  IMAD.WIDE.U32 R6, R222, c[0x0][0x3e8], R6 ;  /* 0x0000fa00de067a25 */ /* 0x000fc600078e0006 */
[----:B--2---:R-:W-:Y:S02]  /*1ebc0*/  LEA R0, R5, R0, 0x7 ;  /* 0x0000000005007211 */ /* 0x004fe400078e38ff */
[----:B------:R-:W-:Y:S01]  /*1ebd0*/  IADD3 R11, R221, R7, RZ ;  /* 0x00000007dd0b7210 */ /* 0x000fe20007ffe0ff */
[----:B------:R-:W-:Y:S01]  /*1ebe0*/  IMAD R7, R4, c[0x0][0x3f0], RZ ;  /* 0x0000fc0004077a24 */ /* 0x000fe200078e02ff */
[----:B------:R-:W-:Y:S01]  /*1ebf0*/  MOV R10, R6 ;  /* 0x00000006000a7202 */ /* 0x000fe20000000f00 */
[----:B------:R-:W-:Y:S01]  /*1ec00*/  @P0 IMAD.HI.U32 R4, R0, c[0x0][0x4ec], RZ ;  /* 0x00013b0000040a27 */ /* 0x000fe200078e00ff */
[----:B------:R-:W-:-:S03]  /*1ec10*/  LEA R3, R5, R3, 0x7 ;  /* 0x0000000305037211 */ /* 0x000fc600078e38ff */
[----:B------:R-:W-:Y:S01]  /*1ec20*/  IMAD.MOV.U32 R9, RZ, RZ, R0 ;  /* 0x000000ffff097224 */ /* 0x000fe200078e0000 */
[----:B------:R-:W-:Y:S01]  /*1ec30*/  @P0 SHF.R.U32.HI R9, RZ, c[0x0][0x4f0], R4 ;  /* 0x00013c00ff090a19 */ /* 0x000fe20000011604 */
[C---:B------:R-:W-:Y:S02]  /*1ec40*/  IMAD R7, R225.reuse, c[0x0][0x3f4], R7 ;  /* 0x0000fd00e1077a24 */ /* 0x040fe400078e0207 */
[----:B------:R-:W-:Y:S01]  /*1ec50*/  IMAD.WIDE.U32 R10, R225, c[0x0][0x3f0], R10 ;  /* 0x0000fc00e10a7a25 */ /* 0x000fe200078e000a */
[----:B------:R-:W-:Y:S02]  /*1ec60*/  SHF.R.S32.HI R6, RZ, 0x1f, R9 ;  /* 0x0000001fff067819 */ /* 0x000fe40000011409 */
[----:B------:R-:W-:Y:S01]  /*1ec70*/  IADD3 R4, -R9, RZ, RZ ;  /* 0x000000ff09047210 */ /* 0x000fe20007ffe1ff */
[----:B------:R-:W-:Y:S02]  /*1ec80*/  IMAD.IADD R11, R11, 0x1, R7 ;  /* 0x000000010b0b7824 */ /* 0x000fe400078e0207 */
[----:B------:R-:W-:-:S02]  /*1ec90*/  IMAD R6, R6, c[0x0][0x3e0], RZ ;  /* 0x0000f80006067a24 */ /* 0x000fc400078e02ff */
[----:B------:R-:W-:Y:S02]  /*1eca0*/  IMAD R4, R4, c[0x0][0x4e8], R0 ;  /* 0x00013a0004047a24 */ /* 0x000fe400078e0200 */
[----:B------:R-:W-:-:S03]  /*1ecb0*/  IMAD.WIDE.U32 R10, R9, c[0x0][0x3e0], R10 ;  /* 0x0000f800090a7a25 */ /* 0x000fc600078e000a */
[----:B------:R-:W-:Y:S01]  /*1ecc0*/  SHF.R.S32.HI R0, RZ, 0x1f, R4 ;  /* 0x0000001fff007819 */ /* 0x000fe20000011404 */
[----:B------:R-:W-:Y:S01]  /*1ecd0*/  IMAD R6, R9, c[0x0][0x3e4], R6 ;  /* 0x0000f90009067a24 */ /* 0x000fe200078e0206 */
[----:B------:R-:W-:-:S03]  /*1ece0*/  SHF.L.U32 R9, R8, 0x3, RZ ;  /* 0x0000000308097819 */ /* 0x000fc600000006ff */
[----:B------:R-:W-:Y:S01]  /*1ecf0*/  IMAD R0, R0, c[0x0][0x3d8], RZ ;  /* 0x0000f60000007a24 */ /* 0x000fe200078e02ff */
[----:B------:R-:W-:Y:S02]  /*1ed00*/  IADD3 R7, R11, R6, RZ ;  /* 0x000000060b077210 */ /* 0x000fe40007ffe0ff */
[----:B------:R-:W-:Y:S01]  /*1ed10*/  MOV R6, R10 ;  /* 0x0000000a00067202 */ /* 0x000fe20000000f00 */
[C---:B------:R-:W-:Y:S01]  /*1ed20*/  IMAD R0, R4.reuse, c[0x0][0x3dc], R0 ;  /* 0x0000f70004007a24 */ /* 0x040fe200078e0200 */
[C---:B------:R-:W-:Y:S02]  /*1ed30*/  IADD3 R8, R9.reuse, 0x20, RZ ;  /* 0x0000002009087810 */ /* 0x040fe40007ffe0ff */
[----:B------:R-:W-:Y:S01]  /*1ed40*/  IADD3 R5, R9, 0x40, RZ ;  /* 0x0000004009057810 */ /* 0x000fe20007ffe0ff */
[----:B------:R-:W-:-:S04]  /*1ed50*/  IMAD.WIDE.U32 R6, R4, c[0x0][0x3d8], R6 ;  /* 0x0000f60004067a25 */ /* 0x000fc800078e0006 */
[----:B------:R-:W-:Y:S01]  /*1ed60*/  IMAD.IADD R0, R7, 0x1, R0 ;  /* 0x0000000107007824 */ /* 0x000fe200078e0200 */
[----:B------:R-:W-:-:S04]  /*1ed70*/  LEA R4, P0, R6, c[0x0][0x380], 0x1 ;  /* 0x0000e00006047a11 */ /* 0x000fc800078008ff */
[----:B------:R-:W-:Y:S02]  /*1ed80*/  LEA.HI.X R0, R6, c[0x0][0x384], R0, 0x1, P0 ;  /* 0x0000e10006007a11 */ /* 0x000fe400000f0c00 */
[----:B------:R-:W-:Y:S01]  /*1ed90*/  ISETP.GE.AND P0, PT, R3, R2, PT ;  /* 0x000000020300720c */ /* 0x000fe20003f06270 */
[----:B------:R1:W2:Y:S04]  /*1eda0*/  SHFL.IDX PT, R6, R4, RZ, 0x1c1f ;  /* 0x001c1fff04067589 */ /* 0x0002a800000e0000 */
[----:B------:R1:W3:Y:S08]  /*1edb0*/  SHFL.IDX PT, R7, R0, RZ, 0x1c1f ;  /* 0x001c1fff00077589 */ /* 0x0002f000000e0000 */
        /* <DEDUP_REMOVED lines=16> */
.L_x_528:
[----:B------:R-:W-:Y:S05]  /*1eec0*/  BSYNC B0 ;  /* 0x0000000000007941 */ /* 0x000fea0003800000 */
.L_x_527:
[----:B--2---:R-:W-:Y:S01]  /*1eed0*/  IADD3 R6, R3, 0x20, RZ ;  /* 0x0000002003067810 */ /* 0x004fe20007ffe0ff */
[----:B------:R2:W4:Y:S01]  /*1eee0*/  SHFL.IDX PT, R11, R0, 0x1, 0x1c1f ;  /* 0x003c1f00000b7f89 */ /* 0x00052200000e0000 */
[----:B------:R-:W-:Y:S02]  /*1eef0*/  BSSY B0, `(.L_x_529) ;  /* 0x0000013000007945 */ /* 0x000fe40003800000 */
[----:B------:R-:W-:Y:S01]  /*1ef00*/  ISETP.GE.AND P0, PT, R6, R2, PT ;  /* 0x000000020600720c */ /* 0x000fe20003f06270 */
[----:B------:R2:W1:-:S12]  /*1ef10*/  SHFL.IDX PT, R10, R4, 0x1, 0x1c1f ;  /* 0x003c1f00040a7f89 */ /* 0x00045800000e0000 */
[----:B------:R-:W-:Y:S05]  /*1ef20*/  @P0 BRA `(.L_x_530) ;  /* 0x000000f000000947 */ /* 0x000fea0003800000 */
[----:B------:R-:W-:Y:S02]  /*1ef30*/  ISETP.GE.AND P1, PT, R8, c[0x0][0x3c8], PT ;  /* 0x0000f20008007a0c */ /* 0x000fe40003f26270 */
[----:B------:R-:W-:Y:S02]  /*1ef40*/  ISETP.GE.AND P0, PT, R5, c[0x0][0x3c8], PT ;  /* 0x0000f20005007a0c */ /* 0x000fe40003f06270 */
[----:B------:R-:W-:-:S09]  /*1ef50*/  ISETP.GE.AND P2, PT, R9, c[0x0][0x3c8], PT ;  /* 0x0000f20009007a0c */ /* 0x000fd20003f46270 */
[----:B---3--:R-:W-:Y:S02]  /*1ef60*/  @!P1 SHF.R.S32.HI R7, RZ, 0x1f, R8 ;  /* 0x0000001fff079819 */ /* 0x008fe40000011408 */
        /* <DEDUP_REMOVED lines=11> */
.L_x_530:
[----:B------:R-:W-:Y:S05]  /*1f020*/  BSYNC B0 ;  /* 0x0000000000007941 */ /* 0x000fea0003800000 */
.L_x_529:
[----:B-1----:R-:W-:Y:S01]  /*1f030*/  IADD3 R6, R3, 0x40, RZ ;  /* 0x0000004003067810 */ /* 0x002fe20007ffe0ff */
[----:B----4-:R1:W4:Y:S01]  /*1f040*/  SHFL.IDX PT, R11, R0, 0x2, 0x1c1f ;  /* 0x005c1f00000b7f89 */ /* 0x01032200000e0000 */
[----:B------:R-:W-:Y:S02]  /*1f050*/  BSSY B0, `(.L_x_531) ;  /* 0x0000013000007945 */ /* 0x000fe40003800000 */
[----:B------:R-:W-:Y:S01]  /*1f060*/  ISETP.GE.AND P0, PT, R6, R2, PT ;  /* 0x000000020600720c */ /* 0x000fe20003f06270 */
[----:B------:R1:W2:-:S12]  /*1f070*/  SHFL.IDX PT, R10, R4, 0x2, 0x1c1f ;  /* 0x005c1f00040a7f89 */ /* 0x00029800000e0000 */
[----:B------:R-:W-:Y:S05]  /*1f080*/  @P0 BRA `(.L_x_532) ;  /* 0x000000f000000947 */ /* 0x000fea0003800000 */
[----:B------:R-:W-:Y:S02]  /*1f090*/  ISETP.GE.AND P1, PT, R8, c[0x0][0x3c8], PT ;  /* 0x0000f20008007a0c */ /* 0x000fe40003f26270 */
[----:B------:R-:W-:Y:S02]  /*1f0a0*/  ISETP.GE.AND P0, PT, R5, c[0x0][0x3c8], PT ;  /* 0x0000f20005007a0c */ /* 0x000fe40003f06270 */
[----:B------:R-:W-:-:S09]  /*1f0b0*/  ISETP.GE.AND P2, PT, R9, c[0x0][0x3c8], PT ;  /* 0x0000f20009007a0c */ /* 0x000fd20003f46270 */
[----:B---3--:R-:W-:Y:S02]  /*1f0c0*/  @!P1 SHF.R.S32.HI R7, RZ, 0x1f, R8 ;  /* 0x0000001fff079819 */ /* 0x008fe40000011408 */
[----:B------:R-:W-:Y:S02]  /*1f0d0*/  @!P0 SHF.R.S32.HI R6, RZ, 0x1f, R5 ;  /* 0x0000001fff068819 */ /* 0x000fe40000011405 */
[----:B------:R-:W-:Y:S01]  /*1f0e0*/  @!P1 LEA.HI R7, R7, R8, RZ, 0x3 ;  /* 0x0000000807079211 */ /* 0x000fe200078f18ff */
[--C-:B--2-4-:R-:W-:Y:S01]  /*1f0f0*/  @!P2 IMAD.WIDE R12, R9, 0x2, R10.reuse ;  /* 0x00000002090ca825 */ /* 0x114fe200078e020a */
        /* <DEDUP_REMOVED lines=8> */
.L_x_532:
[----:B------:R-:W-:Y:S05]  /*1f180*/  BSYNC B0 ;  /* 0x0000000000007941 */ /* 0x000fea0003800000 */
.L_x_531:
[----:B------:R-:W-:Y:S01]  /*1f190*/  IADD3 R3, R3, 0x60, RZ ;  /* 0x0000006003037810 */ /* 0x000fe20007ffe0ff */
[----:B--23--:R2:W3:Y:S03]  /*1f1a0*/  SHFL.IDX PT, R7, R0, 0x3, 0x1c1f ;  /* 0x007c1f0000077f89 */ /* 0x00c4e600000e0000 */
[----:B------:R-:W-:Y:S01]  /*1f1b0*/  ISETP.GE.AND P0, PT, R3, R2, PT ;  /* 0x000000020300720c */ /* 0x000fe20003f06270 */
[----:B------:R2:W1:-:S12]  /*1f1c0*/  SHFL.IDX PT, R6, R4, 0x3, 0x1c1f ;  /* 0x007c1f0004067f89 */ /* 0x00045800000e0000 */
[----:B------:R-:W-:Y:S05]  /*1f1d0*/  @P0 EXIT ;  /* 0x000000000000094d */ /* 0x000fea0003800000 */
[----:B------:R-:W-:Y:S02]  /*1f1e0*/  ISETP.GE.AND P0, PT, R8, c[0x0][0x3c8], PT ;  /* 0x0000f20008007a0c */ /* 0x000fe40003f06270 */
[----:B------:R-:W-:-:S11]  /*1f1f0*/  ISETP.GE.AND P1, PT, R9, c[0x0][0x3c8], PT ;  /* 0x0000f20009007a0c */ /* 0x000fd60003f26270 */
[----:B-12---:R-:W-:Y:S02]  /*1f200*/  @!P0 SHF.R.S32.HI R0, RZ, 0x1f, R8 ;  /* 0x0000001fff008819 */ /* 0x006fe40000011408 */
[----:B---3--:R-:W-:Y:S02]  /*1f210*/  @!P1 IMAD.WIDE R2, R9, 0x2, R6 ;  /* 0x0000000209029825 */ /* 0x008fe400078e0206 */
        /* <DEDUP_REMOVED lines=13> */
.L_x_533:
        /* <DEDUP_REMOVED lines=9> */
.L_x_759:


//--------------------- .text._ZN7cutlass13device_kernelIN5flash19enable_sm80_to_sm89INS1_16FlashAttnFwdSm80INS1_25CollectiveMainloopFwdSm80ILi4ELi1ELb0EN4cute5tupleIJNS5_1CILi128EEENS7_ILi64EEENS7_ILi96EEEEEELi96ENS_6half_tEfNS_4arch4Sm80ELb1ELb0ELb0ELb0ELb0ELb0ELb1ELb0EEENS1_21CollectiveEpilogueFwdINS6_IJS8_SA_S9_EEENS6_IJNS7_ILi1EEESI_SI_EEESC_SE_Li128ELb0ELb1ELb0ELb0EEENS1_30DynamicPersistentTileSchedulerILi128ELi128ELb0ELb1ELb0EEEEEEEEEvNT_6ParamsE --------------------------
	.section	.text._ZN7cutlass13device_kernelIN5flash19enable_sm80_to_sm89INS1_16FlashAttnFwdSm80INS1_25CollectiveMainloopFwdSm80ILi4ELi1ELb0EN4cute5tupleIJNS5_1CILi128EEENS7_ILi64EEENS7_ILi96EEEEEELi96ENS_6half_tEfNS_4arch4Sm80ELb1ELb0ELb0ELb0ELb0ELb0ELb1ELb0EEENS1_21CollectiveEpilogueFwdINS6_IJS8_SA_S9_EEENS6_IJNS7_ILi1EEESI_SI_EEESC_SE_Li128ELb0ELb1ELb0ELb0EEENS1_30DynamicPersistentTileSchedulerILi128ELi128ELb0ELb1ELb0EEEEEEEEEvNT_6ParamsE,"ax",@progbits
	.sectioninfo	@"SHI_REGISTERS=255"
	.align	128
.text._ZN7cutlass13device_kernelIN5flash19enable_sm80_to_sm89INS1_16FlashAttnFwdSm80INS1_25CollectiveMainloopFwdSm80ILi4ELi1ELb0EN4cute5tupleIJNS5_1CILi128EEENS7_ILi64EEENS7_ILi96EEEEEELi96ENS_6half_tEfNS_4arch4Sm80ELb1ELb0ELb0ELb0ELb0ELb0ELb1ELb0EEENS1_21CollectiveEpilogueFwdINS6_IJS8_SA_S9_EEENS6_IJNS7_ILi1EEESI_SI_EEESC_SE_Li128ELb0ELb1ELb0ELb0EEENS1_30DynamicPersistentTileSchedulerILi128ELi128ELb0ELb1ELb0EEEEEEEEEvNT_6ParamsE:
        .type           _ZN7cutlass13device_kernelIN5flash19enable_sm80_to_sm89INS1_16FlashAttnFwdSm80INS1_25CollectiveMainloopFwdSm80ILi4ELi1ELb0EN4cute5tupleIJNS5_1CILi128EEENS7_ILi64EEENS7_ILi96EEEEEELi96ENS_6half_tEfNS_4arch4Sm80ELb1ELb0ELb0ELb0ELb0ELb0ELb1ELb0EEENS1_21CollectiveEpilogueFwdINS6_IJS8_SA_S9_EEENS6_IJNS7_ILi1EEESI_SI_EEESC_SE_Li128ELb0ELb1ELb0ELb0EEENS1_30DynamicPersistentTileSchedulerILi128ELi128ELb0ELb1ELb0EEEEEEEEEvNT_6ParamsE,@function
        .size           _ZN7cutlass13device_kernelIN5flash19enable_sm80_to_sm89INS1_16FlashAttnFwdSm80INS1_25CollectiveMainloopFwdSm80ILi4ELi1ELb0EN4cute5tupleIJNS5_1CILi128EEENS7_ILi64EEENS7_ILi96EEEEEELi96ENS_6half_tEfNS_4arch4Sm80ELb1ELb0ELb0ELb0ELb0ELb0ELb1ELb0EEENS1_21CollectiveEpilogueFwdINS6_IJS8_SA_S9_EEENS6_IJNS7_ILi1EEESI_SI_EEESC_SE_Li128ELb0ELb1ELb0ELb0EEENS1_30DynamicPersistentTileSchedulerILi128ELi128ELb0ELb1ELb0EEEEEEEEEvNT_6ParamsE,(.L_x_760 - _ZN7cutlass13device_kernelIN5flash19enable_sm80_to_sm89INS1_16FlashAttnFwdSm80INS1_25CollectiveMainloopFwdSm80ILi4ELi1ELb0EN4cute5tupleIJNS5_1CILi128EEENS7_ILi64EEENS7_ILi96EEEEEELi96ENS_6half_tEfNS_4arch4Sm80ELb1ELb0ELb0ELb0ELb0ELb0ELb1ELb0EEENS1_21CollectiveEpilogueFwdINS6_IJS8_SA_S9_EEENS6_IJNS7_ILi1EEESI_SI_EEESC_SE_Li128ELb0ELb1ELb0ELb0EEENS1_30DynamicPersistentTileSchedulerILi128ELi128ELb0ELb1ELb0EEEEEEEEEvNT_6ParamsE)
        .other          _ZN7cutlass13device_kernelIN5flash19enable_sm80_to_sm89INS1_16FlashAttnFwdSm80INS1_25CollectiveMainloopFwdSm80ILi4ELi1ELb0EN4cute5tupleIJNS5_1CILi128EEENS7_ILi64EEENS7_ILi96EEEEEELi96ENS_6half_tEfNS_4arch4Sm80ELb1ELb0ELb0ELb0ELb0ELb0ELb1ELb0EEENS1_21CollectiveEpilogueFwdINS6_IJS8_SA_S9_EEENS6_IJNS7_ILi1EEESI_SI_EEESC_SE_Li128ELb0ELb1ELb0ELb0EEENS1_30DynamicPersistentTileSchedulerILi128ELi128ELb0ELb1ELb0EEEEEEEEEvNT_6ParamsE,@"STO_CUDA_ENTRY STV_DEFAULT"
_ZN7cutlass13device_kernelIN5flash19enable_sm80_to_sm89INS1_16FlashAttnFwdSm80INS1_25CollectiveMainloopFwdSm80ILi4ELi1ELb0EN4cute5tupleIJNS5_1CILi128EEENS7_ILi64EEENS7_ILi96EEEEEELi96ENS_6half_tEfNS_4arch4Sm80ELb1ELb0ELb0ELb0ELb0ELb0ELb1ELb0EEENS1_21CollectiveEpilogueFwdINS6_IJS8_SA_S9_EEENS6_IJNS7_ILi1EEESI_SI_EEESC_SE_Li128ELb0ELb1ELb0ELb0EEENS1_30DynamicPersistentTileSchedulerILi128ELi128ELb0ELb1ELb0EEEEEEEEEvNT_6ParamsE:
[----:B------:R-:W-:-:S03]  /*0000*/  MOV R1, c[0x0][0x28] ;  /* 0x00000a0000017a02 */ /* 0x000fc60000000f00 */
[----:B------:R-:W1:Y:S01]  /*0010*/  S2R R18, SR_TID.X ;  /* 0x0000000000127919 */ /* 0x000e620000002100 */
[----:B------:R-:W-:-:S03]  /*0020*/  IADD3 R1, R1, -0x80, RZ ;  /* 0xffffff8001017810 */ /* 0x000fc60007ffe0ff */
[----:B------:R-:W2:Y:S01]  /*0030*/  S2R R17, SR_CTAID.X ;  /* 0x0000000000117919 */ /* 0x000ea20000002500 */
[----:B-1----:R-:W-:-:S05]  /*0040*/  SHF.R.U32.HI R2, RZ, 0x5, R18 ;  /* 0x00000005ff027819 */ /* 0x002fca0000011612 */
[----:B------:R-:W1:Y:S02]  /*0050*/  SHFL.IDX PT, R0, R2, RZ, 0x1f ;  /* 0x00001fff02007589 */ /* 0x000e6400000e0000 */
[----:B-1----:R-:W-:Y:S02]  /*0060*/  ISETP.GE.AND P0, PT, R0, 0x1, PT ;  /* 0x000000010000780c */ /* 0x002fe40003f06270 */
[----:B------:R1:W-:Y:S11]  /*0070*/  STL [R1+0x74], R0 ;  /* 0x0000740001007387 */ /* 0x0003f60000100800 */
[----:B------:R-:W-:Y:S06]  /*0080*/  @P0 BAR.ARV 0x4, 0x80 ;  /* 0x0102000000000b1d */ /* 0x000fec0000002000 */
[----:B--2---:R-:W-:-:S13]  /*0090*/  ISETP.GE.AND P0, PT, R17, c[0x0][0x538], PT ;  /* 0x00014e0011007a0c */ /* 0x004fda0003f06270 */
[----:B------:R-:W-:Y:S05]  /*00a0*/  @P0 EXIT ;  /* 0x000000000000094d */ /* 0x000fea0003800000 */
[----:B-1----:R-:W-:Y:S01]  /*00b0*/  SHF.R.S32.HI R6, RZ, 0x1f, R18 ;  /* 0x0000001fff067819 */ /* 0x002fe20000011412 */
[----:B------:R-:W-:Y:S01]  /*00c0*/  IMAD.MOV.U32 R206, RZ, RZ, 0x20 ;  /* 0x00000020ffce7424 */ /* 0x000fe200078e00ff */
[----:B------:R-:W-:Y:S02]  /*00d0*/  ULDC.64 UR6, c[0x0][0x118] ;  /* 0x0000460000067ab9 */ /* 0x000fe40000000a00 */
[CC--:B------:R-:W-:Y:S02]  /*00e0*/  LEA.HI R16, R6.reuse, R18.reuse, RZ, 0x3 ;  /* 0x0000001206107211 */ /* 0x0c0fe400078f18ff */
[----:B------:R-:W-:Y:S02]  /*00f0*/  LEA.HI R5, R6, R18, RZ, 0x4 ;  /* 0x0000001206057211 */ /* 0x000fe400078f20ff */
[----:B------:R-:W-:Y:S02]  /*0100*/  LOP3.LUT R0, R16, 0xfffffff8, RZ, 0xc0, !PT ;  /* 0xfffffff810007812 */ /* 0x000fe400078ec0ff */
[----:B------:R-:W-:-:S02]  /*0110*/  SHF.R.S32.HI R4, RZ, 0x4, R5 ;  /* 0x00000004ff047819 */ /* 0x000fc40000011405 */
[----:B------:R-:W-:Y:S01]  /*0120*/  LEA.HI R10, R6, R18, RZ, 0x2 ;  /* 0x00000012060a7211 */ /* 0x000fe200078f10ff */
[----:B------:R-:W-:Y:S01]  /*0130*/  IMAD.IADD R0, R18, 0x1, -R0 ;  /* 0x0000000112007824 */ /* 0x000fe200078e0a00 */
[----:B------:R-:W-:Y:S02]  /*0140*/  LEA.HI R3, R5, R4, RZ, 0x1 ;  /* 0x0000000405037211 */ /* 0x000fe400078f08ff */
[----:B------:R-:W-:Y:S02]  /*0150*/  SHF.R.S32.HI R24, RZ, 0x2, R10 ;  /* 0x00000002ff187819 */ /* 0x000fe4000001140a */
[----:B------:R-:W-:Y:S02]  /*0160*/  LEA.HI R11, R0, R0, RZ, 0x1 ;  /* 0x00000000000b7211 */ /* 0x000fe400078f08ff */
[----:B------:R-:W-:Y:S02]  /*0170*/  LOP3.LUT R3, R3, 0xfffffffe, RZ, 0xc0, !PT ;  /* 0xfffffffe03037812 */ /* 0x000fe400078ec0ff */
[----:B------:R-:W-:-:S02]  /*0180*/  LOP3.LUT R2, R11, 0x3fffffe, RZ, 0xc0, !PT ;  /* 0x03fffffe0b027812 */ /* 0x000fc400078ec0ff */
[----:B------:R-:W-:Y:S01]  /*0190*/  LEA.HI R13, R6, R18, RZ, 0x5 ;  /* 0x00000012060d7211 */ /* 0x000fe200078f28ff */
[----:B------:R-:W-:Y:S01]  /*01a0*/  IMAD.IADD R14, R4, 0x1, -R3 ;  /* 0x00000001040e7824 */ /* 0x000fe200078e0a03 */
[----:B------:R-:W-:Y:S01]  /*01b0*/  LOP3.LUT R3, R5, 0xfffffff0, RZ, 0xc0, !PT ;  /* 0xfffffff005037812 */ /* 0x000fe200078ec0ff */
[----:B------:R-:W-:Y:S01]  /*01c0*/  IMAD.IADD R204, R0, 0x1, -R2 ;  /* 0x0000000100cc7824 */ /* 0x000fe200078e0a02 */
[----:B------:R-:W-:Y:S02]  /*01d0*/  SHF.R.S32.HI R0, RZ, 0x3, R16 ;  /* 0x00000003ff007819 */ /* 0x000fe40000011410 */
[----:B------:R-:W-:Y:S01]  /*01e0*/  LOP3.LUT R2, R10, 0xfffffffc, RZ, 0xc0, !PT ;  /* 0xfffffffc0a027812 */ /* 0x000fe200078ec0ff */
[----:B------:R-:W-:Y:S01]  /*01f0*/  IMAD R204, R14, 0x8, R204 ;  /* 0x000000080ecc7824 */ /* 0x000fe200078e02cc */
[----:B------:R-:W-:Y:S01]  /*0200*/  LEA.HI R4, R10, R24, RZ, 0x1 ;  /* 0x000000180a047211 */ /* 0x000fe200078f08ff */
[----:B------:R-:W-:Y:S01]  /*0210*/  IMAD.SHL.U32 R0, R0, 0x40, RZ ;  /* 0x0000004000007824 */ /* 0x000fe200078e00ff */
[----:B------:R-:W-:Y:S01]  /*0220*/  SHF.R.S32.HI R207, RZ, 0x5, R13 ;  /* 0x00000005ffcf7819 */ /* 0x000fe2000001140d */
[----:B------:R-:W-:Y:S01]  /*0230*/  IMAD.IADD R9, R18, 0x1, -R2 ;  /* 0x0000000112097824 */ /* 0x000fe200078e0a02 */
[----:B------:R-:W-:-:S02]  /*0240*/  LOP3.LUT R4, R4, 0x7fffffe, RZ, 0xc0, !PT ;  /* 0x07fffffe04047812 */ /* 0x000fc400078ec0ff */
[----:B------:R-:W-:Y:S01]  /*0250*/  LOP3.LUT R2, R0, 0xc0, RZ, 0xc0, !PT ;  /* 0x000000c000027812 */ /* 0x000fe200078ec0ff */
[----:B------:R-:W-:Y:S02]  /*0260*/  IMAD.IADD R0, R18, 0x1, -R3 ;  /* 0x0000000112007824 */ /* 0x000fe400078e0a03 */
[----:B------:R-:W-:Y:S01]  /*0270*/  IMAD.SHL.U32 R22, R9, 0x8, RZ ;  /* 0x0000000809167824 */ /* 0x000fe200078e00ff */
[----:B------:R-:W-:Y:S01]  /*0280*/  SHF.R.U32.HI R3, RZ, 0x3, R2 ;  /* 0x00000003ff037819 */ /* 0x000fe20000011602 */
[----:B------:R-:W-:Y:S01]  /*0290*/  IMAD.IADD R6, R24, 0x1, -R4 ;  /* 0x0000000118067824 */ /* 0x000fe200078e0a04 */
[----:B------:R-:W-:Y:S02]  /*02a0*/  LEA.HI R7, R0, R0, RZ, 0x1 ;  /* 0x0000000000077211 */ /* 0x000fe400078f08ff */
[----:B------:R-:W-:Y:S02]  /*02b0*/  LOP3.LUT R2, R2, 0x18, R22, 0xf8, !PT ;  /* 0x0000001802027812 */ /* 0x000fe400078ef816 */
[----:B------:R-:W-:-:S02]  /*02c0*/  LOP3.LUT R4, R7, 0x7fffffe, RZ, 0xc0, !PT ;  /* 0x07fffffe07047812 */ /* 0x000fc400078ec0ff */
[----:B------:R-:W-:Y:S01]  /*02d0*/  LOP3.LUT R5, R2, R3, RZ, 0x3c, !PT ;  /* 0x0000000302057212 */ /* 0x000fe200078e3cff */
[----:B------:R-:W-:Y:S01]  /*02e0*/  IMAD R3, R207, 0x8, R6 ;  /* 0x00000008cf037824 */ /* 0x000fe200078e0206 */
[----:B------:R-:W-:Y:S01]  /*02f0*/  SHF.R.S32.HI R8, RZ, 0x1f, R0 ;  /* 0x0000001fff087819 */ /* 0x000fe20000011400 */
[----:B------:R-:W-:Y:S01]  /*0300*/  IMAD.IADD R12, R0, 0x1, -R4 ;  /* 0x00000001000c7824 */ /* 0x000fe200078e0a04 */
[----:B------:R-:W-:Y:S02]  /*0310*/  LEA.HI R2, R9, R9, RZ, 0x1 ;  /* 0x0000000909027211 */ /* 0x000fe400078f08ff */
[----:B------:R-:W-:Y:S01]  /*0320*/  LEA.HI R15, R8, R0, RZ, 0x3 ;  /* 0x00000000080f7211 */ /* 0x000fe200078f18ff */
[----:B------:R-:W-:Y:S01]  /*0330*/  IMAD.U32 R0, R3, 0x20, R5 ;  /* 0x0000002003007824 */ /* 0x000fe200078e0005 */
[----:B------:R-:W-:Y:S02]  /*0340*/  LOP3.LUT R4, R13, 0xffffffe0, RZ, 0xc0, !PT ;  /* 0xffffffe00d047812 */ /* 0x000fe400078ec0ff */
[----:B------:R-:W-:-:S02]  /*0350*/  SHF.R.S32.HI R6, RZ, 0x1f, R10 ;  /* 0x0000001fff067819 */ /* 0x000fc4000001140a */
[----:B------:R1:W-:Y:S01]  /*0360*/  STL [R1+0x28], R0 ;  /* 0x0000280001007387 */ /* 0x0003e20000100800 */
[----:B------:R-:W-:Y:S01]  /*0370*/  LOP3.LUT R3, R2, 0x1ffffffe, RZ, 0xc0, !PT ;  /* 0x1ffffffe02037812 */ /* 0x000fe200078ec0ff */
[----:B------:R-:W-:Y:S01]  /*0380*/  IMAD.IADD R21, R18, 0x1, -R4 ;  /* 0x0000000112157824 */ /* 0x000fe200078e0a04 */
[----:B------:R-:W-:Y:S02]  /*0390*/  SHF.R.S32.HI R5, RZ, 0x1f, R13 ;  /* 0x0000001fff057819 */ /* 0x000fe4000001140d */
[----:B------:R-:W-:Y:S01]  /*03a0*/  SHF.R.S32.HI R8, RZ, 0x1, R7 ;  /* 0x00000001ff087819 */ /* 0x000fe20000011407 */
[----:B------:R-:W-:Y:S01]  /*03b0*/  IMAD.IADD R3, R9, 0x1, -R3 ;  /* 0x0000000109037824 */ /* 0x000fe200078e0a03 */
[----:B------:R-:W-:Y:S02]  /*03c0*/  LEA.HI R4, R5, R207, RZ, 0x2 ;  /* 0x000000cf05047211 */ /* 0x000fe400078f10ff */
[----:B------:R-:W-:Y:S02]  /*03d0*/  SHF.R.S32.HI R5, RZ, 0x1f, R21 ;  /* 0x0000001fff057819 */ /* 0x000fe40000011415 */
[----:B------:R-:W-:-:S02]  /*03e0*/  SHF.R.S32.HI R23, RZ, 0x1f, R22 ;  /* 0x0000001fff177819 */ /* 0x000fc40000011416 */
[----:B------:R-:W-:Y:S01]  /*03f0*/  LEA.HI R10, R5, R21, RZ, 0x2 ;  /* 0x00000015050a7211 */ /* 0x000fe200078f10ff */
[----:B-1----:R-:W-:Y:S01]  /*0400*/  IMAD.SHL.U32 R0, R2, 0x20, RZ ;  /* 0x0000002002007824 */ /* 0x002fe200078e00ff */
[----:B------:R-:W-:Y:S02]  /*0410*/  LEA.HI R2, R6, R24, RZ, 0x3 ;  /* 0x0000001806027211 */ /* 0x000fe400078f18ff */
[----:B------:R-:W-:Y:S02]  /*0420*/  SHF.R.S32.HI R6, RZ, 0x1f, R7 ;  /* 0x0000001fff067819 */ /* 0x000fe40000011407 */
[----:B------:R-:W-:Y:S02]  /*0430*/  LOP3.LUT R0, R0, 0xffffffc0, RZ, 0xc0, !PT ;  /* 0xffffffc000007812 */ /* 0x000fe400078ec0ff */
[----:B------:R-:W-:-:S03]  /*0440*/  LOP3.LUT R2, R2, 0xfffffff8, RZ, 0xc0, !PT ;  /* 0xfffffff802027812 */ /* 0x000fc600078ec0ff */
[----:B------:R-:W-:Y:S01]  /*0450*/  IMAD R13, R3, 0x8, R0 ;  /* 0x00000008030d7824 */ /* 0x000fe200078e0200 */
[----:B------:R-:W-:Y:S01]  /*0460*/  LOP3.LUT R0, R4, 0xffffffc, RZ, 0xc0, !PT ;  /* 0x0ffffffc04007812 */ /* 0x000fe200078ec0ff */
[----:B------:R-:W-:Y:S01]  /*0470*/  IMAD.IADD R4, R24, 0x1, -R2 ;  /* 0x0000000118047824 */ /* 0x000fe200078e0a02 */
[----:B------:R-:W-:-:S03]  /*0480*/  SHF.R.S32.HI R3, RZ, 0x1, R11 ;  /* 0x00000001ff037819 */ /* 0x000fc6000001140b */
[C---:B------:R-:W-:Y:S01]  /*0490*/  IMAD.IADD R2, R207.reuse, 0x1, -R0 ;  /* 0x00000001cf027824 */ /* 0x040fe200078e0a00 */
[----:B------:R-:W-:Y:S01]  /*04a0*/  SHF.R.S32.HI R0, RZ, 0x2, R10 ;  /* 0x00000002ff007819 */ /* 0x000fe2000001140a */
[----:B------:R-:W-:Y:S01]  /*04b0*/  IMAD.SHL.U32 R207, R207, 0x200, RZ ;  /* 0x00000200cfcf7824 */ /* 0x000fe200078e00ff */
[----:B------:R-:W-:Y:S02]  /*04c0*/  LEA.HI R7, R4, R4, RZ, 0x1 ;  /* 0x0000000404077211 */ /* 0x000fe400078f08ff */
[C---:B------:R-:W-:Y:S01]  /*04d0*/  LOP3.LUT P2, RZ, R3.reuse, 0x2, RZ, 0xc0, !PT ;  /* 0x0000000203ff7812 */ /* 0x040fe2000784c0ff */
[----:B------:R-:W-:Y:S01]  /*04e0*/  IMAD.SHL.U32 R3, R3, 0x40, RZ ;  /* 0x0000004003037824 */ /* 0x000fe200078e00ff */
[----:B------:R-:W-:Y:S01]  /*04f0*/  LOP3.LUT R5, R7, 0x3fffffe, RZ, 0xc0, !PT ;  /* 0x03fffffe07057812 */ /* 0x000fe200078ec0ff */
[----:B------:R-:W-:Y:S01]  /*0500*/  IMAD R20, R2, 0x10, R0 ;  /* 0x0000001002147824 */ /* 0x000fe200078e0200 */
[----:B------:R-:W-:Y:S01]  /*0510*/  LEA.HI R2, R6, R8, RZ, 0x2 ;  /* 0x0000000806027211 */ /* 0x000fe200078f10ff */
[----:B------:R-:W-:Y:S01]  /*0520*/  IMAD R6, R9, 0x2, R207 ;  /* 0x0000000209067824 */ /* 0x000fe200078e02cf */
[----:B------:R-:W-:Y:S01]  /*0530*/  LOP3.LUT R0, R3, 0xc0, RZ, 0xc0, !PT ;  /* 0x000000c003007812 */ /* 0x000fe200078ec0ff */
[----:B------:R-:W-:Y:S01]  /*0540*/  IMAD.IADD R5, R4, 0x1, -R5 ;  /* 0x0000000104057824 */ /* 0x000fe200078e0a05 */
[----:B------:R-:W-:Y:S01]  /*0550*/  LOP3.LUT R2, R2, 0xfffffffc, RZ, 0xc0, !PT ;  /* 0xfffffffc02027812 */ /* 0x000fe200078ec0ff */
[----:B------:R-:W-:Y:S01]  /*0560*/  STL [R1+0x78], R20 ;  /* 0x0000781401007387 */ /* 0x000fe20000100800 */
[----:B------:R-:W-:Y:S01]  /*0570*/  LOP3.LUT R4, R0, 0x8, R16, 0xf8, !PT ;  /* 0x0000000800047812 */ /* 0x000fe200078ef810 */
[----:B------:R-:W-:Y:S01]  /*0580*/  IMAD R6, R5, 0x20, R6 ;  /* 0x0000002005067824 */ /* 0x000fe200078e0206 */
[----:B------:R-:W-:Y:S01]  /*0590*/  SHF.R.U32.HI R3, RZ, 0x3, R0 ;  /* 0x00000003ff037819 */ /* 0x000fe20000011600 */
[----:B------:R-:W-:Y:S01]  /*05a0*/  IMAD.IADD R2, R8, 0x1, -R2 ;  /* 0x0000000108027824 */ /* 0x000fe200078e0a02 */
[----:B------:R-:W-:Y:S01]  /*05b0*/  SHF.R.S32.HI R0, RZ, 0x1, R7 ;  /* 0x00000001ff007819 */ /* 0x000fe20000011407 */
[----:B------:R-:W-:Y:S01]  /*05c0*/  IMAD.SHL.U32 R5, R15, 0x20, RZ ;  /* 0x000000200f057824 */ /* 0x000fe200078e00ff */
[----:B------:R-:W-:Y:S01]  /*05d0*/  LOP3.LUT R8, R4, R3, RZ, 0x3c, !PT ;  /* 0x0000000304087212 */ /* 0x000fe200078e3cff */
[----:B------:R-:W-:Y:S01]  /*05e0*/  IMAD.SHL.U32 R7, R14, 0x8, RZ ;  /* 0x000000080e077824 */ /* 0x000fe200078e00ff */
[C---:B------:R-:W-:Y:S01]  /*05f0*/  LOP3.LUT R4, R0.reuse, 0x1, RZ, 0xc0, !PT ;  /* 0x0000000100047812 */ /* 0x040fe200078ec0ff */
[----:B------:R-:W-:Y:S01]  /*0600*/  IMAD.SHL.U32 R3, R0, 0x40, RZ ;  /* 0x0000004000037824 */ /* 0x000fe200078e00ff */
[C---:B------:R-:W-:Y:S01]  /*0610*/  LOP3.LUT P3, RZ, R2.reuse, 0x2, RZ, 0xc0, !PT ;  /* 0x0000000202ff7812 */ /* 0x040fe2000786c0ff */
[----:B------:R-:W-:Y:S01]  /*0620*/  IMAD.SHL.U32 R2, R2, 0x40, RZ ;  /* 0x0000004002027824 */ /* 0x000fe200078e00ff */
[----:B------:R-:W-:Y:S01]  /*0630*/  ISETP.NE.U32.AND P1, PT, R4, 0x1, PT ;  /* 0x000000010400780c */ /* 0x000fe20003f25070 */
[----:B------:R-:W-:Y:S01]  /*0640*/  IMAD.U32 R204, R204, 0x20, R8 ;  /* 0x00000020cccc7824 */ /* 0x000fe200078e0008 */
[----:B------:R-:W-:-:S02]  /*0650*/  LOP3.LUT R3, R3, 0xc0, RZ, 0xc0, !PT ;  /* 0x000000c003037812 */ /* 0x000fc400078ec0ff */
[----:B------:R-:W-:Y:S02]  /*0660*/  LOP3.LUT P0, RZ, R0, 0x2, RZ, 0xc0, !PT ;  /* 0x0000000200ff7812 */ /* 0x000fe4000780c0ff */
[----:B------:R-:W-:Y:S02]  /*0670*/  LEA.HI R3, R3, R3, RZ, 0x1d ;  /* 0x0000000303037211 */ /* 0x000fe400078fe8ff */
[----:B------:R-:W-:Y:S02]  /*0680*/  LOP3.LUT R0, R5, 0xffffff00, RZ, 0xc0, !PT ;  /* 0xffffff0005007812 */ /* 0x000fe400078ec0ff */
[----:B------:R-:W-:Y:S01]  /*0690*/  LOP3.LUT R2, R2, 0xc0, RZ, 0xc0, !PT ;  /* 0x000000c002027812 */ /* 0x000fe200078ec0ff */
[----:B------:R-:W-:Y:S01]  /*06a0*/  IMAD.IADD R3, R3, 0x1, R6 ;  /* 0x0000000103037824 */ /* 0x000fe200078e0206 */
[----:B------:R-:W-:Y:S01]  /*06b0*/  LEA R204, R204, 0x3100, 0x1 ;  /* 0x00003100cccc7811 */ /* 0x000fe200078e08ff */
[----:B------:R-:W-:Y:S01]  /*06c0*/  IMAD.IADD R207, R0, 0x1, R207 ;  /* 0x0000000100cf7824 */ /* 0x000fe200078e02cf */
[----:B------:R-:W-:Y:S01]  /*06d0*/  LOP3.LUT R4, R2, 0x8, R7, 0xf8, !PT ;  /* 0x0000000802047812 */ /* 0x000fe200078ef807 */
[----:B------:R-:W-:Y:S01]  /*06e0*/  IMAD.SHL.U32 R19, R3, 0x2, RZ ;  /* 0x0000000203137824 */ /* 0x000fe200078e00ff */
[----:B------:R-:W-:Y:S01]  /*06f0*/  SHF.R.U32.HI R205, RZ, 0x3, R2 ;  /* 0x00000003ffcd7819 */ /* 0x000fe20000011602 */
[----:B------:R-:W-:Y:S01]  /*0700*/  IMAD R2, R12, 0x20, R0 ;  /* 0x000000200c027824 */ /* 0x000fe200078e0200 */
[----:B------:R-:W-:Y:S01]  /*0710*/  IADD3 R3, R22, 0x20, RZ ;  /* 0x0000002016037810 */ /* 0x000fe20007ffe0ff */
[----:B------:R-:W-:Y:S01]  /*0720*/  IMAD R207, R12, 0x20, R207 ;  /* 0x000000200ccf7824 */ /* 0x000fe200078e02cf */
[----:B------:R-:W-:Y:S01]  /*0730*/  IADD3 R0, R19, 0x80, RZ ;  /* 0x0000008013007810 */ /* 0x000fe20007ffe0ff */
[----:B------:R-:W-:Y:S01]  /*0740*/  STL [R1+0x54], R19 ;  /* 0x0000541301007387 */ /* 0x000fe20000100800 */
[----:B------:R-:W-:-:S02]  /*0750*/  LOP3.LUT R205, R4, R205, RZ, 0x3c, !PT ;  /* 0x000000cd04cd7212 */ /* 0x000fc400078e3cff */
[----:B------:R-:W-:Y:S01]  /*0760*/  IADD3 R18, R19, 0x70, RZ ;  /* 0x0000007013127810 */ /* 0x000fe20007ffe0ff */
[----:B------:R-:W-:Y:S01]  /*0770*/  STL [R1+0x6c], R17 ;  /* 0x00006c1101007387 */ /* 0x000fe20000100800 */
[----:B------:R-:W-:Y:S01]  /*0780*/  @P1 IADD3 R18, R0, 0x10, RZ ;  /* 0x0000001000121810 */ /* 0x000fe20007ffe0ff */
[----:B------:R-:W-:Y:S01]  /*0790*/  IMAD R0, R9, 0x20, R24 ;  /* 0x0000002009007824 */ /* 0x000fe200078e0218 */
[C---:B------:R-:W-:Y:S01]  /*07a0*/  IADD3 R209, R204.reuse, 0x20, RZ ;  /* 0x00000020ccd17810 */ /* 0x040fe20007ffe0ff */
[C---:B------:R-:W-:Y:S01]  /*07b0*/  IMAD.IADD R207, R205.reuse, 0x1, R207 ;  /* 0x00000001cdcf7824 */ /* 0x040fe200078e02cf */
[----:B------:R-:W-:Y:S01]  /*07c0*/  @P2 IADD3 R209, R204, -0x20, RZ ;  /* 0xffffffe0ccd12810 */ /* 0x000fe20007ffe0ff */
[----:B------:R-:W-:Y:S01]  /*07d0*/  IMAD.IADD R205, R205, 0x1, R2 ;  /* 0x00000001cdcd7824 */ /* 0x000fe200078e0202 */
[----:B------:R-:W-:Y:S01]  /*07e0*/  STL [R1+0x58], R18 ;  /* 0x0000581201007387 */ /* 0x000fe20000100800 */
[----:B------:R-:W-:Y:S02]  /*07f0*/  IADD3 R2, R22, 0x40, RZ ;  /* 0x0000004016027810 */ /* 0x000fe40007ffe0ff */
[----:B------:R-:W-:Y:S01]  /*0800*/  LEA R207, R207, 0x6100, 0x1 ;  /* 0x00006100cfcf7811 */ /* 0x000fe200078e08ff */
[----:B------:R1:W-:Y:S01]  /*0810*/  STL [R1+0x70], R0 ;  /* 0x0000700001007387 */ /* 0x0003e20000100800 */
[----:B------:R-:W-:-:S02]  /*0820*/  LEA R205, R205, 0x100, 0x1 ;  /* 0x00000100cdcd7811 */ /* 0x000fc400078e08ff */
[C---:B------:R-:W-:Y:S01]  /*0830*/  IADD3 R220, R209.reuse, 0x400, RZ ;  /* 0x00000400d1dc7810 */ /* 0x040fe20007ffe0ff */
[----:B------:R-:W-:Y:S01]  /*0840*/  STL.64 [R1+0x30], R22 ;  /* 0x0000301601007387 */ /* 0x000fe20000100a00 */
[C---:B------:R-:W-:Y:S02]  /*0850*/  IADD3 R219, R209.reuse, 0x800, RZ ;  /* 0x00000800d1db7810 */ /* 0x040fe40007ffe0ff */
[C---:B------:R-:W-:Y:S01]  /*0860*/  IADD3 R218, R209.reuse, 0xc00, RZ ;  /* 0x00000c00d1da7810 */ /* 0x040fe20007ffe0ff */
[----:B------:R2:W-:Y:S01]  /*0870*/  STL [R1+0x38], R3 ;  /* 0x0000380301007387 */ /* 0x0005e20000100800 */
[C---:B------:R-:W-:Y:S02]  /*0880*/  IADD3 R217, R209.reuse, 0x1000, RZ ;  /* 0x00001000d1d97810 */ /* 0x040fe40007ffe0ff */
[C---:B------:R-:W-:Y:S01]  /*0890*/  IADD3 R216, R209.reuse, 0x1400, RZ ;  /* 0x00001400d1d87810 */ /* 0x040fe20007ffe0ff */
[----:B------:R3:W-:Y:S01]  /*08a0*/  STL [R1+0x3c], R2 ;  /* 0x00003c0201007387 */ /* 0x0007e20000100800 */
[----:B------:R-:W-:-:S02]  /*08b0*/  IADD3 R215, R209, 0x1800, RZ ;  /* 0x00001800d1d77810 */ /* 0x000fc40007ffe0ff */
[C---:B------:R-:W-:Y:S02]  /*08c0*/  IADD3 R214, R209.reuse, 0x1c00, RZ ;  /* 0x00001c00d1d67810 */ /* 0x040fe40007ffe0ff */
[C---:B------:R-:W-:Y:S02]  /*08d0*/  IADD3 R213, R209.reuse, 0x2000, RZ ;  /* 0x00002000d1d57810 */ /* 0x040fe40007ffe0ff */
[C---:B------:R-:W-:Y:S02]  /*08e0*/  IADD3 R212, R209.reuse, 0x2400, RZ ;  /* 0x00002400d1d47810 */ /* 0x040fe40007ffe0ff */
[C---:B------:R-:W-:Y:S02]  /*08f0*/  IADD3 R211, R209.reuse, 0x2800, RZ ;  /* 0x00002800d1d37810 */ /* 0x040fe40007ffe0ff */
[----:B------:R-:W-:Y:S02]  /*0900*/  IADD3 R210, R209, 0x2c00, RZ ;  /* 0x00002c00d1d27810 */ /* 0x000fe40007ffe0ff */
[----:B-1----:R-:W-:-:S05]  /*0910*/  LOP3.LUT R0, R10, 0x7ffffffc, RZ, 0xc0, !PT ;  /* 0x7ffffffc0a007812 */ /* 0x002fca00078ec0ff */
[----:B------:R-:W-:Y:S01]  /*0920*/  IMAD.IADD R0, R21, 0x1, -R0 ;  /* 0x0000000115007824 */ /* 0x000fe200078e0a00 */
[----:B--2---:R-:W-:-:S03]  /*0930*/  SHF.R.S32.HI R3, RZ, 0x1f, R3 ;  /* 0x0000001fff037819 */ /* 0x004fc60000011403 */
[----:B------:R-:W-:Y:S01]  /*0940*/  IMAD.SHL.U32 R0, R0, 0x2, RZ ;  /* 0x0000000200007824 */ /* 0x000fe200078e00ff */
[----:B---3--:R-:W-:Y:S01]  /*0950*/  SHF.R.S32.HI R2, RZ, 0x1f, R2 ;  /* 0x0000001fff027819 */ /* 0x008fe20000011402 */
[----:B------:R1:W-:Y:S04]  /*0960*/  STL [R1+0x68], R3 ;  /* 0x0000680301007387 */ /* 0x0003e80000100800 */
[----:B------:R2:W-:Y:S01]  /*0970*/  STL [R1+0x64], R2 ;  /* 0x0000640201007387 */ /* 0x0005e20000100800 */
[----:B-1----:R-:W-:Y:S01]  /*0980*/  IMAD.IADD R3, R20, 0x1, R13 ;  /* 0x0000000114037824 */ /* 0x002fe200078e020d */
[----:B--2---:R-:W-:-:S04]  /*0990*/  SEL R2, R206, 0xffffffe0, !P0 ;  /* 0xffffffe0ce027807 */ /* 0x004fc80004000000 */
[----:B------:R-:W-:Y:S01]  /*09a0*/  STL [R1+0x50], R3 ;  /* 0x0000500301007387 */ /* 0x000fe20000100800 */
[----:B------:R-:W-:-:S03]  /*09b0*/  SEL R206, R206, 0xffffffe0, !P3 ;  /* 0xffffffe0cece7807 */ /* 0x000fc60005800000 */
[----:B------:R1:W-:Y:S02]  /*09c0*/  STL [R1+0x4c], R0 ;  /* 0x00004c0001007387 */ /* 0x0003e40000100800 */
[----:B------:R-:W-:Y:S02]  /*09d0*/  IMAD.IADD R208, R207, 0x1, R206 ;  /* 0x00000001cfd07824 */ /* 0x000fe400078e02ce */
[----:B------:R-:W-:Y:S02]  /*09e0*/  IMAD.IADD R206, R206, 0x1, R205 ;  /* 0x00000001cece7824 */ /* 0x000fe400078e02cd */
[----:B-1----:R-:W-:-:S05]  /*09f0*/  IMAD.IADD R0, R19, 0x1, R2 ;  /* 0x0000000113007824 */ /* 0x002fca00078e0202 */
[----:B------:R1:W-:Y:S02]  /*0a00*/  STL [R1+0x60], R0 ;  /* 0x0000600001007387 */ /* 0x0003e40000100800 */
[----:B-1----:R-:W-:-:S05]  /*0a10*/  IMAD.IADD R0, R2, 0x1, R18 ;  /* 0x0000000102007824 */ /* 0x002fca00078e0212 */
[----:B------:R1:W-:Y:S02]  /*0a20*/  STL [R1+0x5c], R0 ;  /* 0x00005c0001007387 */ /* 0x0003e40000100800 */
.L_x_587:
[----:B------:R-:W2:Y:S01]  /*0a30*/  LDL R4, [R1+0x6c] ;  /* 0x00006c0001047983 */ /* 0x000ea20000100800 */
[----:B-1----:R-:W-:Y:S01]  /*0a40*/  IMAD.MOV.U32 R0, RZ, RZ, c[0x0][0x560] ;  /* 0x00015800ff007624 */ /* 0x002fe200078e00ff */
[----:B------:R-:W-:Y:S01]  /*0a50*/  YIELD ;  /* 0x0000000000007946 */ /* 0x000fe20003800000 */
[----:B------:R-:W-:Y:S03]  /*0a60*/  BSSY B0, `(.L_x_534) ;  /* 0x0000016000007945 */ /* 0x000fe60003800000 */
[----:B------:R-:W-:-:S13]  /*0a70*/  ISETP.NE.AND P0, PT, R0, 0x1, PT ;  /* 0x000000010000780c */ /* 0x000fda0003f05270 */
[----:B--2---:R-:W-:Y:S01]  /*0a80*/  @P0 IMAD.HI.U32 R0, R4, c[0x0][0x564], RZ ;  /* 0x0001590004000a27 */ /* 0x004fe200078e00ff */
[----:B------:R-:W-:-:S04]  /*0a90*/  MOV R3, R4 ;  /* 0x0000000400037202 */ /* 0x000fc80000000f00 */
[----:B------:R-:W-:-:S04]  /*0aa0*/  @P0 SHF.R.U32.HI R3, RZ, c[0x0][0x568], R0 ;  /* 0x00015a00ff030a19 */ /* 0x000fc80000011600 */
[----:B------:R-:W-:Y:S01]  /*0ab0*/  ISETP.GE.AND P0, PT, R3, c[0x0][0x578], PT ;  /* 0x00015e0003007a0c */ /* 0x000fe20003f06270 */
[----:B------:R-:W-:-:S04]  /*0ac0*/  IMAD.MOV R2, RZ, RZ, -R3 ;  /* 0x000000ffff027224 */ /* 0x000fc800078e0a03 */
[----:B------:R-:W-:-:S08]  /*0ad0*/  IMAD R2, R2, c[0x0][0x560], R4 ;  /* 0x0001580002027a24 */ /* 0x000fd000078e0204 */
[----:B------:R-:W-:Y:S05]  /*0ae0*/  @!P0 BRA `(.L_x_535) ;  /* 0x0000007000008947 */ /* 0x000fea0003800000 */
[----:B------:R-:W-:-:S04]  /*0af0*/  MOV R0, c[0x0][0x56c] ;  /* 0x00015b0000007a02 */ /* 0x000fc80000000f00 */
[----:B------:R-:W-:Y:S02]  /*0b00*/  ISETP.NE.AND P0, PT, R0, 0x1, PT ;  /* 0x000000010000780c */ /* 0x000fe40003f05270 */
[----:B------:R-:W-:-:S11]  /*0b10*/  MOV R0, R2 ;  /* 0x0000000200007202 */ /* 0x000fd60000000f00 */
[----:B------:R-:W-:-:S05]  /*0b20*/  @P0 IMAD.HI.U32 R4, R2, c[0x0][0x570], RZ ;  /* 0x00015c0002040a27 */ /* 0x000fca00078e00ff */
[----:B------:R-:W-:-:S05]  /*0b30*/  @P0 SHF.R.U32.HI R0, RZ, c[0x0][0x574], R4 ;  /* 0x00015d00ff000a19 */ /* 0x000fca0000011604 */
[----:B------:R-:W-:Y:S01]  /*0b40*/  IMAD R4, R0, c[0x0][0x56c], RZ ;  /* 0x00015b0000047a24 */ /* 0x000fe200078e02ff */
[----:B------:R-:W-:Y:S05]  /*0b50*/  BRA `(.L_x_536) ;  /* 0x0000006000007947 */ /* 0x000fea0003800000 */
.L_x_535:
[----:B------:R-:W-:-:S04]  /*0b60*/  MOV R0, c[0x0][0x554] ;  /* 0x0001550000007a02 */ /* 0x000fc80000000f00 */
[----:B------:R-:W-:Y:S02]  /*0b70*/  ISETP.NE.AND P0, PT, R0, 0x1, PT ;  /* 0x000000010000780c */ /* 0x000fe40003f05270 */
[----:B------:R-:W-:-:S11]  /*0b80*/  MOV R0, R2 ;  /* 0x0000000200007202 */ /* 0x000fd60000000f00 */
[----:B------:R-:W-:-:S05]  /*0b90*/  @P0 IMAD.HI.U32 R4, R2, c[0x0][0x558], RZ ;  /* 0x0001560002040a27 */ /* 0x000fca00078e00ff */
[----:B------:R-:W-:-:S05]  /*0ba0*/  @P0 SHF.R.U32.HI R0, RZ, c[0x0][0x55c], R4 ;  /* 0x00015700ff000a19 */ /* 0x000fca0000011604 */
[----:B------:R-:W-:Y:S02]  /*0bb0*/  IMAD R4, R0, c[0x0][0x554], RZ ;  /* 0x0001550000047a24 */ /* 0x000fe400078e02ff */
.L_x_536:
[----:B------:R-:W-:Y:S05]  /*0bc0*/  BSYNC B0 ;  /* 0x0000000000007941 */ /* 0x000fea0003800000 */
.L_x_534:
[----:B------:R-:W-:Y:S01]  /*0bd0*/  IMAD.MOV.U32 R5, RZ, RZ, c[0x0][0x2c4] ;  /* 0x0000b100ff057624 */ /* 0x000fe200078e00ff */
[----:B------:R-:W-:Y:S01]  /*0be0*/  LOP3.LUT R0, RZ, R0, RZ, 0x33, !PT ;  /* 0x00000000ff007212 */ /* 0x000fe200078e33ff */
[----:B------:R-:W-:Y:S01]  /*0bf0*/  IMAD.MOV.U32 R6, RZ, RZ, c[0x0][0x548] ;  /* 0x00015200ff067624 */ /* 0x000fe200078e00ff */
[----:B------:R-:W-:Y:S01]  /*0c00*/  ULDC UR5, c[0x0][0x1d0] ;  /* 0x0000740000057ab9 */ /* 0x000fe20000000800 */
[----:B------:R-:W-:Y:S01]  /*0c10*/  IMAD.IADD R2, R2, 0x1, -R4 ;  /* 0x0000000102027824 */ /* 0x000fe200078e0a04 */
[----:B------:R-:W-:Y:S01]  /*0c20*/  ISETP.NE.AND P2, PT, R5, 0x1, PT ;  /* 0x000000010500780c */ /* 0x000fe20003f45270 */
[----:B------:R-:W-:Y:S01]  /*0c30*/  IMAD.MOV.U32 R5, RZ, RZ, 0x40 ;  /* 0x00000040ff057424 */ /* 0x000fe200078e00ff */
[----:B------:R-:W-:Y:S01]  /*0c40*/  IADD3 R0, R0, c[0x0][0x53c], RZ ;  /* 0x00014f0000007a10 */ /* 0x000fe20007ffe0ff */
[----:B------:R-:W-:Y:S01]  /*0c50*/  IMAD R2, R3, c[0x0][0x554], R2 ;  /* 0x0001550003027a24 */ /* 0x000fe200078e0202 */
[----:B------:R-:W-:Y:S01]  /*0c60*/  ISETP.NE.AND P0, PT, R6, 0x1, PT ;  /* 0x000000010600780c */ /* 0x000fe20003f05270 */
[----:B------:R-:W-:Y:S01]  /*0c70*/  UIADD3 UR5, UR5, 0x3f, URZ ;  /* 0x0000003f05057890 */ /* 0x000fe2000fffe03f */
[----:B------:R-:W-:Y:S01]  /*0c80*/  SHF.L.U32 R49, R0, 0x7, RZ ;  /* 0x0000000700317819 */ /* 0x000fe200000006ff */
[----:B------:R-:W-:Y:S01]  /*0c90*/  CS2R R94, SRZ ;  /* 0x00000000005e7805 */ /* 0x000fe2000001ff00 */
[----:B------:R-:W-:Y:S01]  /*0ca0*/  MOV R52, R2 ;  /* 0x0000000200347202 */ /* 0x000fe20000000f00 */
[----:B------:R-:W-:Y:S01]  /*0cb0*/  USHF.R.S32.HI UR4, URZ, 0x1f, UR5 ;  /* 0x0000001f3f047899 */ /* 0x000fe20008011405 */
[----:B------:R-:W-:Y:S01]  /*0cc0*/  IADD3 R0, R49, 0x7f, RZ ;  /* 0x0000007f31007810 */ /* 0x000fe20007ffe0ff */
[----:B------:R1:W-:Y:S01]  /*0cd0*/  STL [R1+0x40], R49 ;  /* 0x0000403101007387 */ /* 0x0003e20000100800 */
[----:B------:R-:W-:Y:S01]  /*0ce0*/  CS2R R92, SRZ ;  /* 0x00000000005c7805 */ /* 0x000fe2000001ff00 */
[----:B------:R-:W-:Y:S01]  /*0cf0*/  ULEA.HI UR4, UR4, UR5, URZ, 0x6 ;  /* 0x0000000504047291 */ /* 0x000fe2000f8f303f */
[----:B------:R-:W-:Y:S01]  /*0d00*/  CS2R R98, SRZ ;  /* 0x0000000000627805 */ /* 0x000fe2000001ff00 */
[----:B------:R-:W-:Y:S01]  /*0d10*/  @P2 IMAD.HI.U32 R3, R0, c[0x0][0x2c8], RZ ;  /* 0x0000b20000032a27 */ /* 0x000fe200078e00ff */
[----:B------:R-:W-:Y:S01]  /*0d20*/  CS2R R96, SRZ ;  /* 0x0000000000607805 */ /* 0x000fe2000001ff00 */
[----:B------:R-:W-:Y:S01]  /*0d30*/  USHF.R.S32.HI UR4, URZ, 0x6, UR4 ;  /* 0x000000063f047899 */ /* 0x000fe20008011404 */
[----:B------:R-:W-:Y:S01]  /*0d40*/  MOV R90, RZ ;  /* 0x000000ff005a7202 */ /* 0x000fe20000000f00 */
[----:B------:R-:W-:Y:S01]  /*0d50*/  @P0 IMAD.HI.U32 R4, R2, c[0x0][0x54c], RZ ;  /* 0x0001530002040a27 */ /* 0x000fe200078e00ff */
[----:B------:R-:W-:Y:S01]  /*0d60*/  @P2 SHF.R.U32.HI R0, RZ, c[0x0][0x2cc], R3 ;  /* 0x0000b300ff002a19 */ /* 0x000fe20000011603 */
[----:B------:R-:W-:Y:S01]  /*0d70*/  CS2R R88, SRZ ;  /* 0x0000000000587805 */ /* 0x000fe2000001ff00 */
[----:B------:R-:W-:Y:S01]  /*0d80*/  IADD3 R3, R5, -c[0x0][0x168], RZ ;  /* 0x80005a0005037a10 */ /* 0x000fe20007ffe0ff */
[----:B------:R-:W-:Y:S01]  /*0d90*/  IMAD.MOV.U32 R5, RZ, RZ, RZ ;  /* 0x000000ffff057224 */ /* 0x000fe200078e00ff */
[----:B------:R-:W-:Y:S01]  /*0da0*/  @P0 SHF.R.U32.HI R52, RZ, c[0x0][0x550], R4 ;  /* 0x00015400ff340a19 */ /* 0x000fe20000011604 */
[----:B------:R-:W-:Y:S01]  /*0db0*/  CS2R R86, SRZ ;  /* 0x0000000000567805 */ /* 0x000fe2000001ff00 */
[----:B------:R-:W-:Y:S01]  /*0dc0*/  IADD3 R0, R0, c[0x0][0x1d0], R3 ;  /* 0x0000740000007a10 */ /* 0x000fe20007ffe003 */
[----:B------:R-:W-:Y:S01]  /*0dd0*/  CS2R R84, SRZ ;  /* 0x0000000000547805 */ /* 0x000fe2000001ff00 */
[----:B------:R-:W-:Y:S01]  /*0de0*/  IMAD.MOV.U32 R9, RZ, RZ, RZ ;  /* 0x000000ffff097224 */ /* 0x000fe200078e00ff */
[----:B------:R1:W-:Y:S01]  /*0df0*/  STL [R1+0x48], R52 ;  /* 0x0000483401007387 */ /* 0x0003e20000100800 */
[----:B------:R-:W-:Y:S01]  /*0e00*/  IMAD.MOV R3, RZ, RZ, -R52 ;  /* 0x000000ffff037224 */ /* 0x000fe200078e0a34 */
[----:B------:R-:W-:Y:S01]  /*0e10*/  SHF.R.S32.HI R4, RZ, 0x1f, R0 ;  /* 0x0000001fff047819 */ /* 0x000fe20000011400 */
[----:B------:R-:W-:Y:S01]  /*0e20*/  IMAD.MOV.U32 R78, RZ, RZ, RZ ;  /* 0x000000ffff4e7224 */ /* 0x000fe200078e00ff */
[----:B------:R-:W-:Y:S01]  /*0e30*/  CS2R R10, SRZ ;  /* 0x00000000000a7805 */ /* 0x000fe2000001ff00 */
[----:B------:R-:W-:Y:S01]  /*0e40*/  IMAD R53, R3, c[0x0][0x548], R2 ;  /* 0x0001520003357a24 */ /* 0x000fe200078e0202 */
[----:B------:R-:W-:Y:S01]  /*0e50*/  LEA.HI R2, R4, R0, RZ, 0x6 ;  /* 0x0000000004027211 */ /* 0x000fe200078f30ff */
[----:B------:R-:W-:Y:S01]  /*0e60*/  IMAD.MOV.U32 R82, RZ, RZ, RZ ;  /* 0x000000ffff527224 */ /* 0x000fe200078e00ff */
[----:B------:R-:W-:Y:S01]  /*0e70*/  PRMT R0, RZ, 0x7610, R0 ;  /* 0x00007610ff007816 */ /* 0x000fe20000000000 */
[----:B------:R-:W-:Y:S01]  /*0e80*/  CS2R R12, SRZ ;  /* 0x00000000000c7805 */ /* 0x000fe2000001ff00 */
[----:B------:R-:W-:Y:S01]  /*0e90*/  SHF.R.S32.HI R2, RZ, 0x6, R2 ;  /* 0x00000006ff027819 */ /* 0x000fe20000011402 */
[----:B------:R1:W-:Y:S01]  /*0ea0*/  STL [R1+0x44], R53 ;  /* 0x0000443501007387 */ /* 0x0003e20000100800 */
[----:B------:R-:W-:Y:S01]  /*0eb0*/  MOV R76, RZ ;  /* 0x000000ff004c7202 */ /* 0x000fe20000000f00 */
[----:B------:R-:W-:Y:S01]  /*0ec0*/  IMAD.MOV.U32 R80, RZ, RZ, RZ ;  /* 0x000000ffff507224 */ /* 0x000fe200078e00ff */
[----:B------:R-:W-:Y:S01]  /*0ed0*/  IMNMX R252, R2, UR4, PT ;  /* 0x0000000402fc7c17 */ /* 0x000fe2000b800200 */
[----:B------:R-:W-:Y:S01]  /*0ee0*/  CS2R R14, SRZ ;  /* 0x00000000000e7805 */ /* 0x000fe2000001ff00 */
[----:B------:R-:W-:Y:S01]  /*0ef0*/  MOV R74, RZ ;  /* 0x000000ff004a7202 */ /* 0x000fe20000000f00 */
[----:B------:R-:W-:Y:S01]  /*0f00*/  IMAD.MOV.U32 R72, RZ, RZ, RZ ;  /* 0x000000ffff487224 */ /* 0x000fe200078e00ff */
[----:B------:R-:W-:Y:S01]  /*0f10*/  ISETP.GE.AND P0, PT, R252, 0x1, PT ;  /* 0x00000001fc00780c */ /* 0x000fe20003f06270 */
[----:B------:R-:W-:Y:S01]  /*0f20*/  IMAD.MOV.U32 R70, RZ, RZ, RZ ;  /* 0x000000ffff467224 */ /* 0x000fe200078e00ff */
[----:B------:R-:W-:Y:S01]  /*0f30*/  CS2R R16, SRZ ;  /* 0x0000000000107805 */ /* 0x000fe2000001ff00 */
[----:B------:R-:W-:Y:S01]  /*0f40*/  MOV R68, RZ ;  /* 0x000000ff00447202 */ /* 0x000fe20000000f00 */
[----:B------:R-:W-:Y:S01]  /*0f50*/  IMAD.MOV.U32 R174, RZ, RZ, RZ ;  /* 0x000000ffffae7224 */ /* 0x000fe200078e00ff */
[----:B------:R-:W-:Y:S01]  /*0f60*/  CS2R R18, SRZ ;  /* 0x0000000000127805 */ /* 0x000fe2000001ff00 */
[----:B------:R-:W-:Y:S01]  /*0f70*/  IMAD.MOV.U32 R172, RZ, RZ, RZ ;  /* 0x000000ffffac7224 */ /* 0x000fe200078e00ff */
[----:B------:R-:W-:Y:S01]  /*0f80*/  MOV R138, RZ ;  /* 0x000000ff008a7202 */ /* 0x000fe20000000f00 */
[----:B------:R-:W-:Y:S01]  /*0f90*/  CS2R R20, SRZ ;  /* 0x0000000000147805 */ /* 0x000fe2000001ff00 */
[----:B------:R-:W-:Y:S01]  /*0fa0*/  IMAD.MOV.U32 R136, RZ, RZ, RZ ;  /* 0x000000ffff887224 */ /* 0x000fe200078e00ff */
[----:B------:R-:W-:Y:S01]  /*0fb0*/  CS2R R22, SRZ ;  /* 0x0000000000167805 */ /* 0x000fe2000001ff00 */
[----:B------:R-:W-:Y:S01]  /*0fc0*/  IMAD.MOV.U32 R134, RZ, RZ, RZ ;  /* 0x000000ffff867224 */ /* 0x000fe200078e00ff */
[----:B------:R-:W-:Y:S01]  /*0fd0*/  MOV R132, RZ ;  /* 0x000000ff00847202 */ /* 0x000fe20000000f00 */
[----:B------:R-:W-:Y:S01]  /*0fe0*/  IMAD.MOV.U32 R170, RZ, RZ, RZ ;  /* 0x000000ffffaa7224 */ /* 0x000fe200078e00ff */
        /* <DEDUP_REMOVED lines=37> */
[----:B------:R-:W-:Y:S05]  /*1240*/  @!P0 BRA `(.L_x_537) ;  /* 0x0000bef000008947 */ /* 0x000fea0003800000 */
[----:B-1----:R-:W2:Y:S01]  /*1250*/  LDL R7, [R1+0x70] ;  /* 0x0000700001077983 */ /* 0x002ea20000100800 */
[----:B------:R-:W-:-:S03]  /*1260*/  ISETP.NE.U32.AND P1, PT, RZ, c[0x0][0x340], PT ;  /* 0x0000d000ff007a0c */ /* 0x000fc60003f25070 */
[----:B------:R-:W3:Y:S01]  /*1270*/  LDL.64 R50, [R1+0x30] ;  /* 0x0000300001327983 */ /* 0x000ee20000100a00 */
[----:B------:R-:W-:-:S03]  /*1280*/  ISETP.NE.AND.EX P1, PT, RZ, c[0x0][0x344], PT, P1 ;  /* 0x0000d100ff007a0c */ /* 0x000fc60003f25310 */
[----:B------:R-:W4:Y:S04]  /*1290*/  LDL R17, [R1+0x38] ;  /* 0x0000380001117983 */ /* 0x000f280000100800 */
[----:B------:R-:W5:Y:S06]  /*12a0*/  LDL R16, [R1+0x3c] ;  /* 0x00003c0001107983 */ /* 0x000f6c0000100800 */
[----:B------:R-:W-:-:S05]  /*12b0*/  @P1 MOV R2, 0x4 ;  /* 0x0000000400021802 */ /* 0x000fca0000000f00 */
[----:B------:R-:W-:-:S05]  /*12c0*/  @P1 IMAD.WIDE R2, R52, R2, c[0x0][0x340] ;  /* 0x0000d00034021625 */ /* 0x000fca00078e0202 */
[----:B------:R1:W3:Y:S01]  /*12d0*/  @P1 LDG.E R15, [R2.64] ;  /* 0x00000006020f1981 */ /* 0x0002e2000c1e1900 */
[----:B------:R-:W-:-:S05]  /*12e0*/  SHF.R.S32.HI R13, RZ, 0x1f, R53 ;  /* 0x0000001fff0d7819 */ /* 0x000fca0000011435 */
[----:B------:R-:W-:Y:S01]  /*12f0*/  IMAD R5, R13, c[0x0][0x1b8], RZ ;  /* 0x00006e000d057a24 */ /* 0x000fe200078e02ff */
[----:B------:R-:W-:-:S03]  /*1300*/  SHF.R.S32.HI R14, RZ, 0x1f, R52 ;  /* 0x0000001fff0e7819 */ /* 0x000fc60000011434 */
[C---:B------:R-:W-:Y:S02]  /*1310*/  IMAD R5, R53.reuse, c[0x0][0x1bc], R5 ;  /* 0x00006f0035057a24 */ /* 0x040fe400078e0205 */
[----:B-1----:R-:W-:-:S05]  /*1320*/  IMAD.WIDE.U32 R2, R53, c[0x0][0x1b8], RZ ;  /* 0x00006e0035027a25 */ /* 0x002fca00078e00ff */
[----:B------:R-:W-:Y:S01]  /*1330*/  IADD3 R3, R3, R5, RZ ;  /* 0x0000000503037210 */ /* 0x000fe20007ffe0ff */
[----:B------:R-:W-:-:S04]  /*1340*/  IMAD R5, R14, c[0x0][0x1c0], RZ ;  /* 0x000070000e057a24 */ /* 0x000fc800078e02ff */
[C---:B------:R-:W-:Y:S02]  /*1350*/  IMAD R5, R52.reuse, c[0x0][0x1c4], R5 ;  /* 0x0000710034057a24 */ /* 0x040fe400078e0205 */
[----:B------:R-:W-:-:S05]  /*1360*/  IMAD.WIDE.U32 R2, R52, c[0x0][0x1c0], R2 ;  /* 0x0000700034027a25 */ /* 0x000fca00078e0002 */
[----:B------:R-:W-:Y:S02]  /*1370*/  IADD3 R3, R3, R5, RZ ;  /* 0x0000000503037210 */ /* 0x000fe40007ffe0ff */
[----:B--2---:R-:W-:Y:S02]  /*1380*/  IADD3 R4, R7, R49, RZ ;  /* 0x0000003107047210 */ /* 0x004fe40007ffe0ff */
[----:B------:R-:W1:Y:S03]  /*1390*/  S2R R7, SR_TID.X ;  /* 0x0000000000077919 */ /* 0x000e660000002100 */
[----:B------:R-:W-:-:S04]  /*13a0*/  @P2 IMAD.HI.U32 R6, R4, c[0x0][0x2c8], RZ ;  /* 0x0000b20004062a27 */ /* 0x000fc800078e00ff */
[----:B------:R-:W-:Y:S01]  /*13b0*/  IMAD.MOV.U32 R0, RZ, RZ, R4 ;  /* 0x000000ffff007224 */ /* 0x000fe200078e0004 */
[----:B------:R-:W-:-:S05]  /*13c0*/  @P2 SHF.R.U32.HI R0, RZ, c[0x0][0x2cc], R6 ;  /* 0x0000b300ff002a19 */ /* 0x000fca0000011606 */
[----:B------:R-:W-:-:S04]  /*13d0*/  IMAD.MOV R8, RZ, RZ, -R0 ;  /* 0x000000ffff087224 */ /* 0x000fc800078e0a00 */
[----:B------:R-:W-:Y:S01]  /*13e0*/  IMAD R8, R8, c[0x0][0x2c4], R4 ;  /* 0x0000b10008087a24 */ /* 0x000fe200078e0204 */
[----:B------:R-:W-:Y:S02]  /*13f0*/  SHF.R.S32.HI R4, RZ, 0x1f, R0 ;  /* 0x0000001fff047819 */ /* 0x000fe40000011400 */
[----:B-1----:R-:W-:-:S04]  /*1400*/  SHF.R.S32.HI R48, RZ, 0x1f, R7 ;  /* 0x0000001fff307819 */ /* 0x002fc80000011407 */
[----:B------:R-:W-:Y:S01]  /*1410*/  LEA.HI R48, R48, R7, RZ, 0x2 ;  /* 0x0000000730307211 */ /* 0x000fe200078f10ff */
[----:B------:R-:W-:-:S03]  /*1420*/  IMAD R9, R4, c[0x0][0x1b0], RZ ;  /* 0x00006c0004097a24 */ /* 0x000fc600078e02ff */
[----:B------:R-:W-:Y:S01]  /*1430*/  SHF.R.S32.HI R48, RZ, 0x2, R48 ;  /* 0x00000002ff307819 */ /* 0x000fe20000011430 */
[----:B------:R-:W-:-:S03]  /*1440*/  IMAD R9, R0, c[0x0][0x1b4], R9 ;  /* 0x00006d0000097a24 */ /* 0x000fc600078e0209 */
[----:B------:R-:W-:Y:S01]  /*1450*/  SHF.R.S32.HI R10, RZ, 0x1f, R48 ;  /* 0x0000001fff0a7819 */ /* 0x000fe20000011430 */
[----:B------:R-:W-:Y:S01]  /*1460*/  IMAD.WIDE.U32 R2, R0, c[0x0][0x1b0], R2 ;  /* 0x00006c0000027a25 */ /* 0x000fe200078e0002 */
[----:B------:R-:W-:-:S03]  /*1470*/  SHF.R.S32.HI R0, RZ, 0x1f, R8 ;  /* 0x0000001fff007819 */ /* 0x000fc60000011408 */
[C---:B------:R-:W-:Y:S02]  /*1480*/  IMAD R11, R10.reuse, c[0x0][0x1e0], RZ ;  /* 0x000078000a0b7a24 */ /* 0x040fe400078e02ff */
[----:B------:R-:W-:Y:S01]  /*1490*/  IMAD R10, R10, c[0x0][0x208], RZ ;  /* 0x000082000a0a7a24 */ /* 0x000fe200078e02ff */
[----:B------:R-:W-:Y:S01]  /*14a0*/  IADD3 R3, R3, R9, RZ ;  /* 0x0000000903037210 */ /* 0x000fe20007ffe0ff */
[----:B---3--:R-:W-:-:S04]  /*14b0*/  IMAD.WIDE.U32 R6, R48, c[0x0][0x1e0], R50 ;  /* 0x0000780030067a25 */ /* 0x008fc800078e0032 */
[----:B------:R-:W-:Y:S02]  /*14c0*/  IMAD R11, R48, c[0x0][0x1e4], R11 ;  /* 0x00007900300b7a24 */ /* 0x000fe400078e020b */
[----:B------:R-:W-:Y:S02]  /*14d0*/  IMAD R0, R0, c[0x0][0x1a8], RZ ;  /* 0x00006a0000007a24 */ /* 0x000fe400078e02ff */
[----:B------:R-:W-:Y:S01]  /*14e0*/  IMAD.WIDE.U32 R4, R48, c[0x0][0x208], R50 ;  /* 0x0000820030047a25 */ /* 0x000fe200078e0032 */
[----:B------:R-:W-:-:S03]  /*14f0*/  IADD3 R7, R7, R11, RZ ;  /* 0x0000000b07077210 */ /* 0x000fc60007ffe0ff */
[----:B------:R-:W-:Y:S01]  /*1500*/  IMAD R10, R48, c[0x0][0x20c], R10 ;  /* 0x00008300300a7a24 */ /* 0x000fe200078e020a */
[----:B----4-:R-:W-:Y:S01]  /*1510*/  ISETP.GE.AND P4, PT, R17, c[0x0][0x1d4], PT ;  /* 0x0000750011007a0c */ /* 0x010fe20003f86270 */
[C---:B------:R-:W-:Y:S02]  /*1520*/  IMAD R12, R8.reuse, c[0x0][0x1ac], R0 ;  /* 0x00006b00080c7a24 */ /* 0x040fe400078e0200 */
[----:B------:R-:W-:Y:S01]  /*1530*/  IMAD.WIDE.U32 R8, R8, c[0x0][0x1a8], R2 ;  /* 0x00006a0008087a25 */ /* 0x000fe200078e0002 */
[----:B------:R-:W-:-:S03]  /*1540*/  ISETP.GE.AND P5, PT, R50, c[0x0][0x1d4], PT ;  /* 0x0000750032007a0c */ /* 0x000fc60003fa6270 */
[----:B------:R-:W-:Y:S02]  /*1550*/  IMAD.IADD R5, R5, 0x1, R10 ;  /* 0x0000000105057824 */ /* 0x000fe400078e020a */
[C---:B------:R-:W-:Y:S02]  /*1560*/  IMAD R2, R13.reuse, c[0x0][0x1e8], RZ ;  /* 0x00007a000d027a24 */ /* 0x040fe400078e02ff */
[----:B------:R-:W-:Y:S01]  /*1570*/  IMAD R3, R13, c[0x0][0x210], RZ ;  /* 0x000084000d037a24 */ /* 0x000fe200078e02ff */
[----:B------:R-:W-:Y:S01]  /*1580*/  SEL R0, RZ, 0xffffffff, P4 ;  /* 0xffffffffff007807 */ /* 0x000fe20002000000 */
[C---:B------:R-:W-:Y:S02]  /*1590*/  IMAD R2, R53.reuse, c[0x0][0x1ec], R2 ;  /* 0x00007b0035027a24 */ /* 0x040fe400078e0202 */
[C---:B------:R-:W-:Y:S02]  /*15a0*/  IMAD R10, R53.reuse, c[0x0][0x214], R3 ;  /* 0x00008500350a7a24 */ /* 0x040fe400078e0203 */
[----:B------:R-:W-:Y:S01]  /*15b0*/  IMAD.WIDE.U32 R6, R53, c[0x0][0x1e8], R6 ;  /* 0x00007a0035067a25 */ /* 0x000fe200078e0006 */
[----:B------:R-:W-:-:S03]  /*15c0*/  @P1 SHF.R.S32.HI R3, RZ, 0x1f, R15 ;  /* 0x0000001fff031819 */ /* 0x000fc6000001140f */
[----:B------:R-:W-:Y:S01]  /*15d0*/  IMAD.WIDE.U32 R4, R53, c[0x0][0x210], R4 ;  /* 0x0000840035047a25 */ /* 0x000fe200078e0004 */
[----:B------:R-:W-:Y:S02]  /*15e0*/  SEL R11, RZ, 0x1, P5 ;  /* 0x00000001ff0b7807 */ /* 0x000fe40002800000 */
[----:B------:R-:W-:Y:S01]  /*15f0*/  SHF.L.U32 R0, R0, 0x1, RZ ;  /* 0x0000000100007819 */ /* 0x000fe200000006ff */
[----:B------:R-:W-:Y:S01]  /*1600*/  IMAD.IADD R7, R7, 0x1, R2 ;  /* 0x0000000107077824 */ /* 0x000fe200078e0202 */
[----:B------:R-:W-:Y:S01]  /*1610*/  @!P1 MOV R3, R14 ;  /* 0x0000000e00039202 */ /* 0x000fe20000000f00 */
[----:B------:R-:W-:Y:S01]  /*1620*/  @P1 IMAD.MOV.U32 R2, RZ, RZ, R15 ;  /* 0x000000ffff021224 */ /* 0x000fe200078e000f */
[----:B------:R-:W-:Y:S02]  /*1630*/  IADD3 R5, R5, R10, RZ ;  /* 0x0000000a05057210 */ /* 0x000fe40007ffe0ff */
[----:B------:R-:W-:Y:S02]  /*1640*/  IADD3 R10, R9, R12, RZ ;  /* 0x0000000c090a7210 */ /* 0x000fe40007ffe0ff */
[----:B------:R-:W-:-:S02]  /*1650*/  @!P1 MOV R2, R52 ;  /* 0x0000003400029202 */ /* 0x000fc40000000f00 */
[----:B------:R-:W-:Y:S01]  /*1660*/  LOP3.LUT R9, R0, 0x2, R11, 0xe2, !PT ;  /* 0x0000000200097812 */ /* 0x000fe200078ee20b */
[C---:B------:R-:W-:Y:S02]  /*1670*/  IMAD R0, R3.reuse, c[0x0][0x1f0], RZ ;  /* 0x00007c0003007a24 */ /* 0x040fe400078e02ff */
[----:B------:R-:W-:Y:S02]  /*1680*/  IMAD R3, R3, c[0x0][0x218], RZ ;  /* 0x0000860003037a24 */ /* 0x000fe400078e02ff */
[----:B------:R-:W-:-:S04]  /*1690*/  IMAD.WIDE.U32 R6, R2, c[0x0][0x1f0], R6 ;  /* 0x00007c0002067a25 */ /* 0x000fc800078e0006 */
[----:B------:R-:W-:-:S04]  /*16a0*/  IMAD.WIDE.U32 R4, R2, c[0x0][0x218], R4 ;  /* 0x0000860002047a25 */ /* 0x000fc800078e0004 */
[C---:B------:R-:W-:Y:S02]  /*16b0*/  IMAD R0, R2.reuse, c[0x0][0x1f4], R0 ;  /* 0x00007d0002007a24 */ /* 0x040fe400078e0200 */
[----:B------:R-:W-:Y:S01]  /*16c0*/  IMAD R2, R2, c[0x0][0x21c], R3 ;  /* 0x0000870002027a24 */ /* 0x000fe200078e0203 */
[----:B------:R1:W-:Y:S04]  /*16d0*/  STL.64 [R1], R6 ;  /* 0x0000000601007387 */ /* 0x0003e80000100a00 */
[----:B------:R2:W-:Y:S01]  /*16e0*/  STL.64 [R1+0x8], R4 ;  /* 0x0000080401007387 */ /* 0x0005e20000100a00 */
[----:B------:R-:W-:Y:S02]  /*16f0*/  LEA R12, P0, R8, c[0x0][0x160], 0x1 ;  /* 0x00005800080c7a11 */ /* 0x000fe400078008ff */
[----:B-----5:R-:W-:-:S02]  /*1700*/  ISETP.GE.AND P3, PT, R16, c[0x0][0x1d4], PT ;  /* 0x0000750010007a0c */ /* 0x020fc40003f66270 */
[----:B-1----:R-:W-:Y:S02]  /*1710*/  IADD3 R6, R7, R0, RZ ;  /* 0x0000000007067210 */ /* 0x002fe40007ffe0ff */
[----:B------:R-:W-:-:S05]  /*1720*/  IADD3 R0, R5, R2, RZ ;  /* 0x0000000205007210 */ /* 0x000fca0007ffe0ff */
[----:B------:R2:W-:Y:S04]  /*1730*/  STL [R1+0x14], R0 ;  /* 0x0000140001007387 */ /* 0x0005e80000100800 */
[----:B------:R2:W-:Y:S01]  /*1740*/  STL [R1+0x10], R6 ;  /* 0x0000100601007387 */ /* 0x0005e20000100800 */
[----:B------:R-:W-:Y:S02]  /*1750*/  LEA.HI.X R10, R8, c[0x0][0x164], R10, 0x1, P0 ;  /* 0x00005900080a7a11 */ /* 0x000fe400000f0c0a */
[----:B------:R-:W-:Y:S02]  /*1760*/  ISETP.GE.AND P1, PT, R50, c[0x0][0x198], PT ;  /* 0x0000660032007a0c */ /* 0x000fe40003f26270 */
[----:B------:R-:W-:Y:S02]  /*1770*/  ISETP.GE.AND P0, PT, R17, c[0x0][0x198], PT ;  /* 0x0000660011007a0c */ /* 0x000fe40003f06270 */
[----:B------:R-:W-:Y:S01]  /*1780*/  SEL R8, RZ, 0x4, P3 ;  /* 0x00000004ff087807 */ /* 0x000fe20001800000 */
[----:B------:R-:W-:Y:S01]  /*1790*/  IMAD.IADD R3, R48, 0x1, R49 ;  /* 0x0000000130037824 */ /* 0x000fe200078e0231 */
[----:B------:R-:W-:-:S02]  /*17a0*/  ISETP.GE.AND P6, PT, R16, c[0x0][0x198], PT ;  /* 0x0000660010007a0c */ /* 0x000fc40003fc6270 */
[----:B------:R-:W-:Y:S02]  /*17b0*/  P2R R11, PR, RZ, 0x2 ;  /* 0x00000002ff0b7803 */ /* 0x000fe40000000000 */
[----:B------:R-:W-:Y:S02]  /*17c0*/  P2R R13, PR, RZ, 0x1 ;  /* 0x00000001ff0d7803 */ /* 0x000fe40000000000 */
[----:B------:R-:W-:Y:S01]  /*17d0*/  LOP3.LUT R22, R9, R8, RZ, 0xfc, !PT ;  /* 0x0000000809167212 */ /* 0x000fe200078efcff */
[----:B------:R-:W-:Y:S05]  /*17e0*/  BRA.DIV ~URZ, `(.L_x_538) ;  /* 0x0000d9f27f007947 */ /* 0x000fea000b800000 */
[----:B------:R1:W3:Y:S02]  /*17f0*/  SHFL.IDX PT, R2, R10, RZ, 0x1c1f ;  /* 0x001c1fff0a027589 */ /* 0x0002e400000e0000 */
.L_x_588:
[----:B------:R-:W-:Y:S05]  /*1800*/  BRA.DIV ~URZ, `(.L_x_539) ;  /* 0x0000da427f007947 */ /* 0x000fea000b800000 */
[----:B--2---:R2:W4:Y:S02]  /*1810*/  SHFL.IDX PT, R0, R12, RZ, 0x1c1f ;  /* 0x001c1fff0c007589 */ /* 0x00452400000e0000 */
.L_x_589:
[----:B------:R-:W-:Y:S01]  /*1820*/  MOV R14, c[0x0][0x2c4] ;  /* 0x0000b100000e7a02 */ /* 0x000fe20000000f00 */
[----:B------:R-:W-:Y:S04]  /*1830*/  BSSY B0, `(.L_x_540) ;  /* 0x0000019000007945 */ /* 0x000fe80003800000 */
[----:B------:R-:W-:-:S05]  /*1840*/  IMAD R14, R14, c[0x0][0x168], RZ ;  /* 0x00005a000e0e7a24 */ /* 0x000fca00078e02ff */
[----:B------:R-:W-:-:S13]  /*1850*/  ISETP.GE.AND P0, PT, R3, R14, PT ;  /* 0x0000000e0300720c */ /* 0x000fda0003f06270 */
[----:B------:R-:W-:Y:S05]  /*1860*/  @P0 BRA `(.L_x_541) ;  /* 0x0000015000000947 */ /* 0x000fea0003800000 */
[----:B------:R-:W5:Y:S04]  /*1870*/  LDL.64 R6, [R1+0x30] ;  /* 0x0000300001067983 */ /* 0x000f680000100a00 */
[----:B--2---:R-:W2:Y:S04]  /*1880*/  LDL R4, [R1+0x38] ;  /* 0x0000380001047983 */ /* 0x004ea80000100800 */
[----:B----4-:R-:W4:Y:S04]  /*1890*/  LDL R5, [R1+0x68] ;  /* 0x0000680001057983 */ /* 0x010f280000100800 */
[----:B---3--:R-:W3:Y:S04]  /*18a0*/  LDL R16, [R1+0x3c] ;  /* 0x00003c0001107983 */ /* 0x008ee80000100800 */
[----:B------:R-:W3:Y:S04]  /*18b0*/  LDL R17, [R1+0x64] ;  /* 0x0000640001117983 */ /* 0x000ee80000100800 */
[----:B------:R-:W3:Y:S01]  /*18c0*/  LDL R15, [R1+0x28] ;  /* 0x00002800010f7983 */ /* 0x000ee20000100800 */
[----:B------:R-:W-:-:S02]  /*18d0*/  ISETP.NE.AND P1, PT, R13, RZ, PT ;  /* 0x000000ff0d00720c */ /* 0x000fc40003f25270 */
[----:B-----5:R-:W-:-:S04]  /*18e0*/  LEA R8, P0, R6, R0, 0x1 ;  /* 0x0000000006087211 */ /* 0x020fc800078008ff */
[----:B------:R-:W-:Y:S02]  /*18f0*/  LEA.HI.X R9, R6, R2, R7, 0x1, P0 ;  /* 0x0000000206097211 */ /* 0x000fe400000f0c07 */
[----:B--2---:R-:W-:-:S04]  /*1900*/  LEA R6, P0, R4, R0, 0x1 ;  /* 0x0000000004067211 */ /* 0x004fc800078008ff */
[----:B----4-:R-:W-:Y:S02]  /*1910*/  LEA.HI.X R7, R4, R2, R5, 0x1, P0 ;  /* 0x0000000204077211 */ /* 0x010fe400000f0c05 */
[----:B---3--:R-:W-:-:S04]  /*1920*/  LEA R4, P0, R16, R0, 0x1 ;  /* 0x0000000010047211 */ /* 0x008fc800078008ff */
[----:B------:R-:W-:Y:S02]  /*1930*/  LEA.HI.X R5, R16, R2, R17, 0x1, P0 ;  /* 0x0000000210057211 */ /* 0x000fe400000f0c11 */
[----:B------:R-:W-:Y:S01]  /*1940*/  ISETP.NE.AND P0, PT, R11, RZ, PT ;  /* 0x000000ff0b00720c */ /* 0x000fe20003f05270 */
[----:B------:R-:W-:-:S12]  /*1950*/  IMAD.SHL.U32 R0, R15, 0x2, RZ ;  /* 0x000000020f007824 */ /* 0x000fd800078e00ff */
[----:B------:R-:W-:Y:S01]  /*1960*/  @!PT LDS RZ, [RZ] ;  /* 0x00000000fffff984 */ /* 0x000fe20000000800 */
[----:B------:R-:W-:Y:S01]  /*1970*/  @!PT LDS RZ, [RZ] ;  /* 0x00000000fffff984 */ /* 0x000fe20000000800 */
[----:B------:R-:W-:Y:S01]  /*1980*/  @!PT LDS RZ, [RZ] ;  /* 0x00000000fffff984 */ /* 0x000fe20000000800 */
[----:B------:R2:W-:Y:S04]  /*1990*/  LDGSTS.E.BYPASS.LTC128B.128 [R0+0x6100], [R8.64], !P0 ;  /* 0x0610000008007fae */ /* 0x0005e8000c101d46 */
[----:B------:R2:W-:Y:S04]  /*19a0*/  LDGSTS.E.BYPASS.LTC128B.128 [R0+0x8100], [R6.64], !P1 ;  /* 0x0810000006007fae */ /* 0x0005e8000c901d46 */
[----:B------:R2:W-:Y:S02]  /*19b0*/  LDGSTS.E.BYPASS.LTC128B.128 [R0+0xa100], [R4.64], !P6 ;  /* 0x0a10000004007fae */ /* 0x0005e4000f101d46 */
.L_x_541:
[----:B------:R-:W-:Y:S05]  /*19c0*/  BSYNC B0 ;  /* 0x0000000000007941 */ /* 0x000fea0003800000 */
.L_x_540:
[----:B------:R-:W-:Y:S05]  /*19d0*/  BRA.DIV ~URZ, `(.L_x_542) ;  /* 0x0000d8d27f007947 */ /* 0x000fea000b800000 */
[----:B---3--:R3:W1:Y:S04]  /*19e0*/  SHFL.IDX PT, R2, R10, 0x1, 0x1c1f ;  /* 0x003c1f000a027f89 */ /* 0x00866800000e0000 */
[----:B--2-4-:R3:W2:Y:S02]  /*19f0*/  SHFL.IDX PT, R0, R12, 0x1, 0x1c1f ;  /* 0x003c1f000c007f89 */ /* 0x0146a400000e0000 */
.L_x_590:
[----:B------:R-:W-:Y:S01]  /*1a00*/  IADD3 R4, R3, 0x20, RZ ;  /* 0x0000002003047810 */ /* 0x000fe20007ffe0ff */
[----:B------:R-:W-:Y:S03]  /*1a10*/  BSSY B0, `(.L_x_543) ;  /* 0x0000018000007945 */ /* 0x000fe60003800000 */
[----:B------:R-:W-:-:S13]  /*1a20*/  ISETP.GE.AND P0, PT, R4, R14, PT ;  /* 0x0000000e0400720c */ /* 0x000fda0003f06270 */
[----:B------:R-:W-:Y:S05]  /*1a30*/  @P0 BRA `(.L_x_544) ;  /* 0x0000015000000947 */ /* 0x000fea0003800000 */
[----:B------:R-:W4:Y:S04]  /*1a40*/  LDL.64 R6, [R1+0x30] ;  /* 0x0000300001067983 */ /* 0x000f280000100a00 */
[----:B------:R-:W5:Y:S04]  /*1a50*/  LDL R5, [R1+0x38] ;  /* 0x0000380001057983 */ /* 0x000f680000100800 */
[----:B---3--:R-:W3:Y:S04]  /*1a60*/  LDL R18, [R1+0x68] ;  /* 0x0000680001127983 */ /* 0x008ee80000100800 */
[----:B--2---:R-:W2:Y:S04]  /*1a70*/  LDL R16, [R1+0x3c] ;  /* 0x00003c0001107983 */ /* 0x004ea80000100800 */
[----:B------:R-:W2:Y:S04]  /*1a80*/  LDL R17, [R1+0x64] ;  /* 0x0000640001117983 */ /* 0x000ea80000100800 */
[----:B------:R-:W2:Y:S01]  /*1a90*/  LDL R15, [R1+0x28] ;  /* 0x00002800010f7983 */ /* 0x000ea20000100800 */
[----:B------:R-:W-:-:S02]  /*1aa0*/  ISETP.NE.AND P1, PT, R13, RZ, PT ;  /* 0x000000ff0d00720c */ /* 0x000fc40003f25270 */
[----:B----4-:R-:W-:-:S04]  /*1ab0*/  LEA R8, P0, R6, R0, 0x1 ;  /* 0x0000000006087211 */ /* 0x010fc800078008ff */
[----:B-1----:R-:W-:Y:S02]  /*1ac0*/  LEA.HI.X R9, R6, R2, R7, 0x1, P0 ;  /* 0x0000000206097211 */ /* 0x002fe400000f0c07 */
[----:B-----5:R-:W-:-:S04]  /*1ad0*/  LEA R6, P0, R5, R0, 0x1 ;  /* 0x0000000005067211 */ /* 0x020fc800078008ff */
[----:B---3--:R-:W-:Y:S02]  /*1ae0*/  LEA.HI.X R7, R5, R2, R18, 0x1, P0 ;  /* 0x0000000205077211 */ /* 0x008fe400000f0c12 */
[----:B--2---:R-:W-:-:S04]  /*1af0*/  LEA R4, P0, R16, R0, 0x1 ;  /* 0x0000000010047211 */ /* 0x004fc800078008ff */
        /* <DEDUP_REMOVED lines=9> */
.L_x_544:
[----:B------:R-:W-:Y:S05]  /*1b90*/  BSYNC B0 ;  /* 0x0000000000007941 */ /* 0x000fea0003800000 */
.L_x_543:
[----:B------:R-:W-:Y:S05]  /*1ba0*/  BRA.DIV ~URZ, `(.L_x_545) ;  /* 0x0000d7c27f007947 */ /* 0x000fea000b800000 */
[----:B-1----:R1:W4:Y:S02]  /*1bb0*/  SHFL.IDX PT, R2, R10, 0x2, 0x1c1f ;  /* 0x005c1f000a027f89 */ /* 0x00232400000e0000 */
.L_x_591:
[----:B------:R-:W-:Y:S05]  /*1bc0*/  BRA.DIV ~URZ, `(.L_x_546) ;  /* 0x0000d8127f007947 */ /* 0x000fea000b800000 */
[----:B--2---:R2:W1:Y:S02]  /*1bd0*/  SHFL.IDX PT, R0, R12, 0x2, 0x1c1f ;  /* 0x005c1f000c007f89 */ /* 0x00446400000e0000 */
.L_x_592:
[----:B------:R-:W-:Y:S01]  /*1be0*/  IADD3 R4, R3, 0x40, RZ ;  /* 0x0000004003047810 */ /* 0x000fe20007ffe0ff */
[----:B------:R-:W-:Y:S03]  /*1bf0*/  BSSY B0, `(.L_x_547) ;  /* 0x0000018000007945 */ /* 0x000fe60003800000 */
[----:B------:R-:W-:-:S13]  /*1c00*/  ISETP.GE.AND P0, PT, R4, R14, PT ;  /* 0x0000000e0400720c */ /* 0x000fda0003f06270 */
[----:B------:R-:W-:Y:S05]  /*1c10*/  @P0 BRA `(.L_x_548) ;  /* 0x0000015000000947 */ /* 0x000fea0003800000 */
[----:B------:R-:W5:Y:S04]  /*1c20*/  LDL.64 R6, [R1+0x30] ;  /* 0x0000300001067983 */ /* 0x000f680000100a00 */
[----:B--2---:R-:W2:Y:S04]  /*1c30*/  LDL R5, [R1+0x38] ;  /* 0x0000380001057983 */ /* 0x004ea80000100800 */
[----:B---3--:R-:W3:Y:S04]  /*1c40*/  LDL R18, [R1+0x68] ;  /* 0x0000680001127983 */ /* 0x008ee80000100800 */
[----:B----4-:R-:W4:Y:S04]  /*1c50*/  LDL R16, [R1+0x3c] ;  /* 0x00003c0001107983 */ /* 0x010f280000100800 */
[----:B------:R-:W4:Y:S04]  /*1c60*/  LDL R17, [R1+0x64] ;  /* 0x0000640001117983 */ /* 0x000f280000100800 */
[----:B------:R-:W4:Y:S01]  /*1c70*/  LDL R15, [R1+0x28] ;  /* 0x00002800010f7983 */ /* 0x000f220000100800 */
[----:B------:R-:W-:-:S02]  /*1c80*/  ISETP.NE.AND P1, PT, R13, RZ, PT ;  /* 0x000000ff0d00720c */ /* 0x000fc40003f25270 */
[----:B-1---5:R-:W-:-:S04]  /*1c90*/  LEA R8, P0, R6, R0, 0x1 ;  /* 0x0000000006087211 */ /* 0x022fc800078008ff */
[----:B------:R-:W-:Y:S02]  /*1ca0*/  LEA.HI.X R9, R6, R2, R7, 0x1, P0 ;  /* 0x0000000206097211 */ /* 0x000fe400000f0c07 */
[----:B--2---:R-:W-:-:S04]  /*1cb0*/  LEA R6, P0, R5, R0, 0x1 ;  /* 0x0000000005067211 */ /* 0x004fc800078008ff */
[----:B---3--:R-:W-:Y:S02]  /*1cc0*/  LEA.HI.X R7, R5, R2, R18, 0x1, P0 ;  /* 0x0000000205077211 */ /* 0x008fe400000f0c12 */
[----:B----4-:R-:W-:-:S04]  /*1cd0*/  LEA R4, P0, R16, R0, 0x1 ;  /* 0x0000000010047211 */ /* 0x010fc800078008ff */
        /* <DEDUP_REMOVED lines=9> */
.L_x_548:
[----:B------:R-:W-:Y:S05]  /*1d70*/  BSYNC B0 ;  /* 0x0000000000007941 */ /* 0x000fea0003800000 */
.L_x_547:
[----:B------:R-:W-:Y:S05]  /*1d80*/  BRA.DIV ~URZ, `(.L_x_549) ;  /* 0x0000d6b27f007947 */ /* 0x000fea000b800000 */
[----:B----4-:R4:W2:Y:S04]  /*1d90*/  SHFL.IDX PT, R2, R10, 0x3, 0x1c1f ;  /* 0x007c1f000a027f89 */ /* 0x0108a800000e0000 */
[----:B-1----:R4:W1:Y:S02]  /*1da0*/  SHFL.IDX PT, R0, R12, 0x3, 0x1c1f ;  /* 0x007c1f000c007f89 */ /* 0x00286400000e0000 */
.L_x_593:
[----:B------:R-:W5:Y:S04]  /*1db0*/  LDL.64 R6, [R1+0x30] ;  /* 0x0000300001067983 */ /* 0x000f680000100a00 */
[----:B---3--:R-:W3:Y:S04]  /*1dc0*/  LDL R4, [R1+0x38] ;  /* 0x0000380001047983 */ /* 0x008ee80000100800 */
[----:B----4-:R-:W4:Y:S04]  /*1dd0*/  LDL R5, [R1+0x68] ;  /* 0x0000680001057983 */ /* 0x010f280000100800 */
[----:B--2---:R-:W2:Y:S04]  /*1de0*/  LDL R12, [R1+0x3c] ;  /* 0x00003c00010c7983 */ /* 0x004ea80000100800 */
[----:B------:R-:W2:Y:S04]  /*1df0*/  LDL R15, [R1+0x64] ;  /* 0x00006400010f7983 */ /* 0x000ea80000100800 */
[----:B------:R-:W2:Y:S01]  /*1e00*/  LDL R16, [R1+0x28] ;  /* 0x0000280001107983 */ /* 0x000ea20000100800 */
[----:B------:R-:W-:-:S04]  /*1e10*/  IADD3 R3, R3, 0x60, RZ ;  /* 0x0000006003037810 */ /* 0x000fc80007ffe0ff */
[----:B------:R-:W-:Y:S02]  /*1e20*/  ISETP.GE.AND P1, PT, R3, R14, PT ;  /* 0x0000000e0300720c */ /* 0x000fe40003f26270 */
[----:B------:R-:W-:Y:S02]  /*1e30*/  P2R R10, PR, RZ, 0x4 ;  /* 0x00000004ff0a7803 */ /* 0x000fe40000000000 */
[----:B------:R-:W-:Y:S02]  /*1e40*/  ISETP.NE.AND P2, PT, R11, RZ, PT ;  /* 0x000000ff0b00720c */ /* 0x000fe40003f45270 */
[----:B------:R-:W-:-:S07]  /*1e50*/  IADD3 R24, R252, -0x1, RZ ;  /* 0xfffffffffc187810 */ /* 0x000fce0007ffe0ff */
[----:B-1---5:R-:W-:-:S04]  /*1e60*/  @!P1 LEA R8, P0, R6, R0, 0x1 ;  /* 0x0000000006089211 */ /* 0x022fc800078008ff */
[----:B------:R-:W-:Y:S02]  /*1e70*/  @!P1 LEA.HI.X R9, R6, R2, R7, 0x1, P0 ;  /* 0x0000000206099211 */ /* 0x000fe400000f0c07 */
[----:B---3--:R-:W-:-:S04]  /*1e80*/  @!P1 LEA R6, P0, R4, R0, 0x1 ;  /* 0x0000000004069211 */ /* 0x008fc800078008ff */
[----:B----4-:R-:W-:Y:S02]  /*1e90*/  @!P1 LEA.HI.X R7, R4, R2, R5, 0x1, P0 ;  /* 0x0000000204079211 */ /* 0x010fe400000f0c05 */
[----:B--2---:R-:W-:-:S04]  /*1ea0*/  @!P1 LEA R4, P0, R12, R0, 0x1 ;  /* 0x000000000c049211 */ /* 0x004fc800078008ff */
[----:B------:R-:W-:Y:S02]  /*1eb0*/  @!P1 LEA.HI.X R5, R12, R2, R15, 0x1, P0 ;  /* 0x000000020c059211 */ /* 0x000fe400000f0c0f */
[----:B------:R-:W-:Y:S01]  /*1ec0*/  ISETP.NE.AND P0, PT, R13, RZ, PT ;  /* 0x000000ff0d00720c */ /* 0x000fe20003f05270 */
[----:B------:R-:W-:-:S05]  /*1ed0*/  IMAD.SHL.U32 R26, R16, 0x2, RZ ;  /* 0x00000002101a7824 */ /* 0x000fca00078e00ff */
[----:B------:R-:W-:Y:S01]  /*1ee0*/  @!PT LDS RZ, [RZ] ;  /* 0x00000000fffff984 */ /* 0x000fe20000000800 */
[----:B------:R-:W-:Y:S01]  /*1ef0*/  @!PT LDS RZ, [RZ] ;  /* 0x00000000fffff984 */ /* 0x000fe20000000800 */
[----:B------:R-:W-:Y:S01]  /*1f00*/  @!PT LDS RZ, [RZ] ;  /* 0x00000000fffff984 */ /* 0x000fe20000000800 */
[----:B------:R1:W-:Y:S01]  /*1f10*/  @!P1 LDGSTS.E.BYPASS.LTC128B.128 [R26+0x7900], [R8.64], !P2 ;  /* 0x07900000081a9fae */ /* 0x0003e2000d101d46 */
[----:B------:R-:W-:-:S06]  /*1f20*/  ISETP.NE.AND P2, PT, R10, RZ, PT ;  /* 0x000000ff0a00720c */ /* 0x000fcc0003f45270 */
[----:B------:R1:W-:Y:S04]  /*1f30*/  @!P1 LDGSTS.E.BYPASS.LTC128B.128 [R26+0x9900], [R6.64], !P0 ;  /* 0x09900000061a9fae */ /* 0x0003e8000c101d46 */
[----:B------:R1:W-:Y:S04]  /*1f40*/  @!P1 LDGSTS.E.BYPASS.LTC128B.128 [R26+0xb900], [R4.64], !P6 ;  /* 0x0b900000041a9fae */ /* 0x0003e8000f101d46 */
[----:B------:R-:W0:Y:S01]  /*1f50*/  LDGDEPBAR ;  /* 0x00000000000079af */ /* 0x000e220000000000 */
[----:B------:R-:W-:Y:S02]  /*1f60*/  WARPSYNC 0xffffffff ;  /* 0xffffffff00007948 */ /* 0x000fe40003800000 */
[----:B------:R-:W2:Y:S04]  /*1f70*/  LDL.64 R146, [R1] ;  /* 0x0000000001927983 */ /* 0x000ea80000100a00 */
[----:B------:R-:W3:Y:S04]  /*1f80*/  LDL R144, [R1+0x10] ;  /* 0x0000100001907983 */ /* 0x000ee80000100800 */
[----:B------:R-:W4:Y:S04]  /*1f90*/  S2R R15, SR_TID.X ;  /* 0x00000000000f7919 */ /* 0x000f280000002100 */
[----:B------:R-:W5:Y:S01]  /*1fa0*/  LDL R10, [R1+0x14] ;  /* 0x00001400010a7983 */ /* 0x000f620000100800 */
[----:B----4-:R-:W-:-:S04]  /*1fb0*/  SHF.R.S32.HI R12, RZ, 0x1f, R15 ;  /* 0x0000001fff0c7819 */ /* 0x010fc8000001140f */
[----:B------:R-:W-:Y:S02]  /*1fc0*/  LEA.HI R12, R12, R15, RZ, 0x2 ;  /* 0x0000000f0c0c7211 */ /* 0x000fe400078f10ff */
[----:B------:R-:W4:Y:S02]  /*1fd0*/  LDL.64 R14, [R1+0x8] ;  /* 0x00000800010e7983 */ /* 0x000f240000100a00 */
[----:B------:R-:W-:-:S04]  /*1fe0*/  SHF.R.S32.HI R12, RZ, 0x2, R12 ;  /* 0x00000002ff0c7819 */ /* 0x000fc8000001140c */
[----:B------:R-:W-:Y:S02]  /*1ff0*/  IADD3 R0, -R12, c[0x0][0x1d0], RZ ;  /* 0x000074000c007a10 */ /* 0x000fe40007ffe1ff */
[----:B-1----:R-:W-:-:S03]  /*2000*/  SHF.R.S32.HI R7, RZ, 0x1f, R24 ;  /* 0x0000001fff077819 */ /* 0x002fc60000011418 */
[----:B------:R-:W-:Y:S02]  /*2010*/  IMAD R0, R24, -0x40, R0 ;  /* 0xffffffc018007824 */ /* 0x000fe400078e0200 */
[----:B------:R-:W-:-:S03]  /*2020*/  IMAD R4, R7, c[0x0][0x1e0], RZ ;  /* 0x0000780007047a24 */ /* 0x000fc600078e02ff */
[----:B------:R-:W-:Y:S01]  /*2030*/  ISETP.GE.AND P6, PT, R0, 0x1, PT ;  /* 0x000000010000780c */ /* 0x000fe20003fc6270 */
[----:B------:R-:W-:Y:S01]  /*2040*/  IMAD.WIDE.U32 R2, R24, c[0x0][0x1e0], RZ ;  /* 0x0000780018027a25 */ /* 0x000fe200078e00ff */
[----:B------:R-:W-:-:S03]  /*2050*/  ISETP.GE.AND P1, PT, R0, 0x21, PT ;  /* 0x000000210000780c */ /* 0x000fc60003f26270 */
[----:B------:R-:W-:Y:S02]  /*2060*/  IMAD R4, R24, c[0x0][0x1e4], R4 ;  /* 0x0000790018047a24 */ /* 0x000fe400078e0204 */
[----:B------:R-:W-:Y:S02]  /*2070*/  IMAD.MOV.U32 R5, RZ, RZ, 0x20 ;  /* 0x00000020ff057424 */ /* 0x000fe400078e00ff */
[----:B------:R-:W-:Y:S02]  /*2080*/  IMAD.IADD R4, R3, 0x1, R4 ;  /* 0x0000000103047824 */ /* 0x000fe400078e0204 */
[----:B------:R-:W-:-:S04]  /*2090*/  IMAD.WIDE.U32 R8, R5, c[0x0][0x1e0], RZ ;  /* 0x0000780005087a25 */ /* 0x000fc800078e00ff */
[----:B------:R-:W-:Y:S02]  /*20a0*/  IMAD R3, R5, c[0x0][0x1e4], RZ ;  /* 0x0000790005037a24 */ /* 0x000fe400078e02ff */
[----:B------:R-:W-:Y:S02]  /*20b0*/  @P6 IMAD.SHL.U32 R6, R16, 0x2, RZ ;  /* 0x0000000210066824 */ /* 0x000fe400078e00ff */
[----:B------:R-:W-:Y:S02]  /*20c0*/  IMAD R7, R7, c[0x0][0x208], RZ ;  /* 0x0000820007077a24 */ /* 0x000fe400078e02ff */
[----:B------:R-:W-:-:S04]  /*20d0*/  IMAD.MOV.U32 R27, RZ, RZ, -0x40 ;  /* 0xffffffc0ff1b7424 */ /* 0x000fc800078e00ff */
[----:B------:R-:W-:Y:S01]  /*20e0*/  IMAD R25, R24, R27, c[0x0][0x1d0] ;  /* 0x0000740018197624 */ /* 0x000fe200078e021b */
[----:B------:R-:W-:Y:S01]  /*20f0*/  P2R R23, PR, RZ, 0x4 ;  /* 0x00000004ff177803 */ /* 0x000fe20000000000 */
[----:B------:R-:W-:Y:S01]  /*2100*/  BAR.SYNC.DEFER_BLOCKING 0x0 ;  /* 0x0000000000007b1d */ /* 0x000fe20000010000 */
[----:B--2---:R-:W-:-:S04]  /*2110*/  LEA R0, P0, R2, R146, 0x6 ;  /* 0x0000009202007211 */ /* 0x004fc800078030ff */
[----:B---3--:R-:W-:Y:S02]  /*2120*/  LEA.HI.X R2, R2, R144, R4, 0x6, P0 ;  /* 0x0000009002027211 */ /* 0x008fe400000f3404 */
[----:B------:R-:W-:-:S04]  /*2130*/  @P6 LEA R4, P0, R0, c[0x0][0x1c8], 0x1 ;  /* 0x0000720000046a11 */ /* 0x000fc800078008ff */
[C---:B------:R-:W-:Y:S02]  /*2140*/  @P6 LEA.HI.X R5, R0.reuse, c[0x0][0x1cc], R2, 0x1, P0 ;  /* 0x0000730000056a11 */ /* 0x040fe400000f0c02 */
[----:B------:R-:W-:-:S03]  /*2150*/  @P1 IADD3 R0, P0, R0, R8, RZ ;  /* 0x0000000800001210 */ /* 0x000fc60007f1e0ff */
[----:B------:R-:W-:Y:S01]  /*2160*/  @!PT LDS RZ, [RZ] ;  /* 0x00000000fffff984 */ /* 0x000fe20000000800 */
[----:B------:R-:W-:Y:S01]  /*2170*/  @!PT LDS RZ, [RZ] ;  /* 0x00000000fffff984 */ /* 0x000fe20000000800 */
[----:B------:R-:W-:Y:S01]  /*2180*/  @!PT LDS RZ, [RZ] ;  /* 0x00000000fffff984 */ /* 0x000fe20000000800 */
[----:B------:R1:W-:Y:S01]  /*2190*/  @P6 LDGSTS.E.BYPASS.LTC128B.128 [R6+0x3100], [R4.64], !P5 ;  /* 0x0310000004066fae */ /* 0x0003e2000e901d46 */
[----:B------:R-:W-:Y:S02]  /*21a0*/  @P1 IADD3.X R3, R2, R9, R3, P0, !PT ;  /* 0x0000000902031210 */ /* 0x000fe400007fe403 */
[C---:B------:R-:W-:Y:S01]  /*21b0*/  @P1 LEA R2, P0, R0.reuse, c[0x0][0x1c8], 0x1 ;  /* 0x0000720000021a11 */ /* 0x040fe200078008ff */
[----:B------:R1:W-:Y:S03]  /*21c0*/  @P6 LDGSTS.E.BYPASS.LTC128B.128 [R6+0x4100], [R4.64+0x40], !P4 ;  /* 0x0410004004066fae */ /* 0x0003e6000e101d46 */
[----:B------:R-:W-:Y:S01]  /*21d0*/  @P1 LEA.HI.X R3, R0, c[0x0][0x1cc], R3, 0x1, P0 ;  /* 0x0000730000031a11 */ /* 0x000fe200000f0c03 */
[----:B------:R-:W-:Y:S01]  /*21e0*/  @P1 IMAD.SHL.U32 R0, R16, 0x2, RZ ;  /* 0x0000000210001824 */ /* 0x000fe200078e00ff */
[----:B------:R1:W-:Y:S04]  /*21f0*/  @P6 LDGSTS.E.BYPASS.LTC128B.128 [R6+0x5100], [R4.64+0x80], !P3 ;  /* 0x0510008004066fae */ /* 0x0003e8000d901d46 */
[----:B------:R4:W-:Y:S04]  /*2200*/  @P1 LDGSTS.E.BYPASS.LTC128B.128 [R0+0x3900], [R2.64], !P5 ;  /* 0x0390000002001fae */ /* 0x0009e8000e901d46 */
[----:B------:R4:W-:Y:S04]  /*2210*/  @P1 LDGSTS.E.BYPASS.LTC128B.128 [R0+0x4900], [R2.64+0x40], !P4 ;  /* 0x0490004002001fae */ /* 0x0009e8000e101d46 */
[----:B------:R4:W-:Y:S04]  /*2220*/  @P1 LDGSTS.E.BYPASS.LTC128B.128 [R0+0x5900], [R2.64+0x80], !P3 ;  /* 0x0590008002001fae */ /* 0x0009e8000d901d46 */
[----:B------:R-:W0:Y:S01]  /*2230*/  LDGDEPBAR ;  /* 0x00000000000079af */ /* 0x000e220000000000 */
[----:B-1----:R-:W-:-:S04]  /*2240*/  IMAD.WIDE.U32 R4, R24, c[0x0][0x208], RZ ;  /* 0x0000820018047a25 */ /* 0x002fc800078e00ff */
[----:B------:R-:W-:Y:S01]  /*2250*/  IMAD R6, R24, c[0x0][0x20c], R7 ;  /* 0x0000830018067a24 */ /* 0x000fe200078e0207 */
[----:B------:R-:W-:-:S04]  /*2260*/  DEPBAR.LE SB0, 0x1 ;  /* 0x000080400000791a */ /* 0x000fc80000000000 */
[----:B------:R-:W-:-:S04]  /*2270*/  DEPBAR.LE SB0, 0x0 ;  /* 0x000080000000791a */ /* 0x000fc80000000000 */
[----:B------:R-:W-:Y:S01]  /*2280*/  BAR.SYNC.DEFER_BLOCKING 0x0 ;  /* 0x0000000000007b1d */ /* 0x000fe20000010000 */
[----:B------:R-:W-:Y:S01]  /*2290*/  IMAD.IADD R6, R5, 0x1, R6 ;  /* 0x0000000105067824 */ /* 0x000fe200078e0206 */
[----:B----4-:R-:W-:-:S04]  /*22a0*/  LEA R0, P0, R4, R14, 0x6 ;  /* 0x0000000e04007211 */ /* 0x010fc800078030ff */
[----:B-----5:R-:W-:Y:S01]  /*22b0*/  LEA.HI.X R4, R4, R10, R6, 0x6, P0 ;  /* 0x0000000a04047211 */ /* 0x020fe200000f3406 */
[----:B------:R-:W-:Y:S01]  /*22c0*/  IMAD.MOV.U32 R6, RZ, RZ, c[0x0][0x208] ;  /* 0x00008200ff067624 */ /* 0x000fe200078e00ff */
[----:B------:R-:W-:Y:S02]  /*22d0*/  LEA R2, P0, R0, c[0x0][0x1f8], 0x1 ;  /* 0x00007e0000027a11 */ /* 0x000fe400078008ff */
[----:B------:R-:W-:Y:S02]  /*22e0*/  LOP3.LUT R5, R22, 0x1, RZ, 0xc0, !PT ;  /* 0x0000000116057812 */ /* 0x000fe400078ec0ff */
[----:B------:R-:W-:Y:S01]  /*22f0*/  LEA.HI.X R3, R0, c[0x0][0x1fc], R4, 0x1, P0 ;  /* 0x00007f0000037a11 */ /* 0x000fe200000f0c04 */
[----:B------:R-:W-:Y:S01]  /*2300*/  IMAD.MOV.U32 R4, RZ, RZ, c[0x0][0x20c] ;  /* 0x00008300ff047624 */ /* 0x000fe200078e00ff */
[----:B------:R-:W-:Y:S02]  /*2310*/  LEA R20, P0, R6, R2, 0x6 ;  /* 0x0000000206147211 */ /* 0x000fe400078030ff */
[----:B------:R-:W-:-:S02]  /*2320*/  ISETP.NE.U32.AND P6, PT, R5, 0x1, PT ;  /* 0x000000010500780c */ /* 0x000fc40003fc5070 */
[----:B------:R-:W-:Y:S02]  /*2330*/  LEA.HI.X R21, R6, R3, R4, 0x6, P0 ;  /* 0x0000000306157211 */ /* 0x000fe400000f3404 */
[----:B------:R-:W-:Y:S04]  /*2340*/  LDSM.16.M88.4 R4, [R207+0x1000] ;  /* 0x00100000cf04783b */ /* 0x000fe80000000200 */
[----:B------:R-:W1:Y:S01]  /*2350*/  LDSM.16.M88.4 R40, [R204] ;  /* 0x00000000cc28783b */ /* 0x000e620000000200 */
[----:B------:R-:W-:-:S03]  /*2360*/  IMAD.IADD R0, R25, 0x1, -R12 ;  /* 0x0000000119007824 */ /* 0x000fc600078e0a0c */
[----:B------:R-:W2:Y:S02]  /*2370*/  LDSM.16.M88.4 R8, [R207] ;  /* 0x00000000cf08783b */ /* 0x000ea40000000200 */
[----:B------:R-:W-:Y:S02]  /*2380*/  ISETP.LT.OR P0, PT, R0, 0x1, P6 ;  /* 0x000000010000780c */ /* 0x000fe40003701670 */
[----:B------:R-:W3:Y:S04]  /*2390*/  LDSM.16.M88.4 R36, [R204+0x400] ;  /* 0x00040000cc24783b */ /* 0x000ee80000000200 */
[----:B------:R-:W-:Y:S04]  /*23a0*/  LDSM.16.M88.4 R32, [R204+0x800] ;  /* 0x00080000cc20783b */ /* 0x000fe80000000200 */
[----:B------:R-:W4:Y:S01]  /*23b0*/  LDSM.16.M88.4 R28, [R204+0xc00] ;  /* 0x000c0000cc1c783b */ /* 0x000f220000000200 */
[----:B------:R-:W-:-:S03]  /*23c0*/  LOP3.LUT P1, RZ, R22, 0x2, RZ, 0xc0, !PT ;  /* 0x0000000216ff7812 */ /* 0x000fc6000782c0ff */
[----:B------:R-:W-:Y:S04]  /*23d0*/  LDSM.16.M88.4 R12, [R208+0x1000] ;  /* 0x00100000d00c783b */ /* 0x000fe80000000200 */
[----:B------:R-:W5:Y:S04]  /*23e0*/  LDSM.16.M88.4 R48, [R209] ;  /* 0x00000000d130783b */ /* 0x000f680000000200 */
[----:B------:R-:W-:Y:S04]  /*23f0*/  LDSM.16.M88.4 R16, [R208] ;  /* 0x00000000d010783b */ /* 0x000fe80000000200 */
[----:B------:R-:W-:Y:S04]  /*2400*/  LDSM.16.M88.4 R44, [R220] ;  /* 0x00000000dc2c783b */ /* 0x000fe80000000200 */
[----:B------:R-:W-:Y:S04]  /*2410*/  LDSM.16.M88.4 R52, [R219] ;  /* 0x00000000db34783b */ /* 0x000fe80000000200 */
[----:B------:R-:W3:Y:S04]  /*2420*/  LDSM.16.M88.4 R64, [R218] ;  /* 0x00000000da40783b */ /* 0x000ee80000000200 */
[----:B------:R-:W-:Y:S01]  /*2430*/  @!PT LDS RZ, [RZ] ;  /* 0x00000000fffff984 */ /* 0x000fe20000000800 */
[----:B------:R-:W-:Y:S01]  /*2440*/  @!PT LDS RZ, [RZ] ;  /* 0x00000000fffff984 */ /* 0x000fe20000000800 */
[----:B------:R-:W-:Y:S01]  /*2450*/  @!PT LDS RZ, [RZ] ;  /* 0x00000000fffff984 */ /* 0x000fe20000000800 */
[----:B------:R2:W-:Y:S01]  /*2460*/  LDGSTS.E.BYPASS.LTC128B.128 [R26+0x100], [R2.64], !P0 ;  /* 0x00100000021a7fae */ /* 0x0005e2000c101d46 */
[C---:B------:R-:W-:Y:S01]  /*2470*/  ISETP.LT.OR P0, PT, R0.reuse, 0x1, !P1 ;  /* 0x000000010000780c */ /* 0x040fe20004f01670 */
[----:B-1----:R-:W-:Y:S01]  /*2480*/  HMMA.16816.F32 R56, R4, R40, RZ ;  /* 0x000000280438723c */ /* 0x002fe200000018ff */
[----:B------:R-:W-:-:S02]  /*2490*/  ISETP.LT.OR P6, PT, R0, 0x21, P6 ;  /* 0x000000210000780c */ /* 0x000fc400037c1670 */
[----:B------:R-:W-:-:S09]  /*24a0*/  ISETP.LT.OR P1, PT, R0, 0x21, !P1 ;  /* 0x000000210000780c */ /* 0x000fd20004f21670 */
[----:B------:R1:W-:Y:S01]  /*24b0*/  LDGSTS.E.BYPASS.LTC128B.128 [R26+0x1100], [R2.64+0x40], !P0 ;  /* 0x01100040021a7fae */ /* 0x0003e2000c101d46 */
[----:B------:R-:W-:-:S04]  /*24c0*/  LOP3.LUT P0, RZ, R22, 0x4, RZ, 0xc0, !PT ;  /* 0x0000000416ff7812 */ /* 0x000fc8000780c0ff */
[C---:B------:R-:W-:Y:S02]  /*24d0*/  ISETP.LT.OR P2, PT, R0.reuse, 0x1, !P0 ;  /* 0x000000010000780c */ /* 0x040fe40004741670 */
[----:B------:R-:W-:Y:S01]  /*24e0*/  ISETP.LT.OR P0, PT, R0, 0x21, !P0 ;  /* 0x000000210000780c */ /* 0x000fe20004701670 */
[----:B------:R-:W-:Y:S08]  /*24f0*/  HMMA.16816.F32 R96, R4, R42, RZ ;  /* 0x0000002a0460723c */ /* 0x000ff000000018ff */
[C---:B--2---:R-:W-:Y:S02]  /*2500*/  HMMA.16816.F32 R88, R8.reuse, R40, RZ ;  /* 0x000000280858723c */ /* 0x044fe400000018ff */
[----:B------:R1:W-:Y:S04]  /*2510*/  LDGSTS.E.BYPASS.LTC128B.128 [R26+0x2100], [R2.64+0x80], !P2 ;  /* 0x02100080021a7fae */ /* 0x0003e8000d101d46 */
[----:B------:R2:W-:Y:S02]  /*2520*/  LDGSTS.E.BYPASS.LTC128B.128 [R26+0x900], [R20.64], !P6 ;  /* 0x00900000141a7fae */ /* 0x0005e4000f101d46 */
[----:B------:R-:W-:Y:S02]  /*2530*/  HMMA.16816.F32 R84, R8, R42, RZ ;  /* 0x0000002a0854723c */ /* 0x000fe400000018ff */
[----:B------:R2:W-:Y:S04]  /*2540*/  LDGSTS.E.BYPASS.LTC128B.128 [R26+0x1900], [R20.64+0x40], !P1 ;  /* 0x01900040141a7fae */ /* 0x0005e8000c901d46 */
[----:B------:R2:W-:Y:S02]  /*2550*/  LDGSTS.E.BYPASS.LTC128B.128 [R26+0x2900], [R20.64+0x80], !P0 ;  /* 0x02900080141a7fae */ /* 0x0005e4000c101d46 */
[C---:B---3--:R-:W-:Y:S08]  /*2560*/  HMMA.16816.F32 R76, R4.reuse, R36, RZ ;  /* 0x00000024044c723c */ /* 0x048ff000000018ff */
[----:B------:R-:W-:Y:S08]  /*2570*/  HMMA.16816.F32 R104, R4, R38, RZ ;  /* 0x000000260468723c */ /* 0x000ff000000018ff */
[----:B------:R-:W-:Y:S08]  /*2580*/  HMMA.16816.F32 R80, R8, R36, RZ ;  /* 0x000000240850723c */ /* 0x000ff000000018ff */
[C---:B----4-:R-:W-:Y:S08]  /*2590*/  HMMA.16816.F32 R60, R4.reuse, R28, RZ ;  /* 0x0000001c043c723c */ /* 0x050ff000000018ff */
[C---:B------:R-:W-:Y:S08]  /*25a0*/  HMMA.16816.F32 R72, R4.reuse, R32, RZ ;  /* 0x000000200448723c */ /* 0x040ff000000018ff */
[C---:B------:R-:W-:Y:S08]  /*25b0*/  HMMA.16816.F32 R100, R4.reuse, R34, RZ ;  /* 0x000000220464723c */ /* 0x040ff000000018ff */
[----:B------:R-:W-:Y:S08]  /*25c0*/  HMMA.16816.F32 R92, R4, R30, RZ ;  /* 0x0000001e045c723c */ /* 0x000ff000000018ff */
[C---:B------:R-:W-:Y:S01]  /*25d0*/  HMMA.16816.F32 R68, R8.reuse, R34, RZ ;  /* 0x000000220844723c */ /* 0x040fe200000018ff */
[----:B------:R-:W-:Y:S01]  /*25e0*/  ISETP.NE.AND P2, PT, R23, RZ, PT ;  /* 0x000000ff1700720c */ /* 0x000fe20003f45270 */
[----:B------:R-:W0:Y:S06]  /*25f0*/  LDGDEPBAR ;  /* 0x00000000000079af */ /* 0x000e2c0000000000 */
[C---:B------:R-:W-:Y:S08]  /*2600*/  HMMA.16816.F32 R40, R8.reuse, R38, RZ ;  /* 0x000000260828723c */ /* 0x040ff000000018ff */
[C---:B------:R-:W-:Y:S08]  /*2610*/  HMMA.16816.F32 R36, R8.reuse, R32, RZ ;  /* 0x000000200824723c */ /* 0x040ff000000018ff */
[C---:B------:R-:W-:Y:S08]  /*2620*/  HMMA.16816.F32 R4, R8.reuse, R28, RZ ;  /* 0x0000001c0804723c */ /* 0x040ff000000018ff */
[----:B------:R-:W-:Y:S01]  /*2630*/  HMMA.16816.F32 R28, R8, R30, RZ ;  /* 0x0000001e081c723c */ /* 0x000fe200000018ff */
[----:B------:R-:W-:Y:S07]  /*2640*/  LDSM.16.M88.4 R8, [R207+0x3000] ;  /* 0x00300000cf08783b */ /* 0x000fee0000000200 */
[C---:B-----5:R-:W-:Y:S01]  /*2650*/  HMMA.16816.F32 R32, R12.reuse, R48, R56 ;  /* 0x000000300c20723c */ /* 0x060fe20000001838 */
[----:B------:R-:W3:Y:S07]  /*2660*/  LDSM.16.M88.4 R56, [R204+0x1400] ;  /* 0x00140000cc38783b */ /* 0x000eee0000000200 */
[----:B------:R-:W-:Y:S01]  /*2670*/  HMMA.16816.F32 R136, R12, R64, R60 ;  /* 0x000000400c88723c */ /* 0x000fe2000000183c */
[----:B------:R-:W4:Y:S07]  /*2680*/  LDSM.16.M88.4 R60, [R204+0x1000] ;  /* 0x00100000cc3c783b */ /* 0x000f2e0000000200 */
[----:B------:R-:W-:Y:S01]  /*2690*/  HMMA.16816.F32 R124, R16, R52, R36 ;  /* 0x00000034107c723c */ /* 0x000fe20000001824 */
[----:B------:R-:W5:Y:S07]  /*26a0*/  LDSM.16.M88.4 R36, [R204+0x1c00] ;  /* 0x001c0000cc24783b */ /* 0x000f6e0000000200 */
[C---:B------:R-:W-:Y:S08]  /*26b0*/  HMMA.16816.F32 R76, R12.reuse, R44, R76 ;  /* 0x0000002c0c4c723c */ /* 0x040ff0000000184c */
[C---:B------:R-:W-:Y:S08]  /*26c0*/  HMMA.16816.F32 R140, R12.reuse, R52, R72 ;  /* 0x000000340c8c723c */ /* 0x040ff00000001848 */
[C---:B------:R-:W-:Y:S08]  /*26d0*/  HMMA.16816.F32 R96, R12.reuse, R50, R96 ;  /* 0x000000320c60723c */ /* 0x040ff00000001860 */
[C---:B--2---:R-:W-:Y:S08]  /*26e0*/  HMMA.16816.F32 R20, R12.reuse, R46, R104 ;  /* 0x0000002e0c14723c */ /* 0x044ff00000001868 */
[C---:B------:R-:W-:Y:S08]  /*26f0*/  HMMA.16816.F32 R132, R12.reuse, R54, R100 ;  /* 0x000000360c84723c */ /* 0x040ff00000001864 */
[----:B------:R-:W-:Y:S01]  /*2700*/  HMMA.16816.F32 R116, R12, R66, R92 ;  /* 0x000000420c74723c */ /* 0x000fe2000000185c */
[----:B------:R-:W2:Y:S07]  /*2710*/  LDSM.16.M88.4 R12, [R207+0x2000] ;  /* 0x00200000cf0c783b */ /* 0x000eae0000000200 */
[C---:B------:R-:W-:Y:S01]  /*2720*/  HMMA.16816.F32 R104, R16.reuse, R46, R40 ;  /* 0x0000002e1068723c */ /* 0x040fe20000001828 */
[----:B------:R-:W1:Y:S07]  /*2730*/  LDSM.16.M88.4 R40, [R204+0x1800] ;  /* 0x00180000cc28783b */ /* 0x000e6e0000000200 */
[C---:B------:R-:W-:Y:S08]  /*2740*/  HMMA.16816.F32 R120, R16.reuse, R44, R80 ;  /* 0x0000002c1078723c */ /* 0x040ff00000001850 */
[C---:B------:R-:W-:Y:S08]  /*2750*/  HMMA.16816.F32 R112, R16.reuse, R48, R88 ;  /* 0x000000301070723c */ /* 0x040ff00000001858 */
[C---:B------:R-:W-:Y:S01]  /*2760*/  HMMA.16816.F32 R128, R16.reuse, R64, R4 ;  /* 0x000000401080723c */ /* 0x040fe20000001804 */
[----:B------:R-:W-:Y:S07]  /*2770*/  LDSM.16.M88.4 R4, [R208+0x3000] ;  /* 0x00300000d004783b */ /* 0x000fee0000000200 */
[C---:B------:R-:W-:Y:S01]  /*2780*/  HMMA.16816.F32 R100, R16.reuse, R50, R84 ;  /* 0x000000321064723c */ /* 0x040fe20000001854 */
[----:B------:R-:W-:Y:S07]  /*2790*/  LDSM.16.M88.4 R48, [R215] ;  /* 0x00000000d730783b */ /* 0x000fee0000000200 */
[C---:B------:R-:W-:Y:S08]  /*27a0*/  HMMA.16816.F32 R108, R16.reuse, R54, R68 ;  /* 0x00000036106c723c */ /* 0x040ff00000001844 */
[----:B------:R-:W-:Y:S01]  /*27b0*/  HMMA.16816.F32 R88, R16, R66, R28 ;  /* 0x000000421058723c */ /* 0x000fe2000000181c */
[----:B------:R-:W1:Y:S04]  /*27c0*/  LDSM.16.M88.4 R28, [R216] ;  /* 0x00000000d81c783b */ /* 0x000e680000000200 */
[----:B------:R-:W1:Y:S03]  /*27d0*/  LDSM.16.M88.4 R64, [R214] ;  /* 0x00000000d640783b */ /* 0x000e660000000200 */
[C---:B---3--:R-:W-:Y:S01]  /*27e0*/  HMMA.16816.F32 R16, R8.reuse, R58, R20 ;  /* 0x0000003a0810723c */ /* 0x048fe20000001814 */
[----:B------:R-:W3:Y:S07]  /*27f0*/  LDSM.16.M88.4 R20, [R208+0x2000] ;  /* 0x00200000d014783b */ /* 0x000eee0000000200 */
[C---:B----4-:R-:W-:Y:S01]  /*2800*/  HMMA.16816.F32 R72, R8.reuse, R60, R32 ;  /* 0x0000003c0848723c */ /* 0x050fe20000001820 */
[----:B------:R-:W4:Y:S07]  /*2810*/  LDSM.16.M88.4 R32, [R217] ;  /* 0x00000000d920783b */ /* 0x000f2e0000000200 */
[C---:B------:R-:W-:Y:S08]  /*2820*/  HMMA.16816.F32 R52, R8.reuse, R56, R76 ;  /* 0x000000380834723c */ /* 0x040ff0000000184c */
[----:B-----5:R-:W-:Y:S08]  /*2830*/  HMMA.16816.F32 R80, R8, R38, R116 ;  /* 0x000000260850723c */ /* 0x020ff00000001874 */
[----:B--2---:R-:W-:Y:S08]  /*2840*/  HMMA.16816.F32 R44, R12, R56, R120 ;  /* 0x000000380c2c723c */ /* 0x004ff00000001878 */
[C---:B------:R-:W-:Y:S08]  /*2850*/  HMMA.16816.F32 R68, R8.reuse, R62, R96 ;  /* 0x0000003e0844723c */ /* 0x040ff00000001860 */
[----:B-1----:R-:W-:Y:S08]  /*2860*/  HMMA.16816.F32 R96, R8, R42, R132 ;  /* 0x0000002a0860723c */ /* 0x002ff00000001884 */
[C---:B------:R-:W-:Y:S08]  /*2870*/  HMMA.16816.F32 R76, R12.reuse, R60, R112 ;  /* 0x0000003c0c4c723c */ /* 0x040ff00000001870 */
[----:B------:R-:W-:Y:S08]  /*2880*/  HMMA.16816.F32 R60, R12, R62, R100 ;  /* 0x0000003e0c3c723c */ /* 0x000ff00000001864 */
[C---:B------:R-:W-:Y:S08]  /*2890*/  HMMA.16816.F32 R84, R8.reuse, R40, R140 ;  /* 0x000000280854723c */ /* 0x040ff0000000188c */
[----:B------:R-:W-:Y:S08]  /*28a0*/  HMMA.16816.F32 R92, R8, R36, R136 ;  /* 0x00000024085c723c */ /* 0x000ff00000001888 */
[C---:B------:R-:W-:Y:S08]  /*28b0*/  HMMA.16816.F32 R56, R12.reuse, R58, R104 ;  /* 0x0000003a0c38723c */ /* 0x040ff00000001868 */
[C---:B------:R-:W-:Y:S08]  /*28c0*/  HMMA.16816.F32 R8, R12.reuse, R40, R124 ;  /* 0x000000280c08723c */ /* 0x040ff0000000187c */
[C---:B------:R-:W-:Y:S01]  /*28d0*/  HMMA.16816.F32 R108, R12.reuse, R42, R108 ;  /* 0x0000002a0c6c723c */ /* 0x040fe2000000186c */
[----:B------:R-:W-:Y:S07]  /*28e0*/  LDSM.16.M88.4 R40, [R204+0x2800] ;  /* 0x00280000cc28783b */ /* 0x000fee0000000200 */
[C---:B------:R-:W-:Y:S08]  /*28f0*/  HMMA.16816.F32 R100, R12.reuse, R36, R128 ;  /* 0x000000240c64723c */ /* 0x040ff00000001880 */
[----:B------:R-:W-:Y:S01]  /*2900*/  HMMA.16816.F32 R104, R12, R38, R88 ;  /* 0x000000260c68723c */ /* 0x000fe20000001858 */
[----:B------:R-:W-:Y:S04]  /*2910*/  LDSM.16.M88.4 R12, [R207+0x4000] ;  /* 0x00400000cf0c783b */ /* 0x000fe80000000200 */
[----:B------:R-:W-:Y:S03]  /*2920*/  LDSM.16.M88.4 R36, [R204+0x2c00] ;  /* 0x002c0000cc24783b */ /* 0x000fe60000000200 */
[C---:B------:R-:W-:Y:S01]  /*2930*/  HMMA.16816.F32 R136, R4.reuse, R28, R52 ;  /* 0x0000001c0488723c */ /* 0x040fe20000001834 */
[----:B------:R-:W-:Y:S07]  /*2940*/  LDSM.16.M88.4 R52, [R204+0x2000] ;  /* 0x00200000cc34783b */ /* 0x000fee0000000200 */
[C---:B------:R-:W-:Y:S01]  /*2950*/  HMMA.16816.F32 R132, R4.reuse, R30, R16 ;  /* 0x0000001e0484723c */ /* 0x040fe20000001810 */
[----:B------:R-:W1:Y:S07]  /*2960*/  LDSM.16.M88.4 R16, [R207+0x5000] ;  /* 0x00500000cf10783b */ /* 0x000e6e0000000200 */
[----:B------:R-:W-:Y:S08]  /*2970*/  HMMA.16816.F32 R116, R4, R66, R80 ;  /* 0x000000420474723c */ /* 0x000ff00000001850 */
[----:B---3--:R-:W-:Y:S01]  /*2980*/  HMMA.16816.F32 R80, R20, R28, R44 ;  /* 0x0000001c1450723c */ /* 0x008fe2000000182c */
[----:B------:R-:W2:Y:S07]  /*2990*/  LDSM.16.M88.4 R44, [R204+0x2400] ;  /* 0x00240000cc2c783b */ /* 0x000eae0000000200 */
[C---:B------:R-:W-:Y:S08]  /*29a0*/  HMMA.16816.F32 R124, R4.reuse, R50, R96 ;  /* 0x00000032047c723c */ /* 0x040ff00000001860 */
[C---:B----4-:R-:W-:Y:S08]  /*29b0*/  HMMA.16816.F32 R112, R4.reuse, R32, R72 ;  /* 0x000000200470723c */ /* 0x050ff00000001848 */
[----:B------:R-:W-:Y:S08]  /*29c0*/  HMMA.16816.F32 R140, R4, R34, R68 ;  /* 0x00000022048c723c */ /* 0x000ff00000001844 */
[C---:B------:R-:W-:Y:S08]  /*29d0*/  HMMA.16816.F32 R96, R20.reuse, R32, R76 ;  /* 0x000000201460723c */ /* 0x040ff0000000184c */
[C---:B------:R-:W-:Y:S01]  /*29e0*/  HMMA.16816.F32 R88, R20.reuse, R34, R60 ;  /* 0x000000221458723c */ /* 0x040fe2000000183c */
[----:B------:R-:W-:Y:S07]  /*29f0*/  LDSM.16.M88.4 R32, [R212] ;  /* 0x00000000d420783b */ /* 0x000fee0000000200 */
[----:B------:R-:W-:Y:S01]  /*2a00*/  HMMA.16816.F32 R72, R20, R30, R56 ;  /* 0x0000001e1448723c */ /* 0x000fe20000001838 */
[----:B------:R-:W-:Y:S07]  /*2a10*/  LDSM.16.M88.4 R28, [R211] ;  /* 0x00000000d31c783b */ /* 0x000fee0000000200 */
[C---:B------:R-:W-:Y:S08]  /*2a20*/  HMMA.16816.F32 R128, R4.reuse, R48, R84 ;  /* 0x000000300480723c */ /* 0x040ff00000001854 */
[----:B------:R-:W-:Y:S01]  /*2a30*/  HMMA.16816.F32 R120, R4, R64, R92 ;  /* 0x000000400478723c */ /* 0x000fe2000000185c */
[----:B------:R-:W-:Y:S07]  /*2a40*/  LDSM.16.M88.4 R4, [R208+0x5000] ;  /* 0x00500000d004783b */ /* 0x000fee0000000200 */
[C---:B------:R-:W-:Y:S01]  /*2a50*/  HMMA.16816.F32 R60, R20.reuse, R48, R8 ;  /* 0x00000030143c723c */ /* 0x040fe20000001808 */
[----:B------:R-:W-:Y:S07]  /*2a60*/  LDSM.16.M88.4 R8, [R208+0x4000] ;  /* 0x00400000d008783b */ /* 0x000fee0000000200 */
[C---:B------:R-:W-:Y:S01]  /*2a70*/  HMMA.16816.F32 R68, R20.reuse, R50, R108 ;  /* 0x000000321444723c */ /* 0x040fe2000000186c */
[----:B------:R-:W3:Y:S07]  /*2a80*/  LDSM.16.M88.4 R48, [R213] ;  /* 0x00000000d530783b */ /* 0x000eee0000000200 */
[C---:B------:R-:W-:Y:S08]  /*2a90*/  HMMA.16816.F32 R76, R20.reuse, R64, R100 ;  /* 0x00000040144c723c */ /* 0x040ff00000001864 */
[----:B------:R-:W-:Y:S01]  /*2aa0*/  HMMA.16816.F32 R64, R20, R66, R104 ;  /* 0x000000421440723c */ /* 0x000fe20000001868 */
[----:B------:R-:W4:Y:S01]  /*2ab0*/  LDSM.16.M88.4 R20, [R210] ;  /* 0x00000000d214783b */ /* 0x000f220000000200 */
[----:B------:R-:W-:Y:S01]  /*2ac0*/  ISETP.GE.AND P0, PT, R252, 0x2, PT ;  /* 0x00000002fc00780c */ /* 0x000fe20003f06270 */
[----:B------:R-:W-:-:S05]  /*2ad0*/  DEPBAR.LE SB0, 0x0 ;  /* 0x000080000000791a */ /* 0x000fca0000000000 */
[C---:B-1----:R-:W-:Y:S08]  /*2ae0*/  HMMA.16816.F32 R84, R16.reuse, R52, R112 ;  /* 0x000000341054723c */ /* 0x042ff00000001870 */
[----:B------:R-:W-:Y:S08]  /*2af0*/  HMMA.16816.F32 R92, R16, R54, R140 ;  /* 0x00000036105c723c */ /* 0x000ff0000000188c */
[C---:B------:R-:W-:Y:S08]  /*2b00*/  HMMA.16816.F32 R96, R12.reuse, R52, R96 ;  /* 0x000000340c60723c */ /* 0x040ff00000001860 */
[----:B------:R-:W-:Y:S08]  /*2b10*/  HMMA.16816.F32 R88, R12, R54, R88 ;  /* 0x000000360c58723c */ /* 0x000ff00000001858 */
[C---:B--2---:R-:W-:Y:S08]  /*2b20*/  HMMA.16816.F32 R100, R16.reuse, R44, R136 ;  /* 0x0000002c1064723c */ /* 0x044ff00000001888 */
[----:B------:R-:W-:Y:S08]  /*2b30*/  HMMA.16816.F32 R104, R16, R46, R132 ;  /* 0x0000002e1068723c */ /* 0x000ff00000001884 */
[C---:B------:R-:W-:Y:S08]  /*2b40*/  HMMA.16816.F32 R56, R12.reuse, R44, R80 ;  /* 0x0000002c0c38723c */ /* 0x040ff00000001850 */
[----:B------:R-:W-:Y:S08]  /*2b50*/  HMMA.16816.F32 R52, R12, R46, R72 ;  /* 0x0000002e0c34723c */ /* 0x000ff00000001848 */
[C---:B------:R-:W-:Y:S08]  /*2b60*/  HMMA.16816.F32 R108, R16.reuse, R40, R128 ;  /* 0x00000028106c723c */ /* 0x040ff00000001880 */
[C---:B------:R-:W-:Y:S08]  /*2b70*/  HMMA.16816.F32 R112, R16.reuse, R42, R124 ;  /* 0x0000002a1070723c */ /* 0x040ff0000000187c */
[C---:B------:R-:W-:Y:S08]  /*2b80*/  HMMA.16816.F32 R120, R16.reuse, R36, R120 ;  /* 0x000000241078723c */ /* 0x040ff00000001878 */
[----:B------:R-:W-:Y:S08]  /*2b90*/  HMMA.16816.F32 R116, R16, R38, R116 ;  /* 0x000000261074723c */ /* 0x000ff00000001874 */
[C---:B------:R-:W-:Y:S08]  /*2ba0*/  HMMA.16816.F32 R44, R12.reuse, R40, R60 ;  /* 0x000000280c2c723c */ /* 0x040ff0000000183c */
[C---:B------:R-:W-:Y:S08]  /*2bb0*/  HMMA.16816.F32 R40, R12.reuse, R42, R68 ;  /* 0x0000002a0c28723c */ /* 0x040ff00000001844 */
[C---:B------:R-:W-:Y:S08]  /*2bc0*/  HMMA.16816.F32 R16, R12.reuse, R36, R76 ;  /* 0x000000240c10723c */ /* 0x040ff0000000184c */
[----:B------:R-:W-:Y:S01]  /*2bd0*/  HMMA.16816.F32 R12, R12, R38, R64 ;  /* 0x000000260c0c723c */ /* 0x000fe20000001840 */
[----:B------:R-:W-:Y:S07]  /*2be0*/  BSSY B0, `(.L_x_550) ;  /* 0x000002b000007945 */ /* 0x000fee0003800000 */
[C---:B---3--:R-:W-:Y:S08]  /*2bf0*/  HMMA.16816.F32 R36, R4.reuse, R48, R84 ;  /* 0x000000300424723c */ /* 0x048ff00000001854 */
[C---:B------:R-:W-:Y:S08]  /*2c00*/  HMMA.16816.F32 R60, R4.reuse, R50, R92 ;  /* 0x00000032043c723c */ /* 0x040ff0000000185c */
        /* <DEDUP_REMOVED lines=8> */
[----:B------:R-:W-:Y:S08]  /*2c90*/  HMMA.16816.F32 R44, R8, R28, R44 ;  /* 0x0000001c082c723c */ /* 0x000ff0000000182c */
[C---:B----4-:R-:W-:Y:S08]  /*2ca0*/  HMMA.16816.F32 R80, R4.reuse, R20, R120 ;  /* 0x000000140450723c */ /* 0x050ff00000001878 */
[----:B------:R-:W-:Y:S08]  /*2cb0*/  HMMA.16816.F32 R84, R4, R22, R116 ;  /* 0x000000160454723c */ /* 0x000ff00000001874 */
[C---:B------:R-:W-:Y:S08]  /*2cc0*/  HMMA.16816.F32 R28, R8.reuse, R30, R40 ;  /* 0x0000001e081c723c */ /* 0x040ff00000001828 */
[C---:B------:R-:W-:Y:S08]  /*2cd0*/  HMMA.16816.F32 R32, R8.reuse, R20, R16 ;  /* 0x000000140820723c */ /* 0x040ff00000001810 */
[----:B------:R-:W-:Y:S01]  /*2ce0*/  HMMA.16816.F32 R48, R8, R22, R12 ;  /* 0x000000160830723c */ /* 0x000fe2000000180c */
[----:B------:R-:W-:Y:S06]  /*2cf0*/  BAR.SYNC.DEFER_BLOCKING 0x0 ;  /* 0x0000000000007b1d */ /* 0x000fec0000010000 */
[----:B------:R-:W-:Y:S01]  /*2d00*/  @!UPT UIADD3 URZ, URZ, URZ, URZ ;  /* 0x0000003f3f3ff290 */ /* 0x000fe2000fffe03f */
[----:B------:R-:W-:Y:S11]  /*2d10*/  @!P0 BRA `(.L_x_551) ;  /* 0x0000017000008947 */ /* 0x000ff60003800000 */
[----:B------:R-:W-:Y:S01]  /*2d20*/  IADD3 R0, R252, -0x2, RZ ;  /* 0xfffffffefc007810 */ /* 0x000fe20007ffe0ff */
[----:B------:R-:W-:-:S03]  /*2d30*/  IMAD.MOV.U32 R6, RZ, RZ, c[0x0][0x1e4] ;  /* 0x00007900ff067624 */ /* 0x000fc600078e00ff */
[----:B------:R-:W-:Y:S01]  /*2d40*/  SHF.R.S32.HI R2, RZ, 0x1f, R0 ;  /* 0x0000001fff027819 */ /* 0x000fe20000011400 */
[----:B------:R-:W-:-:S04]  /*2d50*/  IMAD.WIDE.U32 R4, R0, c[0x0][0x1e0], RZ ;  /* 0x0000780000047a25 */ /* 0x000fc800078e00ff */
[----:B------:R-:W-:-:S04]  /*2d60*/  IMAD R2, R2, c[0x0][0x1e0], RZ ;  /* 0x0000780002027a24 */ /* 0x000fc800078e02ff */
[----:B------:R-:W-:Y:S01]  /*2d70*/  IMAD R2, R0, c[0x0][0x1e4], R2 ;  /* 0x0000790000027a24 */ /* 0x000fe200078e0202 */
[----:B------:R-:W-:-:S03]  /*2d80*/  LEA R0, P0, R4, R146, 0x6 ;  /* 0x0000009204007211 */ /* 0x000fc600078030ff */
[----:B------:R-:W-:Y:S01]  /*2d90*/  IMAD.IADD R3, R5, 0x1, R2 ;  /* 0x0000000105037824 */ /* 0x000fe200078e0202 */
[----:B------:R-:W-:Y:S01]  /*2da0*/  LEA R2, P1, R0, c[0x0][0x1c8], 0x1 ;  /* 0x0000720000027a11 */ /* 0x000fe200078208ff */
[----:B------:R-:W-:-:S03]  /*2db0*/  IMAD.MOV.U32 R5, RZ, RZ, c[0x0][0x1e0] ;  /* 0x00007800ff057624 */ /* 0x000fc600078e00ff */
[----:B------:R-:W-:Y:S02]  /*2dc0*/  LEA.HI.X R3, R4, R144, R3, 0x6, P0 ;  /* 0x0000009004037211 */ /* 0x000fe400000f3403 */
[----:B------:R-:W-:Y:S02]  /*2dd0*/  LEA R4, P0, R5, R2, 0x6 ;  /* 0x0000000205047211 */ /* 0x000fe400078030ff */
[----:B------:R-:W-:-:S04]  /*2de0*/  LEA.HI.X R3, R0, c[0x0][0x1cc], R3, 0x1, P1 ;  /* 0x0000730000037a11 */ /* 0x000fc800008f0c03 */
[----:B------:R-:W-:Y:S01]  /*2df0*/  LEA.HI.X R5, R5, R3, R6, 0x6, P0 ;  /* 0x0000000305057211 */ /* 0x000fe200000f3406 */
[----:B------:R-:W-:Y:S01]  /*2e00*/  @!PT LDS RZ, [RZ] ;  /* 0x00000000fffff984 */ /* 0x000fe20000000800 */
[----:B------:R-:W-:Y:S01]  /*2e10*/  @!PT LDS RZ, [RZ] ;  /* 0x00000000fffff984 */ /* 0x000fe20000000800 */
[----:B------:R-:W-:Y:S01]  /*2e20*/  @!PT LDS RZ, [RZ] ;  /* 0x00000000fffff984 */ /* 0x000fe20000000800 */
[----:B------:R1:W-:Y:S04]  /*2e30*/  LDGSTS.E.BYPASS.LTC128B.128 [R26+0x3100], [R2.64], !P5 ;  /* 0x03100000021a7fae */ /* 0x0003e8000e901d46 */
[----:B------:R1:W-:Y:S04]  /*2e40*/  LDGSTS.E.BYPASS.LTC128B.128 [R26+0x4100], [R2.64+0x40], !P4 ;  /* 0x04100040021a7fae */ /* 0x0003e8000e101d46 */
[----:B------:R1:W-:Y:S04]  /*2e50*/  LDGSTS.E.BYPASS.LTC128B.128 [R26+0x5100], [R2.64+0x80], !P3 ;  /* 0x05100080021a7fae */ /* 0x0003e8000d901d46 */
[----:B------:R1:W-:Y:S04]  /*2e60*/  LDGSTS.E.BYPASS.LTC128B.128 [R26+0x3900], [R4.64], !P5 ;  /* 0x03900000041a7fae */ /* 0x0003e8000e901d46 */
[----:B------:R1:W-:Y:S04]  /*2e70*/  LDGSTS.E.BYPASS.LTC128B.128 [R26+0x4900], [R4.64+0x40], !P4 ;  /* 0x04900040041a7fae */ /* 0x0003e8000e101d46 */
[----:B------:R1:W-:Y:S02]  /*2e80*/  LDGSTS.E.BYPASS.LTC128B.128 [R26+0x5900], [R4.64+0x80], !P3 ;  /* 0x05900080041a7fae */ /* 0x0003e4000d901d46 */
.L_x_551:
[----:B------:R-:W-:Y:S05]  /*2e90*/  BSYNC B0 ;  /* 0x0000000000007941 */ /* 0x000fea0003800000 */
.L_x_550:
[----:B------:R-:W2:Y:S04]  /*2ea0*/  LDL R0, [R1+0x50] ;  /* 0x0000500001007983 */ /* 0x000ea80000100800 */
[----:B------:R-:W2:Y:S04]  /*2eb0*/  LDL R149, [R1+0x40] ;  /* 0x0000400001957983 */ /* 0x000ea80000100800 */
[----:B-1----:R-:W3:Y:S04]  /*2ec0*/  LDL R5, [R1+0x4c] ;  /* 0x00004c0001057983 */ /* 0x002ee80000100800 */
[----:B------:R-:W-:Y:S04]  /*2ed0*/  LDSM.16.MT88.4 R92, [R206+0x2000] ;  /* 0x00200000ce5c783b */ /* 0x000fe80000004200 */
[----:B------:R-:W0:Y:S01]  /*2ee0*/  LDGDEPBAR ;  /* 0x00000000000079af */ /* 0x000e220000000000 */
[----:B--2---:R-:W-:-:S04]  /*2ef0*/  IMAD.IADD R3, R0, 0x1, R149 ;  /* 0x0000000100037824 */ /* 0x004fc800078e0295 */
[----:B------:R-:W-:-:S05]  /*2f00*/  @P2 IMAD.HI.U32 R0, R3, c[0x0][0x2c8], RZ ;  /* 0x0000b20003002a27 */ /* 0x000fca00078e00ff */
[----:B------:R-:W-:-:S05]  /*2f10*/  @P2 SHF.R.U32.HI R3, RZ, c[0x0][0x2cc], R0 ;  /* 0x0000b300ff032a19 */ /* 0x000fca0000011600 */
[----:B------:R-:W1:Y:S04]  /*2f20*/  SHFL.IDX PT, R2, R3, 0x2, 0x1c1f ;  /* 0x005c1f0003027f89 */ /* 0x000e6800000e0000 */
[----:B------:R-:W2:Y:S01]  /*2f30*/  SHFL.IDX PT, R6, R3, 0x3, 0x1c1f ;  /* 0x007c1f0003067f89 */ /* 0x000ea200000e0000 */
[----:B------:R-:W-:-:S05]  /*2f40*/  IMAD R0, R24, R27, 0x1 ;  /* 0x0000000118007424 */ /* 0x000fca00078e021b */
[----:B---3--:R-:W-:-:S04]  /*2f50*/  IADD3 R0, -R5, c[0x0][0x1d0], R0 ;  /* 0x0000740005007a10 */ /* 0x008fc80007ffe100 */
[----:B------:R-:W-:Y:S01]  /*2f60*/  IADD3 R4, R0, -c[0x0][0x168], RZ ;  /* 0x80005a0000047a10 */ /* 0x000fe20007ffe0ff */
[----:B------:R-:W-:-:S04]  /*2f70*/  IMAD.IADD R5, R25, 0x1, -R5 ;  /* 0x0000000119057824 */ /* 0x000fc800078e0a05 */
[C---:B-1----:R-:W-:Y:S02]  /*2f80*/  IMAD.IADD R2, R4.reuse, 0x1, R2 ;  /* 0x0000000104027824 */ /* 0x042fe400078e0202 */
[----:B--2---:R-:W-:-:S03]  /*2f90*/  IMAD.IADD R0, R4, 0x1, R6 ;  /* 0x0000000104007824 */ /* 0x004fc600078e0206 */
[----:B------:R-:W-:-:S04]  /*2fa0*/  IMNMX R2, R5, R2, PT ;  /* 0x0000000205027217 */ /* 0x000fc80003800200 */
[C---:B------:R-:W-:Y:S02]  /*2fb0*/  ISETP.GT.AND P0, PT, R2.reuse, RZ, PT ;  /* 0x000000ff0200720c */ /* 0x040fe40003f04270 */
[----:B------:R-:W-:Y:S02]  /*2fc0*/  IMNMX R0, R5, R0, PT ;  /* 0x0000000005007217 */ /* 0x000fe40003800200 */
[----:B------:R-:W-:Y:S02]  /*2fd0*/  ISETP.GT.AND P6, PT, R2, 0x1, PT ;  /* 0x000000010200780c */ /* 0x000fe40003fc4270 */
[----:B------:R-:W-:Y:S02]  /*2fe0*/  FSEL R10, R36, -INF , P0 ;  /* 0xff800000240a7808 */ /* 0x000fe40000000000 */
[C---:B------:R-:W-:Y:S02]  /*2ff0*/  ISETP.GT.AND P0, PT, R0.reuse, 0x1, PT ;  /* 0x000000010000780c */ /* 0x040fe40003f04270 */
[----:B------:R-:W-:-:S02]  /*3000*/  ISETP.GT.AND P1, PT, R0, RZ, PT ;  /* 0x000000ff0000720c */ /* 0x000fc40003f24270 */
[----:B------:R-:W-:Y:S02]  /*3010*/  FSEL R11, R37, -INF , P6 ;  /* 0xff800000250b7808 */ /* 0x000fe40003000000 */
[----:B------:R-:W-:Y:S02]  /*3020*/  ISETP.GT.AND P6, PT, R2, 0x8, PT ;  /* 0x000000080200780c */ /* 0x000fe40003fc4270 */
[----:B------:R-:W-:Y:S02]  /*3030*/  FSEL R16, R39, -INF , P0 ;  /* 0xff80000027107808 */ /* 0x000fe40000000000 */
[----:B------:R-:W-:Y:S02]  /*3040*/  FSEL R15, R38, -INF , P1 ;  /* 0xff800000260f7808 */ /* 0x000fe40000800000 */
[----:B------:R-:W-:Y:S01]  /*3050*/  ISETP.GT.AND P0, PT, R0, 0x8, PT ;  /* 0x000000080000780c */ /* 0x000fe20003f04270 */
[----:B------:R-:W-:Y:S01]  /*3060*/  SHFL.IDX PT, R8, R3, 0x1, 0x1c1f ;  /* 0x003c1f0003087f89 */ /* 0x000fe200000e0000 */
[----:B------:R-:W-:-:S02]  /*3070*/  ISETP.GT.AND P1, PT, R2, 0x9, PT ;  /* 0x000000090200780c */ /* 0x000fc40003f24270 */
[----:B------:R-:W-:Y:S01]  /*3080*/  FSEL R13, R60, -INF , P6 ;  /* 0xff8000003c0d7808 */ /* 0x000fe20003000000 */
[----:B------:R-:W-:Y:S01]  /*3090*/  LDSM.16.MT88.4 R36, [R206+0x400] ;  /* 0x00040000ce24783b */ /* 0x000fe20000004200 */
[----:B------:R-:W-:Y:S02]  /*30a0*/  FMNMX.FTZ R6, R10, R11, !PT ;  /* 0x0000000b0a067209 */ /* 0x000fe40007810000 */
[----:B------:R-:W-:Y:S02]  /*30b0*/  FSEL R17, R62, -INF , P0 ;  /* 0xff8000003e117808 */ /* 0x000fe40000000000 */
[----:B------:R-:W-:Y:S02]  /*30c0*/  FSEL R14, R61, -INF , P1 ;  /* 0xff8000003d0e7808 */ /* 0x000fe40000800000 */
[C---:B------:R-:W-:Y:S02]  /*30d0*/  ISETP.GT.AND P6, PT, R2.reuse, 0x10, PT ;  /* 0x000000100200780c */ /* 0x040fe40003fc4270 */
[----:B------:R-:W-:-:S02]  /*30e0*/  ISETP.GT.AND P0, PT, R2, 0x11, PT ;  /* 0x000000110200780c */ /* 0x000fc40003f04270 */
[----:B------:R-:W-:Y:S02]  /*30f0*/  FMNMX.FTZ R6, R13, R6, !PT ;  /* 0x000000060d067209 */ /* 0x000fe40007810000 */
[----:B------:R-:W-:Y:S02]  /*3100*/  FSEL R19, R64, -INF , P6 ;  /* 0xff80000040137808 */ /* 0x000fe40003000000 */
[----:B------:R-:W-:Y:S02]  /*3110*/  FSEL R20, R65, -INF , P0 ;  /* 0xff80000041147808 */ /* 0x000fe40000000000 */
[----:B------:R-:W-:Y:S02]  /*3120*/  FMNMX.FTZ R6, R14, R6, !PT ;  /* 0x000000060e067209 */ /* 0x000fe40007810000 */
[----:B------:R-:W-:Y:S02]  /*3130*/  ISETP.GT.AND P0, PT, R0, 0x11, PT ;  /* 0x000000110000780c */ /* 0x000fe40003f04270 */
[----:B------:R-:W-:-:S02]  /*3140*/  ISETP.GT.AND P6, PT, R2, 0x18, PT ;  /* 0x000000180200780c */ /* 0x000fc40003fc4270 */
[----:B------:R-:W-:Y:S02]  /*3150*/  FMNMX.FTZ R6, R19, R6, !PT ;  /* 0x0000000613067209 */ /* 0x000fe40007810000 */
[----:B------:R-:W-:Y:S02]  /*3160*/  ISETP.GT.AND P1, PT, R0, 0x9, PT ;  /* 0x000000090000780c */ /* 0x000fe40003f24270 */
[----:B------:R-:W-:Y:S02]  /*3170*/  FSEL R23, R67, -INF , P0 ;  /* 0xff80000043177808 */ /* 0x000fe40000000000 */
[----:B------:R-:W-:Y:S02]  /*3180*/  ISETP.GT.AND P0, PT, R2, 0x19, PT ;  /* 0x000000190200780c */ /* 0x000fe40003f04270 */
[----:B------:R-:W-:Y:S02]  /*3190*/  FSEL R22, R68, -INF , P6 ;  /* 0xff80000044167808 */ /* 0x000fe40003000000 */
[----:B------:R-:W-:-:S02]  /*31a0*/  FMNMX.FTZ R6, R20, R6, !PT ;  /* 0x0000000614067209 */ /* 0x000fc40007810000 */
[----:B------:R-:W-:Y:S02]  /*31b0*/  FSEL R18, R63, -INF , P1 ;  /* 0xff8000003f127808 */ /* 0x000fe40000800000 */
[C---:B------:R-:W-:Y:S01]  /*31c0*/  ISETP.GT.AND P1, PT, R0.reuse, 0x10, PT ;  /* 0x000000100000780c */ /* 0x040fe20003f24270 */
[----:B------:R-:W-:Y:S01]  /*31d0*/  LDSM.16.MT88.4 R60, [R206] ;  /* 0x00000000ce3c783b */ /* 0x000fe20000004200 */
[----:B------:R-:W-:Y:S02]  /*31e0*/  FSEL R21, R69, -INF , P0 ;  /* 0xff80000045157808 */ /* 0x000fe40000000000 */
[----:B------:R-:W-:Y:S02]  /*31f0*/  ISETP.GT.AND P0, PT, R0, 0x19, PT ;  /* 0x000000190000780c */ /* 0x000fe40003f04270 */
[----:B------:R-:W-:Y:S02]  /*3200*/  ISETP.GT.AND P6, PT, R2, 0x20, PT ;  /* 0x000000200200780c */ /* 0x000fe40003fc4270 */
[----:B------:R-:W-:-:S02]  /*3210*/  FMNMX.FTZ R6, R22, R6, !PT ;  /* 0x0000000616067209 */ /* 0x000fc40007810000 */
[----:B------:R-:W-:Y:S02]  /*3220*/  FSEL R24, R66, -INF , P1 ;  /* 0xff80000042187808 */ /* 0x000fe40000800000 */
[----:B------:R-:W-:Y:S01]  /*3230*/  ISETP.GT.AND P1, PT, R0, 0x18, PT ;  /* 0x000000180000780c */ /* 0x000fe20003f24270 */
[----:B------:R-:W-:Y:S01]  /*3240*/  LDSM.16.MT88.4 R64, [R206+0x1000] ;  /* 0x00100000ce40783b */ /* 0x000fe20000004200 */
[----:B------:R-:W-:Y:S02]  /*3250*/  FSEL R26, R71, -INF , P0 ;  /* 0xff800000471a7808 */ /* 0x000fe40000000000 */
[----:B------:R-:W-:Y:S02]  /*3260*/  ISETP.GT.AND P0, PT, R2, 0x21, PT ;  /* 0x000000210200780c */ /* 0x000fe40003f04270 */
[----:B------:R-:W-:Y:S02]  /*3270*/  FSEL R132, R72, -INF , P6 ;  /* 0xff80000048847808 */ /* 0x000fe40003000000 */
[----:B------:R-:W-:-:S02]  /*3280*/  FMNMX.FTZ R6, R21, R6, !PT ;  /* 0x0000000615067209 */ /* 0x000fc40007810000 */
[----:B------:R-:W-:Y:S02]  /*3290*/  FSEL R25, R70, -INF , P1 ;  /* 0xff80000046197808 */ /* 0x000fe40000800000 */
[----:B------:R-:W-:Y:S02]  /*32a0*/  FMNMX.FTZ R7, R15, R16, !PT ;  /* 0x000000100f077209 */ /* 0x000fe40007810000 */
[----:B------:R-:W-:Y:S02]  /*32b0*/  ISETP.GT.AND P1, PT, R2, 0x28, PT ;  /* 0x000000280200780c */ /* 0x000fe40003f24270 */
[----:B------:R-:W-:Y:S02]  /*32c0*/  FSEL R131, R73, -INF , P0 ;  /* 0xff80000049837808 */ /* 0x000fe40000000000 */
[----:B------:R-:W-:Y:S02]  /*32d0*/  FMNMX.FTZ R6, R132, R6, !PT ;  /* 0x0000000684067209 */ /* 0x000fe40007810000 */
[----:B------:R-:W-:-:S02]  /*32e0*/  FMNMX.FTZ R7, R17, R7, !PT ;  /* 0x0000000711077209 */ /* 0x000fc40007810000 */
[----:B------:R-:W-:Y:S02]  /*32f0*/  ISETP.GT.AND P0, PT, R2, 0x29, PT ;  /* 0x000000290200780c */ /* 0x000fe40003f04270 */
[----:B------:R-:W-:Y:S02]  /*3300*/  FSEL R135, R76, -INF , P1 ;  /* 0xff8000004c877808 */ /* 0x000fe40000800000 */
[----:B------:R-:W-:Y:S02]  /*3310*/  FMNMX.FTZ R6, R131, R6, !PT ;  /* 0x0000000683067209 */ /* 0x000fe40007810000 */
[----:B------:R-:W-:Y:S02]  /*3320*/  ISETP.GT.AND P1, PT, R2, 0x30, PT ;  /* 0x000000300200780c */ /* 0x000fe40003f24270 */
[----:B------:R-:W-:Y:S02]  /*3330*/  FMNMX.FTZ R7, R18, R7, !PT ;  /* 0x0000000712077209 */ /* 0x000fe40007810000 */
[----:B------:R-:W-:-:S02]  /*3340*/  FSEL R136, R77, -INF , P0 ;  /* 0xff8000004d887808 */ /* 0x000fc40000000000 */
[----:B------:R-:W-:Y:S02]  /*3350*/  FMNMX.FTZ R6, R135, R6, !PT ;  /* 0x0000000687067209 */ /* 0x000fe40007810000 */
[----:B------:R-:W-:Y:S02]  /*3360*/  FSEL R230, R80, -INF , P1 ;  /* 0xff80000050e67808 */ /* 0x000fe40000800000 */
[----:B------:R-:W-:Y:S02]  /*3370*/  ISETP.GT.AND P1, PT, R0, 0x20, PT ;  /* 0x000000200000780c */ /* 0x000fe40003f24270 */
[----:B------:R-:W-:Y:S02]  /*3380*/  FMNMX.FTZ R7, R24, R7, !PT ;  /* 0x0000000718077209 */ /* 0x000fe40007810000 */
[----:B------:R-:W-:Y:S02]  /*3390*/  ISETP.GT.AND P0, PT, R2, 0x31, PT ;  /* 0x000000310200780c */ /* 0x000fe40003f04270 */
[----:B------:R-:W-:-:S02]  /*33a0*/  FMNMX.FTZ R6, R136, R6, !PT ;  /* 0x0000000688067209 */ /* 0x000fc40007810000 */
[----:B------:R-:W-:Y:S02]  /*33b0*/  FSEL R133, R74, -INF , P1 ;  /* 0xff8000004a857808 */ /* 0x000fe40000800000 */
[C---:B------:R-:W-:Y:S02]  /*33c0*/  ISETP.GT.AND P6, PT, R2.reuse, 0x38, PT ;  /* 0x000000380200780c */ /* 0x040fe40003fc4270 */
[----:B------:R-:W-:Y:S02]  /*33d0*/  ISETP.GT.AND P1, PT, R2, 0x39, PT ;  /* 0x000000390200780c */ /* 0x000fe40003f24270 */
[----:B------:R-:W-:Y:S02]  /*33e0*/  FMNMX.FTZ R7, R23, R7, !PT ;  /* 0x0000000717077209 */ /* 0x000fe40007810000 */
[----:B------:R-:W-:Y:S02]  /*33f0*/  FSEL R228, R81, -INF , P0 ;  /* 0xff80000051e47808 */ /* 0x000fe40000000000 */
[----:B------:R-:W-:-:S02]  /*3400*/  FMNMX.FTZ R2, R230, R6, !PT ;  /* 0x00000006e6027209 */ /* 0x000fc40007810000 */
[----:B------:R-:W-:Y:S02]  /*3410*/  FMNMX.FTZ R6, R25, R7, !PT ;  /* 0x0000000719067209 */ /* 0x000fe40007810000 */
[----:B------:R-:W-:Y:S02]  /*3420*/  FSEL R221, R84, -INF , P6 ;  /* 0xff80000054dd7808 */ /* 0x000fe40003000000 */
[----:B------:R-:W-:Y:S02]  /*3430*/  FMNMX.FTZ R2, R228, R2, !PT ;  /* 0x00000002e4027209 */ /* 0x000fe40007810000 */
[----:B------:R-:W-:Y:S02]  /*3440*/  ISETP.GT.AND P0, PT, R0, 0x21, PT ;  /* 0x000000210000780c */ /* 0x000fe40003f04270 */
[----:B------:R-:W-:Y:S02]  /*3450*/  FMNMX.FTZ R6, R26, R6, !PT ;  /* 0x000000061a067209 */ /* 0x000fe40007810000 */
[----:B------:R-:W-:-:S02]  /*3460*/  FSEL R222, R85, -INF , P1 ;  /* 0xff80000055de7808 */ /* 0x000fc40000800000 */
[----:B------:R-:W-:Y:S01]  /*3470*/  FMNMX.FTZ R2, R221, R2, !PT ;  /* 0x00000002dd027209 */ /* 0x000fe20007810000 */
[----:B------:R1:W2:Y:S01]  /*3480*/  SHFL.IDX PT, R7, R3, RZ, 0x1c1f ;  /* 0x001c1fff03077589 */ /* 0x0002a200000e0000 */
[----:B------:R-:W-:Y:S02]  /*3490*/  FSEL R134, R75, -INF , P0 ;  /* 0xff8000004b867808 */ /* 0x000fe40000000000 */
[C---:B------:R-:W-:Y:S02]  /*34a0*/  ISETP.GT.AND P1, PT, R0.reuse, 0x28, PT ;  /* 0x000000280000780c */ /* 0x040fe40003f24270 */
[----:B------:R-:W-:Y:S02]  /*34b0*/  FMNMX.FTZ R6, R133, R6, !PT ;  /* 0x0000000685067209 */ /* 0x000fe40007810000 */
[----:B------:R-:W-:Y:S02]  /*34c0*/  ISETP.GT.AND P0, PT, R0, 0x29, PT ;  /* 0x000000290000780c */ /* 0x000fe40003f04270 */
[----:B------:R-:W-:-:S02]  /*34d0*/  FSEL R130, R78, -INF , P1 ;  /* 0xff8000004e827808 */ /* 0x000fc40000800000 */
[----:B------:R-:W-:Y:S02]  /*34e0*/  FSEL R138, R79, -INF , P0 ;  /* 0xff8000004f8a7808 */ /* 0x000fe40000000000 */
[----:B------:R-:W-:Y:S01]  /*34f0*/  ISETP.GT.AND P1, PT, R0, 0x30, PT ;  /* 0x000000300000780c */ /* 0x000fe20003f24270 */
[----:B------:R-:W-:Y:S01]  /*3500*/  LDSM.16.MT88.4 R76, [R205+0x1000] ;  /* 0x00100000cd4c783b */ /* 0x000fe20000004200 */
[----:B-1----:R-:W-:Y:S02]  /*3510*/  FMNMX.FTZ R3, R222, R2, !PT ;  /* 0x00000002de037209 */ /* 0x002fe40007810000 */
[----:B------:R-:W-:-:S03]  /*3520*/  FMNMX.FTZ R2, R134, R6, !PT ;  /* 0x0000000686027209 */ /* 0x000fc60007810000 */
[----:B------:R-:W1:Y:S01]  /*3530*/  SHFL.BFLY PT, R9, R3, 0x2, 0x1f ;  /* 0x0c401f0003097f89 */ /* 0x000e6200000e0000 */
[----:B------:R-:W-:Y:S02]  /*3540*/  FMNMX.FTZ R2, R130, R2, !PT ;  /* 0x0000000282027209 */ /* 0x000fe40007810000 */
[----:B------:R-:W-:Y:S02]  /*3550*/  ISETP.GT.AND P0, PT, R0, 0x31, PT ;  /* 0x000000310000780c */ /* 0x000fe40003f04270 */
[----:B------:R-:W-:Y:S02]  /*3560*/  FSEL R203, R82, -INF , P1 ;  /* 0xff80000052cb7808 */ /* 0x000fe40000800000 */
[----:B------:R-:W-:Y:S02]  /*3570*/  FMNMX.FTZ R2, R138, R2, !PT ;  /* 0x000000028a027209 */ /* 0x000fe40007810000 */
[----:B------:R-:W-:Y:S02]  /*3580*/  FSEL R226, R83, -INF , P0 ;  /* 0xff80000053e27808 */ /* 0x000fe40000000000 */
[----:B------:R-:W-:-:S02]  /*3590*/  ISETP.GT.AND P1, PT, R0, 0x38, PT ;  /* 0x000000380000780c */ /* 0x000fc40003f24270 */
[----:B------:R-:W-:Y:S02]  /*35a0*/  FMNMX.FTZ R2, R203, R2, !PT ;  /* 0x00000002cb027209 */ /* 0x000fe40007810000 */
[----:B------:R-:W-:Y:S02]  /*35b0*/  ISETP.GT.AND P0, PT, R0, 0x39, PT ;  /* 0x000000390000780c */ /* 0x000fe40003f04270 */
[----:B------:R-:W-:Y:S02]  /*35c0*/  FSEL R229, R86, -INF , P1 ;  /* 0xff80000056e57808 */ /* 0x000fe40000800000 */
[----:B------:R-:W-:Y:S01]  /*35d0*/  FMNMX.FTZ R0, R226, R2, !PT ;  /* 0x00000002e2007209 */ /* 0x000fe20007810000 */
[C---:B--2---:R-:W-:Y:S01]  /*35e0*/  IMAD.IADD R7, R4.reuse, 0x1, R7 ;  /* 0x0000000104077824 */ /* 0x044fe200078e0207 */
[----:B------:R-:W-:Y:S01]  /*35f0*/  FSEL R225, R87, -INF , P0 ;  /* 0xff80000057e17808 */ /* 0x000fe20000000000 */
[----:B------:R-:W-:Y:S01]  /*3600*/  IMAD.IADD R6, R4, 0x1, R8 ;  /* 0x0000000104067824 */ /* 0x000fe200078e0208 */
[----:B------:R-:W-:Y:S01]  /*3610*/  FMNMX.FTZ R4, R229, R0, !PT ;  /* 0x00000000e5047209 */ /* 0x000fe20007810000 */
[----:B------:R-:W-:Y:S01]  /*3620*/  LDSM.16.MT88.4 R84, [R205+0x2000] ;  /* 0x00200000cd54783b */ /* 0x000fe20000004200 */
[----:B-1----:R-:W-:-:S02]  /*3630*/  FMNMX.FTZ R3, R3, R9, !PT ;  /* 0x0000000903037209 */ /* 0x002fc40007810000 */
[----:B------:R-:W-:Y:S02]  /*3640*/  FMNMX.FTZ R4, R225, R4, !PT ;  /* 0x00000004e1047209 */ /* 0x000fe40007810000 */
[C---:B------:R-:W-:Y:S02]  /*3650*/  IMNMX R2, R5.reuse, R7, PT ;  /* 0x0000000705027217 */ /* 0x040fe40003800200 */
[----:B------:R-:W-:Y:S02]  /*3660*/  IMNMX R0, R5, R6, PT ;  /* 0x0000000605007217 */ /* 0x000fe40003800200 */
[----:B------:R-:W1:Y:S01]  /*3670*/  SHFL.BFLY PT, R5, R4, 0x2, 0x1f ;  /* 0x0c401f0004057f89 */ /* 0x000e6200000e0000 */
[----:B------:R-:W-:-:S03]  /*3680*/  ISETP.GT.AND P0, PT, R2, 0x8, PT ;  /* 0x000000080200780c */ /* 0x000fc60003f04270 */
[----:B------:R-:W2:Y:S01]  /*3690*/  SHFL.BFLY PT, R6, R3, 0x1, 0x1f ;  /* 0x0c201f0003067f89 */ /* 0x000ea200000e0000 */
[----:B------:R-:W-:Y:S02]  /*36a0*/  FSEL R72, R88, -INF , P0 ;  /* 0xff80000058487808 */ /* 0x000fe40000000000 */
[----:B------:R-:W-:-:S04]  /*36b0*/  ISETP.GT.AND P0, PT, R0, 0x1, PT ;  /* 0x000000010000780c */ /* 0x000fc80003f04270 */
[----:B------:R-:W-:Y:S02]  /*36c0*/  FSEL R75, R99, -INF , P0 ;  /* 0xff800000634b7808 */ /* 0x000fe40000000000 */
[----:B------:R-:W-:-:S04]  /*36d0*/  ISETP.GT.AND P0, PT, R0, 0x8, PT ;  /* 0x000000080000780c */ /* 0x000fc80003f04270 */
[----:B------:R-:W-:Y:S02]  /*36e0*/  FSEL R80, R90, -INF , P0 ;  /* 0xff8000005a507808 */ /* 0x000fe40000000000 */
[----:B------:R-:W-:Y:S02]  /*36f0*/  ISETP.GT.AND P0, PT, R0, 0x11, PT ;  /* 0x000000110000780c */ /* 0x000fe40003f04270 */
[C---:B------:R-:W-:Y:S02]  /*3700*/  ISETP.GT.AND P1, PT, R2.reuse, 0x1, PT ;  /* 0x000000010200780c */ /* 0x040fe40003f24270 */
[----:B------:R-:W-:Y:S02]  /*3710*/  FSEL R103, R59, -INF , P0 ;  /* 0xff8000003b677808 */ /* 0x000fe40000000000 */
[----:B------:R-:W-:Y:S02]  /*3720*/  ISETP.GT.AND P0, PT, R2, 0x19, PT ;  /* 0x000000190200780c */ /* 0x000fe40003f04270 */
[----:B------:R-:W-:-:S02]  /*3730*/  FSEL R40, R97, -INF , P1 ;  /* 0xff80000061287808 */ /* 0x000fc40000800000 */
[----:B-1----:R-:W-:Y:S02]  /*3740*/  FMNMX.FTZ R4, R4, R5, !PT ;  /* 0x0000000504047209 */ /* 0x002fe40007810000 */
[C---:B------:R-:W-:Y:S02]  /*3750*/  ISETP.GT.AND P1, PT, R0.reuse, RZ, PT ;  /* 0x000000ff0000720c */ /* 0x040fe40003f24270 */
[----:B------:R-:W-:Y:S02]  /*3760*/  FSEL R101, R53, -INF , P0 ;  /* 0xff80000035657808 */ /* 0x000fe40000000000 */
[----:B--2---:R-:W-:Y:S02]  /*3770*/  FMNMX.FTZ R143, R3, R6, !PT ;  /* 0x00000006038f7209 */ /* 0x004fe40007810000 */
[----:B------:R-:W-:Y:S01]  /*3780*/  ISETP.GT.AND P0, PT, R0, 0x19, PT ;  /* 0x000000190000780c */ /* 0x000fe20003f04270 */
[----:B------:R-:W1:Y:S01]  /*3790*/  SHFL.BFLY PT, R6, R4, 0x1, 0x1f ;  /* 0x0c201f0004067f89 */ /* 0x000e6200000e0000 */
[----:B------:R-:W-:Y:S01]  /*37a0*/  FSEL R74, R98, -INF , P1 ;  /* 0xff800000624a7808 */ /* 0x000fe20000800000 */
[----:B------:R-:W-:Y:S01]  /*37b0*/  FMUL.FTZ R3, R143, c[0x0][0x2d0] ;  /* 0x0000b4008f037a20 */ /* 0x000fe20000410000 */
[----:B------:R-:W-:-:S02]  /*37c0*/  ISETP.GT.AND P1, PT, R2, 0x11, PT ;  /* 0x000000110200780c */ /* 0x000fc40003f24270 */
[----:B------:R-:W-:Y:S02]  /*37d0*/  FSEL R125, R55, -INF , P0 ;  /* 0xff800000377d7808 */ /* 0x000fe40000000000 */
[----:B------:R-:W-:Y:S02]  /*37e0*/  FSETP.NEU.FTZ.AND P0, PT, R143, -INF , PT ;  /* 0xff8000008f00780b */ /* 0x000fe40003f1d000 */
[----:B------:R-:W-:Y:S02]  /*37f0*/  FSEL R83, R57, -INF , P1 ;  /* 0xff80000039537808 */ /* 0x000fe40000800000 */
[----:B------:R-:W-:Y:S02]  /*3800*/  ISETP.GT.AND P1, PT, R0, 0x10, PT ;  /* 0x000000100000780c */ /* 0x000fe40003f24270 */
[----:B------:R-:W-:Y:S02]  /*3810*/  FSEL R12, R3, RZ, P0 ;  /* 0x000000ff030c7208 */ /* 0x000fe40000000000 */
[----:B------:R-:W-:-:S02]  /*3820*/  ISETP.GT.AND P6, PT, R2, RZ, PT ;  /* 0x000000ff0200720c */ /* 0x000fc40003fc4270 */
[----:B------:R-:W-:Y:S01]  /*3830*/  FSEL R102, R58, -INF , P1 ;  /* 0xff8000003a667808 */ /* 0x000fe20000800000 */
[----:B------:R-:W-:Y:S01]  /*3840*/  FFMA.FTZ R3, R10, c[0x0][0x2d0], -R12 ;  /* 0x0000b4000a037a23 */ /* 0x000fe2000001080c */
[----:B------:R-:W-:Y:S02]  /*3850*/  ISETP.GT.AND P1, PT, R0, 0x18, PT ;  /* 0x000000180000780c */ /* 0x000fe40003f24270 */
[----:B------:R-:W-:Y:S01]  /*3860*/  FSEL R7, R96, -INF , P6 ;  /* 0xff80000060077808 */ /* 0x000fe20003000000 */
[----:B------:R2:W-:Y:S01]  /*3870*/  MUFU.EX2 R251, R3 ;  /* 0x0000000300fb7308 */ /* 0x0005e20000000800 */
[----:B------:R-:W-:Y:S02]  /*3880*/  ISETP.GT.AND P6, PT, R2, 0x9, PT ;  /* 0x000000090200780c */ /* 0x000fe40003fc4270 */
[----:B------:R-:W-:Y:S02]  /*3890*/  FSEL R124, R54, -INF , P1 ;  /* 0xff800000367c7808 */ /* 0x000fe40000800000 */
[----:B------:R-:W-:-:S02]  /*38a0*/  ISETP.GT.AND P1, PT, R2, 0x21, PT ;  /* 0x000000210200780c */ /* 0x000fc40003f24270 */
[----:B------:R-:W-:Y:S02]  /*38b0*/  FMNMX.FTZ R5, R7, R40, !PT ;  /* 0x0000002807057209 */ /* 0x000fe40007810000 */
[----:B------:R-:W-:Y:S02]  /*38c0*/  FSEL R73, R89, -INF , P6 ;  /* 0xff80000059497808 */ /* 0x000fe40003000000 */
[----:B------:R-:W-:Y:S02]  /*38d0*/  ISETP.GT.AND P6, PT, R2, 0x10, PT ;  /* 0x000000100200780c */ /* 0x000fe40003fc4270 */
[----:B------:R-:W-:Y:S01]  /*38e0*/  FSEL R127, R45, -INF , P1 ;  /* 0xff8000002d7f7808 */ /* 0x000fe20000800000 */
[----:B--2---:R-:W-:Y:S01]  /*38f0*/  FFMA.FTZ R3, R11, c[0x0][0x2d0], -R12 ;  /* 0x0000b4000b037a23 */ /* 0x004fe2000001080c */
[----:B------:R-:W-:Y:S02]  /*3900*/  ISETP.GT.AND P1, PT, R0, 0x21, PT ;  /* 0x000000210000780c */ /* 0x000fe40003f24270 */
[----:B------:R-:W-:Y:S01]  /*3910*/  ISETP.GT.AND P0, PT, R2, 0x28, PT ;  /* 0x000000280200780c */ /* 0x000fe20003f04270 */
[----:B------:R2:W3:Y:S01]  /*3920*/  MUFU.EX2 R249, R3 ;  /* 0x0000000300f97308 */ /* 0x0004e20000000800 */
[----:B------:R-:W-:-:S02]  /*3930*/  FSEL R82, R56, -INF , P6 ;  /* 0xff80000038527808 */ /* 0x000fc40003000000 */
[----:B-1----:R-:W-:Y:S01]  /*3940*/  FMNMX.FTZ R142, R4, R6, !PT ;  /* 0x00000006048e7209 */ /* 0x002fe20007810000 */
[----:B------:R-:W-:Y:S01]  /*3950*/  FFMA.FTZ R4, R13, c[0x0][0x2d0], -R12 ;  /* 0x0000b4000d047a23 */ /* 0x000fe2000001080c */
[----:B------:R-:W-:Y:S01]  /*3960*/  ISETP.GT.AND P6, PT, R0, 0x9, PT ;  /* 0x000000090000780c */ /* 0x000fe20003fc4270 */
[----:B------:R-:W-:Y:S01]  /*3970*/  LDSM.16.MT88.4 R56, [R205] ;  /* 0x00000000cd38783b */ /* 0x000fe20000004200 */
[----:B------:R-:W-:Y:S02]  /*3980*/  FSEL R139, R47, -INF , P1 ;  /* 0xff8000002f8b7808 */ /* 0x000fe40000800000 */
[----:B------:R-:W-:Y:S02]  /*3990*/  FSEL R128, R28, -INF , P0 ;  /* 0xff8000001c807808 */ /* 0x000fe40000000000 */
[----:B------:R-:W-:Y:S02]  /*39a0*/  ISETP.GT.AND P1, PT, R2, 0x29, PT ;  /* 0x000000290200780c */ /* 0x000fe40003f24270 */
[----:B--2---:R-:W-:-:S02]  /*39b0*/  FMNMX.FTZ R3, R72, R5, !PT ;  /* 0x0000000548037209 */ /* 0x004fc40007810000 */
[----:B------:R-:W-:Y:S02]  /*39c0*/  ISETP.GT.AND P0, PT, R0, 0x28, PT ;  /* 0x000000280000780c */ /* 0x000fe40003f04270 */
[----:B------:R-:W-:Y:S01]  /*39d0*/  FMNMX.FTZ R3, R73, R3, !PT ;  /* 0x0000000349037209 */ /* 0x000fe20007810000 */
[----:B------:R1:W-:Y:S01]  /*39e0*/  MUFU.EX2 R248, R4 ;  /* 0x0000000400f87308 */ /* 0x0003e20000000800 */
[----:B------:R-:W-:Y:S02]  /*39f0*/  FSEL R81, R91, -INF , P6 ;  /* 0xff8000005b517808 */ /* 0x000fe40003000000 */
[----:B------:R-:W-:Y:S02]  /*3a00*/  ISETP.GT.AND P6, PT, R2, 0x18, PT ;  /* 0x000000180200780c */ /* 0x000fe40003fc4270 */
[----:B------:R-:W-:Y:S01]  /*3a10*/  FSEL R129, R29, -INF , P1 ;  /* 0xff8000001d817808 */ /* 0x000fe20000800000 */
[----:B------:R-:W-:Y:S01]  /*3a20*/  FFMA.FTZ R5, R14, c[0x0][0x2d0], -R12 ;  /* 0x0000b4000e057a23 */ /* 0x000fe2000001080c */
[----:B------:R-:W-:Y:S01]  /*3a30*/  FSEL R147, R30, -INF , P0 ;  /* 0xff8000001e937808 */ /* 0x000fe20000000000 */
[----:B------:R-:W-:Y:S01]  /*3a40*/  LDSM.16.MT88.4 R88, [R206+0x2400] ;  /* 0x00240000ce58783b */ /* 0x000fe20000004200 */
[----:B------:R-:W-:-:S02]  /*3a50*/  ISETP.GT.AND P1, PT, R0, 0x29, PT ;  /* 0x000000290000780c */ /* 0x000fc40003f24270 */
[----:B------:R-:W-:Y:S02]  /*3a60*/  ISETP.GT.AND P0, PT, R2, 0x31, PT ;  /* 0x000000310200780c */ /* 0x000fe40003f04270 */
[----:B-1----:R-:W-:Y:S01]  /*3a70*/  FMNMX.FTZ R4, R82, R3, !PT ;  /* 0x0000000352047209 */ /* 0x002fe20007810000 */
[----:B------:R-:W-:Y:S01]  /*3a80*/  FMUL.FTZ R3, R142, c[0x0][0x2d0] ;  /* 0x0000b4008e037a20 */ /* 0x000fe20000410000 */
[----:B------:R-:W-:Y:S02]  /*3a90*/  FSEL R100, R52, -INF , P6 ;  /* 0xff80000034647808 */ /* 0x000fe40003000000 */
[----:B------:R-:W-:Y:S02]  /*3aa0*/  FMNMX.FTZ R4, R83, R4, !PT ;  /* 0x0000000453047209 */ /* 0x000fe40007810000 */
[----:B------:R-:W-:Y:S02]  /*3ab0*/  FSEL R148, R31, -INF , P1 ;  /* 0xff8000001f947808 */ /* 0x000fe40000800000 */
[----:B------:R-:W-:Y:S01]  /*3ac0*/  FSEL R194, R33, -INF , P0 ;  /* 0xff80000021c27808 */ /* 0x000fe20000000000 */
[----:B------:R1:W2:Y:S01]  /*3ad0*/  MUFU.EX2 R250, R5 ;  /* 0x0000000500fa7308 */ /* 0x0002a20000000800 */
[----:B------:R-:W-:Y:S01]  /*3ae0*/  ISETP.GT.AND P1, PT, R2, 0x30, PT ;  /* 0x000000300200780c */ /* 0x000fe20003f24270 */
[----:B------:R-:W-:Y:S01]  /*3af0*/  LDSM.16.MT88.4 R28, [R205+0x1400] ;  /* 0x00140000cd1c783b */ /* 0x000fe20000004200 */
[----:B------:R-:W-:-:S02]  /*3b00*/  FSETP.NEU.FTZ.AND P0, PT, R142, -INF , PT ;  /* 0xff8000008e00780b */ /* 0x000fc40003f1d000 */
[----:B------:R-:W-:Y:S02]  /*3b10*/  ISETP.GT.AND P6, PT, R2, 0x20, PT ;  /* 0x000000200200780c */ /* 0x000fe40003fc4270 */
[----:B------:R-:W-:Y:S02]  /*3b20*/  FMNMX.FTZ R4, R100, R4, !PT ;  /* 0x0000000464047209 */ /* 0x000fe40007810000 */
[----:B------:R-:W-:Y:S02]  /*3b30*/  FSEL R186, R32, -INF , P1 ;  /* 0xff80000020ba7808 */ /* 0x000fe40000800000 */
[----:B------:R-:W-:Y:S02]  /*3b40*/  FSEL R3, R3, RZ, P0 ;  /* 0x000000ff03037208 */ /* 0x000fe40000000000 */
[C---:B------:R-:W-:Y:S02]  /*3b50*/  ISETP.GT.AND P1, PT, R2.reuse, 0x38, PT ;  /* 0x000000380200780c */ /* 0x040fe40003f24270 */
[----:B------:R-:W-:-:S02]  /*3b60*/  ISETP.GT.AND P0, PT, R2, 0x39, PT ;  /* 0x000000390200780c */ /* 0x000fc40003f04270 */
[----:B------:R-:W-:Y:S02]  /*3b70*/  FSEL R126, R44, -INF , P6 ;  /* 0xff8000002c7e7808 */ /* 0x000fe40003000000 */
[----:B------:R-:W-:Y:S02]  /*3b80*/  FMNMX.FTZ R2, R101, R4, !PT ;  /* 0x0000000465027209 */ /* 0x000fe40007810000 */
[----:B-1----:R-:W-:Y:S02]  /*3b90*/  FMNMX.FTZ R5, R74, R75, !PT ;  /* 0x0000004b4a057209 */ /* 0x002fe40007810000 */
[----:B------:R-:W-:Y:S02]  /*3ba0*/  FMNMX.FTZ R2, R126, R2, !PT ;  /* 0x000000027e027209 */ /* 0x000fe40007810000 */
[----:B------:R-:W-:Y:S02]  /*3bb0*/  FMNMX.FTZ R5, R80, R5, !PT ;  /* 0x0000000550057209 */ /* 0x000fe40007810000 */
[----:B------:R-:W-:-:S02]  /*3bc0*/  FMNMX.FTZ R2, R127, R2, !PT ;  /* 0x000000027f027209 */ /* 0x000fc40007810000 */
[----:B------:R-:W-:Y:S02]  /*3bd0*/  FMNMX.FTZ R5, R81, R5, !PT ;  /* 0x0000000551057209 */ /* 0x000fe40007810000 */
[----:B------:R-:W-:Y:S02]  /*3be0*/  FMNMX.FTZ R2, R128, R2, !PT ;  /* 0x0000000280027209 */ /* 0x000fe40007810000 */
[----:B------:R-:W-:Y:S01]  /*3bf0*/  FMNMX.FTZ R5, R102, R5, !PT ;  /* 0x0000000566057209 */ /* 0x000fe20007810000 */
[----:B------:R-:W-:Y:S01]  /*3c00*/  FFMA.FTZ R4, R16, c[0x0][0x2d0], -R3 ;  /* 0x0000b40010047a23 */ /* 0x000fe20000010803 */
[----:B------:R-:W-:Y:S02]  /*3c10*/  FMNMX.FTZ R2, R129, R2, !PT ;  /* 0x0000000281027209 */ /* 0x000fe40007810000 */
[----:B------:R-:W-:Y:S01]  /*3c20*/  FMNMX.FTZ R5, R103, R5, !PT ;  /* 0x0000000567057209 */ /* 0x000fe20007810000 */
[----:B------:R1:W-:Y:S01]  /*3c30*/  MUFU.EX2 R246, R4 ;  /* 0x0000000400f67308 */ /* 0x0003e20000000800 */
[----:B------:R-:W-:-:S02]  /*3c40*/  FMNMX.FTZ R2, R186, R2, !PT ;  /* 0x00000002ba027209 */ /* 0x000fc40007810000 */
[----:B------:R-:W-:Y:S02]  /*3c50*/  ISETP.GT.AND P6, PT, R0, 0x20, PT ;  /* 0x000000200000780c */ /* 0x000fe40003fc4270 */
[----:B------:R-:W-:Y:S01]  /*3c60*/  FMNMX.FTZ R5, R124, R5, !PT ;  /* 0x000000057c057209 */ /* 0x000fe20007810000 */
[--C-:B------:R-:W-:Y:S01]  /*3c70*/  FFMA.FTZ R6, R15, c[0x0][0x2d0], -R3.reuse ;  /* 0x0000b4000f067a23 */ /* 0x100fe20000010803 */
[----:B------:R-:W-:Y:S02]  /*3c80*/  FSEL R15, R48, -INF , P1 ;  /* 0xff800000300f7808 */ /* 0x000fe40000800000 */
[----:B------:R-:W-:Y:S02]  /*3c90*/  FMNMX.FTZ R2, R194, R2, !PT ;  /* 0x00000002c2027209 */ /* 0x000fe40007810000 */
[----:B------:R-:W-:Y:S02]  /*3ca0*/  FSEL R137, R46, -INF , P6 ;  /* 0xff8000002e897808 */ /* 0x000fe40003000000 */
[----:B------:R-:W-:Y:S01]  /*3cb0*/  FMNMX.FTZ R5, R125, R5, !PT ;  /* 0x000000057d057209 */ /* 0x000fe20007810000 */
[----:B-1----:R-:W-:Y:S01]  /*3cc0*/  FFMA.FTZ R4, R17, c[0x0][0x2d0], -R3 ;  /* 0x0000b40011047a23 */ /* 0x002fe20000010803 */
[----:B------:R-:W-:-:S03]  /*3cd0*/  FSEL R14, R49, -INF , P0 ;  /* 0xff800000310e7808 */ /* 0x000fc60000000000 */
[----:B------:R1:W-:Y:S01]  /*3ce0*/  MUFU.EX2 R244, R4 ;  /* 0x0000000400f47308 */ /* 0x0003e20000000800 */
[----:B------:R-:W-:Y:S02]  /*3cf0*/  FMNMX.FTZ R2, R15, R2, !PT ;  /* 0x000000020f027209 */ /* 0x000fe40007810000 */
[----:B------:R-:W-:-:S04]  /*3d00*/  FMNMX.FTZ R5, R137, R5, !PT ;  /* 0x0000000589057209 */ /* 0x000fc80007810000 */
[----:B------:R-:W-:Y:S01]  /*3d10*/  FMNMX.FTZ R5, R139, R5, !PT ;  /* 0x000000058b057209 */ /* 0x000fe20007810000 */
[----:B-1----:R-:W-:-:S04]  /*3d20*/  FFMA.FTZ R4, R18, c[0x0][0x2d0], -R3 ;  /* 0x0000b40012047a23 */ /* 0x002fc80000010803 */
[----:B------:R1:W-:Y:S01]  /*3d30*/  MUFU.EX2 R245, R4 ;  /* 0x0000000400f57308 */ /* 0x0003e20000000800 */
[C---:B------:R-:W-:Y:S02]  /*3d40*/  ISETP.GT.AND P1, PT, R0.reuse, 0x30, PT ;  /* 0x000000300000780c */ /* 0x040fe40003f24270 */
[----:B------:R-:W-:-:S05]  /*3d50*/  ISETP.GT.AND P0, PT, R0, 0x31, PT ;  /* 0x000000310000780c */ /* 0x000fca0003f04270 */
[----:B------:R4:W5:Y:S01]  /*3d60*/  MUFU.EX2 R247, R6 ;  /* 0x0000000600f77308 */ /* 0x0009620000000800 */
[----:B-1----:R-:W-:Y:S02]  /*3d70*/  FMNMX.FTZ R4, R14, R2, !PT ;  /* 0x000000020e047209 */ /* 0x002fe40007810000 */
[----:B------:R-:W-:Y:S02]  /*3d80*/  FMNMX.FTZ R2, R147, R5, !PT ;  /* 0x0000000593027209 */ /* 0x000fe40007810000 */
[----:B------:R-:W-:Y:S01]  /*3d90*/  FSEL R196, R34, -INF , P1 ;  /* 0xff80000022c47808 */ /* 0x000fe20000800000 */
[----:B----4-:R-:W1:Y:S01]  /*3da0*/  SHFL.BFLY PT, R6, R4, 0x2, 0x1f ;  /* 0x0c401f0004067f89 */ /* 0x010e6200000e0000 */
[----:B------:R-:W-:Y:S02]  /*3db0*/  FMNMX.FTZ R2, R148, R2, !PT ;  /* 0x0000000294027209 */ /* 0x000fe40007810000 */
[----:B------:R-:W-:Y:S02]  /*3dc0*/  FSEL R201, R35, -INF , P0 ;  /* 0xff80000023c97808 */ /* 0x000fe40000000000 */
[----:B------:R-:W-:Y:S01]  /*3dd0*/  ISETP.GT.AND P1, PT, R0, 0x38, PT ;  /* 0x000000380000780c */ /* 0x000fe20003f24270 */
[----:B------:R-:W-:Y:S01]  /*3de0*/  FFMA.FTZ R5, R19, c[0x0][0x2d0], -R12 ;  /* 0x0000b40013057a23 */ /* 0x000fe2000001080c */
[----:B------:R-:W-:Y:S01]  /*3df0*/  FMNMX.FTZ R2, R196, R2, !PT ;  /* 0x00000002c4027209 */ /* 0x000fe20007810000 */
[----:B------:R-:W-:Y:S01]  /*3e00*/  LDSM.16.MT88.4 R32, [R205+0x400] ;  /* 0x00040000cd20783b */ /* 0x000fe20000004200 */
[----:B------:R-:W-:-:S02]  /*3e10*/  ISETP.GT.AND P0, PT, R0, 0x39, PT ;  /* 0x000000390000780c */ /* 0x000fc40003f04270 */
[----:B------:R-:W-:Y:S02]  /*3e20*/  FSEL R200, R50, -INF , P1 ;  /* 0xff80000032c87808 */ /* 0x000fe40000800000 */
[----:B------:R-:W-:Y:S02]  /*3e30*/  FMNMX.FTZ R2, R201, R2, !PT ;  /* 0x00000002c9027209 */ /* 0x000fe40007810000 */
[----:B------:R-:W-:Y:S02]  /*3e40*/  FSEL R202, R51, -INF , P0 ;  /* 0xff80000033ca7808 */ /* 0x000fe40000000000 */
[----:B------:R-:W-:-:S04]  /*3e50*/  FMNMX.FTZ R2, R200, R2, !PT ;  /* 0x00000002c8027209 */ /* 0x000fc80007810000 */
[----:B------:R-:W-:Y:S01]  /*3e60*/  FMNMX.FTZ R2, R202, R2, !PT ;  /* 0x00000002ca027209 */ /* 0x000fe20007810000 */
[----:B------:R4:W-:Y:S01]  /*3e70*/  MUFU.EX2 R240, R5 ;  /* 0x0000000500f07308 */ /* 0x0009e20000000800 */
[----:B-1----:R-:W-:-:S05]  /*3e80*/  FMNMX.FTZ R0, R4, R6, !PT ;  /* 0x0000000604007209 */ /* 0x002fca0007810000 */
[----:B------:R-:W1:Y:S04]  /*3e90*/  SHFL.BFLY PT, R6, R0, 0x1, 0x1f ;  /* 0x0c201f0000067f89 */ /* 0x000e6800000e0000 */
[----:B----4-:R-:W4:Y:S01]  /*3ea0*/  SHFL.BFLY PT, R5, R2, 0x2, 0x1f ;  /* 0x0c401f0002057f89 */ /* 0x010f2200000e0000 */
[----:B------:R-:W-:-:S04]  /*3eb0*/  FFMA.FTZ R4, R20, c[0x0][0x2d0], -R12 ;  /* 0x0000b40014047a23 */ /* 0x000fc8000001080c */
[----:B------:R2:W-:Y:S01]  /*3ec0*/  MUFU.EX2 R241, R4 ;  /* 0x0000000400f17308 */ /* 0x0005e20000000800 */
[----:B-1----:R-:W-:Y:S01]  /*3ed0*/  FMNMX.FTZ R145, R0, R6, !PT ;  /* 0x0000000600917209 */ /* 0x002fe20007810000 */
[----:B--2---:R-:W-:Y:S01]  /*3ee0*/  FFMA.FTZ R4, R22, c[0x0][0x2d0], -R12 ;  /* 0x0000b40016047a23 */ /* 0x004fe2000001080c */
[----:B----4-:R-:W-:-:S05]  /*3ef0*/  FMNMX.FTZ R2, R2, R5, !PT ;  /* 0x0000000502027209 */ /* 0x010fca0007810000 */
[----:B------:R1:W-:Y:S01]  /*3f00*/  MUFU.EX2 R242, R4 ;  /* 0x0000000400f27308 */ /* 0x0003e20000000800 */
[----:B------:R-:W2:Y:S01]  /*3f10*/  SHFL.BFLY PT, R6, R2, 0x1, 0x1f ;  /* 0x0c201f0002067f89 */ /* 0x000ea200000e0000 */
[----:B------:R-:W-:Y:S02]  /*3f20*/  FFMA.FTZ R0, R25, c[0x0][0x2d0], -R3 ;  /* 0x0000b40019007a23 */ /* 0x000fe40000010803 */
[----:B-1----:R-:W-:-:S04]  /*3f30*/  FFMA.FTZ R4, R21, c[0x0][0x2d0], -R12 ;  /* 0x0000b40015047a23 */ /* 0x002fc8000001080c */
[----:B------:R1:W-:Y:S01]  /*3f40*/  MUFU.EX2 R243, R4 ;  /* 0x0000000400f37308 */ /* 0x0003e20000000800 */
[C---:B------:R-:W-:Y:S01]  /*3f50*/  FMUL.FTZ R5, R145.reuse, c[0x0][0x2d0] ;  /* 0x0000b40091057a20 */ /* 0x040fe20000410000 */
[----:B------:R-:W-:Y:S01]  /*3f60*/  FSETP.NEU.FTZ.AND P0, PT, R145, -INF , PT ;  /* 0xff8000009100780b */ /* 0x000fe20003f1d000 */
[----:B-1----:R-:W-:-:S05]  /*3f70*/  FFMA.FTZ R4, R24, c[0x0][0x2d0], -R3 ;  /* 0x0000b40018047a23 */ /* 0x002fca0000010803 */
[----:B------:R1:W-:Y:S01]  /*3f80*/  MUFU.EX2 R236, R4 ;  /* 0x0000000400ec7308 */ /* 0x0003e20000000800 */
[----:B---3--:R-:W-:Y:S02]  /*3f90*/  F2FP.PACK_AB R8, R249, R251 ;  /* 0x000000fbf908723e */ /* 0x008fe400000000ff */
[----:B------:R-:W-:-:S05]  /*3fa0*/  F2FP.PACK_AB R10, R250, R248 ;  /* 0x000000f8fa0a723e */ /* 0x000fca00000000ff */
[----:B------:R3:W-:Y:S01]  /*3fb0*/  MUFU.EX2 R237, R0 ;  /* 0x0000000000ed7308 */ /* 0x0007e20000000800 */
[----:B-1----:R-:W-:Y:S01]  /*3fc0*/  FFMA.FTZ R4, R23, c[0x0][0x2d0], -R3 ;  /* 0x0000b40017047a23 */ /* 0x002fe20000010803 */
[----:B-----5:R-:W-:Y:S01]  /*3fd0*/  F2FP.PACK_AB R9, R246, R247 ;  /* 0x000000f7f609723e */ /* 0x020fe200000000ff */
[----:B------:R-:W1:Y:S05]  /*3fe0*/  LDSM.16.MT88.4 R20, [R206+0x1400] ;  /* 0x00140000ce14783b */ /* 0x000e6a0000004200 */
[----:B------:R4:W5:Y:S01]  /*3ff0*/  MUFU.EX2 R238, R4 ;  /* 0x0000000400ee7308 */ /* 0x0009620000000800 */
[----:B---3--:R-:W-:Y:S02]  /*4000*/  FSEL R0, R5, RZ, P0 ;  /* 0x000000ff05007208 */ /* 0x008fe40000000000 */
[----:B------:R-:W-:-:S02]  /*4010*/  F2FP.PACK_AB R11, R245, R244 ;  /* 0x000000f4f50b723e */ /* 0x000fc400000000ff */
[----:B--2---:R-:W-:Y:S01]  /*4020*/  FMNMX.FTZ R144, R2, R6, !PT ;  /* 0x0000000602907209 */ /* 0x004fe20007810000 */
[----:B----4-:R-:W-:-:S04]  /*4030*/  FFMA.FTZ R4, R26, c[0x0][0x2d0], -R3 ;  /* 0x0000b4001a047a23 */ /* 0x010fc80000010803 */
[C---:B------:R-:W-:Y:S01]  /*4040*/  HMMA.16816.F32 R120, R8.reuse, R56, RZ ;  /* 0x000000380878723c */ /* 0x040fe200000018ff */
[C---:B------:R-:W-:Y:S01]  /*4050*/  FMUL.FTZ R2, R144.reuse, c[0x0][0x2d0] ;  /* 0x0000b40090027a20 */ /* 0x040fe20000410000 */
[----:B------:R-:W-:Y:S01]  /*4060*/  FSETP.NEU.FTZ.AND P0, PT, R144, -INF , PT ;  /* 0xff8000009000780b */ /* 0x000fe20003f1d000 */
[----:B------:R2:W3:Y:S01]  /*4070*/  MUFU.EX2 R239, R4 ;  /* 0x0000000400ef7308 */ /* 0x0004e20000000800 */
[----:B------:R-:W4:Y:S04]  /*4080*/  LDSM.16.MT88.4 R24, [R205+0x2400] ;  /* 0x00240000cd18783b */ /* 0x000f280000004200 */
[----:B------:R-:W-:Y:S01]  /*4090*/  HMMA.16816.F32 R116, R8, R60, RZ ;  /* 0x0000003c0874723c */ /* 0x000fe200000018ff */
[----:B--2---:R-:W-:-:S07]  /*40a0*/  FFMA.FTZ R4, R7, c[0x0][0x2d0], -R0 ;  /* 0x0000b40007047a23 */ /* 0x004fce0000010800 */
[C---:B------:R-:W-:Y:S01]  /*40b0*/  HMMA.16816.F32 R112, R8.reuse, R76, RZ ;  /* 0x0000004c0870723c */ /* 0x040fe200000018ff */
[----:B------:R2:W-:Y:S07]  /*40c0*/  MUFU.EX2 R235, R4 ;  /* 0x0000000400eb7308 */ /* 0x0005ee0000000800 */
[----:B------:R-:W-:Y:S01]  /*40d0*/  HMMA.16816.F32 R108, R8, R64, RZ ;  /* 0x00000040086c723c */ /* 0x000fe200000018ff */
[----:B------:R-:W-:-:S07]  /*40e0*/  FSEL R2, R2, RZ, P0 ;  /* 0x000000ff02027208 */ /* 0x000fce0000000000 */
[----:B------:R-:W-:Y:S01]  /*40f0*/  HMMA.16816.F32 R104, R8, R84, RZ ;  /* 0x000000540868723c */ /* 0x000fe200000018ff */
[----:B--2---:R-:W-:-:S07]  /*4100*/  FFMA.FTZ R4, R40, c[0x0][0x2d0], -R0 ;  /* 0x0000b40028047a23 */ /* 0x004fce0000010800 */
[C---:B------:R-:W-:Y:S08]  /*4110*/  HMMA.16816.F32 R96, R8.reuse, R92, RZ ;  /* 0x0000005c0860723c */ /* 0x040ff000000018ff */
[C---:B------:R-:W-:Y:S08]  /*4120*/  HMMA.16816.F32 R68, R8.reuse, R58, RZ ;  /* 0x0000003a0844723c */ /* 0x040ff000000018ff */
[C---:B------:R-:W-:Y:S08]  /*4130*/  HMMA.16816.F32 R52, R8.reuse, R62, RZ ;  /* 0x0000003e0834723c */ /* 0x040ff000000018ff */
[C---:B------:R-:W-:Y:S08]  /*4140*/  HMMA.16816.F32 R48, R8.reuse, R78, RZ ;  /* 0x0000004e0830723c */ /* 0x040ff000000018ff */
[C---:B------:R-:W-:Y:S08]  /*4150*/  HMMA.16816.F32 R44, R8.reuse, R66, RZ ;  /* 0x00000042082c723c */ /* 0x040ff000000018ff */
[C---:B------:R-:W-:Y:S08]  /*4160*/  HMMA.16816.F32 R40, R8.reuse, R86, RZ ;  /* 0x000000560828723c */ /* 0x040ff000000018ff */
[----:B------:R-:W-:Y:S07]  /*4170*/  HMMA.16816.F32 R16, R8, R94, RZ ;  /* 0x0000005e0810723c */ /* 0x000fee00000018ff */
[----:B------:R-:W-:-:S04]  /*4180*/  FFMA.FTZ R8, R72, c[0x0][0x2d0], -R0 ;  /* 0x0000b40048087a23 */ /* 0x000fc80000010800 */
[----:B------:R2:W-:Y:S02]  /*4190*/  MUFU.EX2 R233, R8 ;  /* 0x0000000800e97308 */ /* 0x0005e40000000800 */
[----:B--2---:R-:W-:-:S06]  /*41a0*/  FFMA.FTZ R8, R73, c[0x0][0x2d0], -R0 ;  /* 0x0000b40049087a23 */ /* 0x004fcc0000010800 */
        /* <DEDUP_REMOVED lines=12> */
[----:B------:R2:W-:Y:S01]  /*4270*/  MUFU.EX2 R199, R8 ;  /* 0x0000000800c77308 */ /* 0x0005e20000000800 */
[----:B-----5:R-:W-:-:S07]  /*4280*/  F2FP.PACK_AB R5, R238, R236 ;  /* 0x000000ecee05723e */ /* 0x020fce00000000ff */
[----:B------:R5:W1:Y:S01]  /*4290*/  MUFU.EX2 R234, R4 ;  /* 0x0000000400ea7308 */ /* 0x000a620000000800 */
[----:B--2---:R-:W-:-:S07]  /*42a0*/  FFMA.FTZ R8, R100, c[0x0][0x2d0], -R0 ;  /* 0x0000b40064087a23 */ /* 0x004fce0000010800 */
[----:B------:R2:W-:Y:S01]  /*42b0*/  MUFU.EX2 R198, R8 ;  /* 0x0000000800c67308 */ /* 0x0005e20000000800 */
[----:B------:R-:W-:Y:S02]  /*42c0*/  F2FP.PACK_AB R6, R243, R242 ;  /* 0x000000f2f306723e */ /* 0x000fe400000000ff */
[----:B---3--:R-:W-:Y:S02]  /*42d0*/  F2FP.PACK_AB R7, R239, R237 ;  /* 0x000000edef07723e */ /* 0x008fe400000000ff */
[----:B-----5:R-:W-:Y:S01]  /*42e0*/  F2FP.PACK_AB R4, R241, R240 ;  /* 0x000000f0f104723e */ /* 0x020fe200000000ff */
[----:B--2---:R-:W-:-:S04]  /*42f0*/  FFMA.FTZ R8, R101, c[0x0][0x2d0], -R0 ;  /* 0x0000b40065087a23 */ /* 0x004fc80000010800 */
[----:B------:R2:W-:Y:S02]  /*4300*/  MUFU.EX2 R197, R8 ;  /* 0x0000000800c57308 */ /* 0x0005e40000000800 */
[----:B------:R-:W-:Y:S01]  /*4310*/  HMMA.16816.F32 R156, R4, R32, R120 ;  /* 0x00000020049c723c */ /* 0x000fe20000001878 */
[----:B--2---:R-:W-:-:S05]  /*4320*/  FFMA.FTZ R8, R102, c[0x0][0x2d0], -R2 ;  /* 0x0000b40066087a23 */ /* 0x004fca0000010802 */
[----:B------:R2:W-:Y:S02]  /*4330*/  MUFU.EX2 R185, R8 ;  /* 0x0000000800b97308 */ /* 0x0005e40000000800 */
[C---:B------:R-:W-:Y:S08]  /*4340*/  HMMA.16816.F32 R160, R4.reuse, R36, R116 ;  /* 0x0000002404a0723c */ /* 0x040ff00000001874 */
[----:B------:R-:W-:Y:S01]  /*4350*/  HMMA.16816.F32 R120, R4, R28, R112 ;  /* 0x0000001c0478723c */ /* 0x000fe20000001870 */
[----:B--2---:R-:W-:-:S07]  /*4360*/  FFMA.FTZ R8, R103, c[0x0][0x2d0], -R2 ;  /* 0x0000b40067087a23 */ /* 0x004fce0000010802 */
[C---:B-1----:R-:W-:Y:S01]  /*4370*/  HMMA.16816.F32 R152, R4.reuse, R20, R108 ;  /* 0x000000140498723c */ /* 0x042fe2000000186c */
[----:B------:R1:W2:Y:S07]  /*4380*/  MUFU.EX2 R193, R8 ;  /* 0x0000000800c17308 */ /* 0x0002ae0000000800 */
[C---:B----4-:R-:W-:Y:S08]  /*4390*/  HMMA.16816.F32 R108, R4.reuse, R24, R104 ;  /* 0x00000018046c723c */ /* 0x050ff00000001868 */
[----:B------:R-:W-:Y:S01]  /*43a0*/  HMMA.16816.F32 R180, R4, R88, R96 ;  /* 0x0000005804b4723c */ /* 0x000fe20000001860 */
[----:B-1----:R-:W-:-:S07]  /*43b0*/  FFMA.FTZ R8, R124, c[0x0][0x2d0], -R2 ;  /* 0x0000b4007c087a23 */ /* 0x002fce0000010802 */
[C---:B------:R-:W-:Y:S01]  /*43c0*/  HMMA.16816.F32 R188, R4.reuse, R34, R68 ;  /* 0x0000002204bc723c */ /* 0x040fe20000001844 */
[----:B------:R1:W-:Y:S07]  /*43d0*/  MUFU.EX2 R192, R8 ;  /* 0x0000000800c07308 */ /* 0x0003ee0000000800 */
[C---:B------:R-:W-:Y:S08]  /*43e0*/  HMMA.16816.F32 R168, R4.reuse, R38, R52 ;  /* 0x0000002604a8723c */ /* 0x040ff00000001834 */
[----:B------:R-:W-:Y:S01]  /*43f0*/  HMMA.16816.F32 R164, R4, R30, R48 ;  /* 0x0000001e04a4723c */ /* 0x000fe20000001830 */
[----:B-1----:R-:W-:-:S07]  /*4400*/  FFMA.FTZ R8, R125, c[0x0][0x2d0], -R2 ;  /* 0x0000b4007d087a23 */ /* 0x002fce0000010802 */
[C---:B------:R-:W-:Y:S01]  /*4410*/  HMMA.16816.F32 R172, R4.reuse, R22, R44 ;  /* 0x0000001604ac723c */ /* 0x040fe2000000182c */
[----:B------:R1:W3:Y:S07]  /*4420*/  MUFU.EX2 R187, R8 ;  /* 0x0000000800bb7308 */ /* 0x0002ee0000000800 */
[C---:B------:R-:W-:Y:S08]  /*4430*/  HMMA.16816.F32 R116, R4.reuse, R26, R40 ;  /* 0x0000001a0474723c */ /* 0x040ff00000001828 */
[----:B------:R-:W-:Y:S07]  /*4440*/  HMMA.16816.F32 R112, R4, R90, R16 ;  /* 0x0000005a0470723c */ /* 0x000fee0000001810 */
[----:B------:R-:W-:-:S02]  /*4450*/  F2FP.PACK_AB R4, R234, R235 ;  /* 0x000000ebea04723e */ /* 0x000fc400000000ff */
[----:B------:R-:W-:Y:S02]  /*4460*/  F2FP.PACK_AB R6, R232, R233 ;  /* 0x000000e9e806723e */ /* 0x000fe400000000ff */
[----:B------:R-:W-:Y:S02]  /*4470*/  F2FP.PACK_AB R5, R223, R231 ;  /* 0x000000e7df05723e */ /* 0x000fe400000000ff */
[----:B------:R-:W-:-:S07]  /*4480*/  F2FP.PACK_AB R7, R227, R224 ;  /* 0x000000e0e307723e */ /* 0x000fce00000000ff */
[C---:B-1----:R-:W-:Y:S08]  /*4490*/  HMMA.16816.F32 R8, R4.reuse, R84, RZ ;  /* 0x000000540408723c */ /* 0x042ff000000018ff */
        /* <DEDUP_REMOVED lines=12> */
[----:B--2---:R-:W-:Y:S02]  /*4560*/  F2FP.PACK_AB R5, R193, R185 ;  /* 0x000000b9c105723e */ /* 0x004fe400000000ff */
[----:B------:R-:W-:Y:S02]  /*4570*/  F2FP.PACK_AB R6, R197, R198 ;  /* 0x000000c6c506723e */ /* 0x000fe400000000ff */
[----:B---3--:R-:W-:-:S07]  /*4580*/  F2FP.PACK_AB R7, R187, R192 ;  /* 0x000000c0bb07723e */ /* 0x008fce00000000ff */
[----:B------:R-:W-:Y:S07]  /*4590*/  HMMA.16816.F32 R76, R4, R24, R8 ;  /* 0x00000018044c723c */ /* 0x000fee0000001808 */
[----:B------:R-:W-:-:S04]  /*45a0*/  FFMA.FTZ R8, R126, c[0x0][0x2d0], -R0 ;  /* 0x0000b4007e087a23 */ /* 0x000fc80000010800 */
[----:B------:R1:W-:Y:S02]  /*45b0*/  MUFU.EX2 R184, R8 ;  /* 0x0000000800b87308 */ /* 0x0003e40000000800 */
[----:B-1----:R-:W-:-:S06]  /*45c0*/  FFMA.FTZ R8, R132, c[0x0][0x2d0], -R12 ;  /* 0x0000b40084087a23 */ /* 0x002fcc000001080c */
        /* <DEDUP_REMOVED lines=8> */
[----:B------:R1:W-:Y:S01]  /*4650*/  MUFU.EX2 R146, R8 ;  /* 0x0000000800927308 */ /* 0x0003e20000000800 */
[----:B------:R-:W-:Y:S01]  /*4660*/  HMMA.16816.F32 R84, R4, R36, R48 ;  /* 0x000000240454723c */ /* 0x000fe20000001830 */
[----:B------:R-:W-:Y:S02]  /*4670*/  FFMA.FTZ R13, R128, c[0x0][0x2d0], -R0 ;  /* 0x0000b400800d7a23 */ /* 0x000fe40000010800 */
[----:B-1----:R-:W-:-:S04]  /*4680*/  FFMA.FTZ R8, R134, c[0x0][0x2d0], -R3 ;  /* 0x0000b40086087a23 */ /* 0x002fc80000010803 */
[----:B------:R1:W2:Y:S01]  /*4690*/  MUFU.EX2 R141, R8 ;  /* 0x00000008008d7308 */ /* 0x0002a20000000800 */
[----:B------:R-:W-:Y:S01]  /*46a0*/  HMMA.16816.F32 R48, R4, R88, R40 ;  /* 0x000000580430723c */ /* 0x000fe20000001828 */
[----:B-1----:R-:W-:-:S06]  /*46b0*/  FFMA.FTZ R8, R130, c[0x0][0x2d0], -R3 ;  /* 0x0000b40082087a23 */ /* 0x002fcc0000010803 */
[----:B------:R1:W-:Y:S01]  /*46c0*/  MUFU.EX2 R140, R8 ;  /* 0x00000008008c7308 */ /* 0x0003e20000000800 */
[C---:B------:R-:W-:Y:S01]  /*46d0*/  HMMA.16816.F32 R40, R4.reuse, R26, R64 ;  /* 0x0000001a0428723c */ /* 0x040fe20000001840 */
[----:B------:R-:W3:Y:S07]  /*46e0*/  LDSM.16.MT88.4 R24, [R206+0x800] ;  /* 0x00080000ce18783b */ /* 0x000eee0000004200 */
[----:B------:R-:W-:Y:S01]  /*46f0*/  HMMA.16816.F32 R96, R4, R32, R68 ;  /* 0x000000200460723c */ /* 0x000fe20000001844 */
[----:B-1----:R-:W-:-:S07]  /*4700*/  FFMA.FTZ R8, R138, c[0x0][0x2d0], -R3 ;  /* 0x0000b4008a087a23 */ /* 0x002fce0000010803 */
[C---:B------:R-:W-:Y:S01]  /*4710*/  HMMA.16816.F32 R60, R4.reuse, R38, R60 ;  /* 0x00000026043c723c */ /* 0x040fe2000000183c */
[----:B------:R1:W-:Y:S07]  /*4720*/  MUFU.EX2 R65, R13 ;  /* 0x0000000d00417308 */ /* 0x0003ee0000000800 */
[C---:B------:R-:W-:Y:S01]  /*4730*/  HMMA.16816.F32 R80, R4.reuse, R28, R44 ;  /* 0x0000001c0450723c */ /* 0x040fe2000000182c */
[----:B------:R4:W5:Y:S07]  /*4740*/  MUFU.EX2 R67, R8 ;  /* 0x0000000800437308 */ /* 0x00096e0000000800 */
[----:B------:R-:W-:Y:S01]  /*4750*/  HMMA.16816.F32 R68, R4, R20, R16 ;  /* 0x000000140444723c */ /* 0x000fe20000001810 */
[----:B------:R-:W-:Y:S01]  /*4760*/  LDSM.16.MT88.4 R16, [R206+0x1800] ;  /* 0x00180000ce10783b */ /* 0x000fe20000004200 */
[----:B-1----:R-:W-:-:S03]  /*4770*/  FFMA.FTZ R13, R129, c[0x0][0x2d0], -R0 ;  /* 0x0000b400810d7a23 */ /* 0x002fc60000010800 */
[----:B------:R-:W-:Y:S03]  /*4780*/  LDSM.16.MT88.4 R128, [R205+0x1c00] ;  /* 0x001c0000cd80783b */ /* 0x000fe60000004200 */
[C---:B------:R-:W-:Y:S01]  /*4790*/  HMMA.16816.F32 R72, R4.reuse, R34, R72 ;  /* 0x000000220448723c */ /* 0x040fe20000001848 */
[----:B----4-:R-:W1:Y:S04]  /*47a0*/  LDSM.16.MT88.4 R8, [R205+0x2800] ;  /* 0x00280000cd08783b */ /* 0x010e680000004200 */
[----:B------:R-:W-:Y:S03]  /*47b0*/  LDSM.16.MT88.4 R32, [R206+0x2800] ;  /* 0x00280000ce20783b */ /* 0x000fe60000004200 */
[C---:B------:R-:W-:Y:S01]  /*47c0*/  HMMA.16816.F32 R56, R4.reuse, R30, R56 ;  /* 0x0000001e0438723c */ /* 0x040fe20000001838 */
[----:B------:R-:W4:Y:S01]  /*47d0*/  LDSM.16.MT88.4 R28, [R205+0x800] ;  /* 0x00080000cd1c783b */ /* 0x000f220000004200 */
[----:B------:R2:W-:Y:S06]  /*47e0*/  MUFU.EX2 R66, R13 ;  /* 0x0000000d00427308 */ /* 0x0005ec0000000800 */
[----:B------:R-:W-:Y:S01]  /*47f0*/  HMMA.16816.F32 R36, R4, R22, R52 ;  /* 0x000000160424723c */ /* 0x000fe20000001834 */
[----:B------:R-:W1:Y:S01]  /*4800*/  LDSM.16.MT88.4 R20, [R205+0x1800] ;  /* 0x00180000cd14783b */ /* 0x000e620000004200 */
[----:B--2---:R-:W-:-:S04]  /*4810*/  FFMA.FTZ R13, R137, c[0x0][0x2d0], -R2 ;  /* 0x0000b400890d7a23 */ /* 0x004fc80000010802 */
[----:B------:R2:W-:Y:S02]  /*4820*/  MUFU.EX2 R52, R13 ;  /* 0x0000000d00347308 */ /* 0x0005e40000000800 */
[----:B------:R-:W-:Y:S01]  /*4830*/  HMMA.16816.F32 R44, R4, R90, R92 ;  /* 0x0000005a042c723c */ /* 0x000fe2000000185c */
[----:B--2---:R-:W-:-:S06]  /*4840*/  FFMA.FTZ R13, R139, c[0x0][0x2d0], -R2 ;  /* 0x0000b4008b0d7a23 */ /* 0x004fcc0000010802 */
[----:B------:R-:W-:Y:S01]  /*4850*/  FFMA.FTZ R4, R127, c[0x0][0x2d0], -R0 ;  /* 0x0000b4007f047a23 */ /* 0x000fe20000010800 */
[----:B------:R-:W-:Y:S01]  /*4860*/  F2FP.PACK_AB R5, R141, R146 ;  /* 0x000000928d05723e */ /* 0x000fe200000000ff */
[----:B------:R2:W-:Y:S01]  /*4870*/  MUFU.EX2 R53, R13 ;  /* 0x0000000d00357308 */ /* 0x0005e20000000800 */
[----:B------:R-:W-:Y:S01]  /*4880*/  F2FP.PACK_AB R6, R176, R178 ;  /* 0x000000b2b006723e */ /* 0x000fe200000000ff */
[----:B------:R-:W-:Y:S01]  /*4890*/  LDSM.16.MT88.4 R136, [R206+0x1c00] ;  /* 0x001c0000ce88783b */ /* 0x000fe20000004200 */
[----:B--2---:R-:W-:-:S05]  /*48a0*/  FFMA.FTZ R13, R147, c[0x0][0x2d0], -R2 ;  /* 0x0000b400930d7a23 */ /* 0x004fca0000010802 */
[----:B------:R2:W-:Y:S01]  /*48b0*/  MUFU.EX2 R54, R13 ;  /* 0x0000000d00367308 */ /* 0x0005e20000000800 */
[----:B-----5:R-:W-:-:S07]  /*48c0*/  F2FP.PACK_AB R7, R67, R140 ;  /* 0x0000008c4307723e */ /* 0x020fce00000000ff */
[----:B------:R5:W1:Y:S01]  /*48d0*/  MUFU.EX2 R55, R4 ;  /* 0x0000000400377308 */ /* 0x000a620000000800 */
[----:B--2---:R-:W-:-:S07]  /*48e0*/  FFMA.FTZ R13, R148, c[0x0][0x2d0], -R2 ;  /* 0x0000b400940d7a23 */ /* 0x004fce0000010802 */
[----:B------:R2:W1:Y:S01]  /*48f0*/  MUFU.EX2 R64, R13 ;  /* 0x0000000d00407308 */ /* 0x0004620000000800 */
[----:B-----5:R-:W-:Y:S01]  /*4900*/  F2FP.PACK_AB R4, R177, R179 ;  /* 0x000000b3b104723e */ /* 0x020fe200000000ff */
[----:B------:R-:W-:-:S06]  /*4910*/  IMAD.MOV.U32 R147, RZ, RZ, R149 ;  /* 0x000000ffff937224 */ /* 0x000fcc00078e0095 */
[C---:B---3--:R-:W-:Y:S08]  /*4920*/  HMMA.16816.F32 R104, R4.reuse, R24, R160 ;  /* 0x000000180468723c */ /* 0x048ff000000018a0 */
[----:B-1----:R-:W-:Y:S01]  /*4930*/  HMMA.16816.F32 R88, R4, R8, R108 ;  /* 0x000000080458723c */ /* 0x002fe2000000186c */
[----:B--2---:R-:W-:-:S07]  /*4940*/  FFMA.FTZ R13, R230, c[0x0][0x2d0], -R12 ;  /* 0x0000b400e60d7a23 */ /* 0x004fce000001080c */
[C---:B----4-:R-:W-:Y:S08]  /*4950*/  HMMA.16816.F32 R156, R4.reuse, R28, R156 ;  /* 0x0000001c049c723c */ /* 0x050ff0000000189c */
[C---:B------:R-:W-:Y:S08]  /*4960*/  HMMA.16816.F32 R120, R4.reuse, R20, R120 ;  /* 0x000000140478723c */ /* 0x040ff00000001878 */
[C---:B------:R-:W-:Y:S08]  /*4970*/  HMMA.16816.F32 R132, R4.reuse, R16, R152 ;  /* 0x000000100484723c */ /* 0x040ff00000001898 */
[C---:B------:R-:W-:Y:S08]  /*4980*/  HMMA.16816.F32 R180, R4.reuse, R32, R180 ;  /* 0x0000002004b4723c */ /* 0x040ff000000018b4 */
[C---:B------:R-:W-:Y:S08]  /*4990*/  HMMA.16816.F32 R160, R4.reuse, R30, R188 ;  /* 0x0000001e04a0723c */ /* 0x040ff000000018bc */
[C---:B------:R-:W-:Y:S08]  /*49a0*/  HMMA.16816.F32 R108, R4.reuse, R26, R168 ;  /* 0x0000001a046c723c */ /* 0x040ff000000018a8 */
[C---:B------:R-:W-:Y:S01]  /*49b0*/  HMMA.16816.F32 R124, R4.reuse, R22, R164 ;  /* 0x00000016047c723c */ /* 0x040fe200000018a4 */
[----:B------:R-:W1:Y:S07]  /*49c0*/  LDSM.16.MT88.4 R164, [R205+0xc00] ;  /* 0x000c0000cda4783b */ /* 0x000e6e0000004200 */
[C---:B------:R-:W-:Y:S08]  /*49d0*/  HMMA.16816.F32 R172, R4.reuse, R18, R172 ;  /* 0x0000001204ac723c */ /* 0x040ff000000018ac */
[C---:B------:R-:W-:Y:S08]  /*49e0*/  HMMA.16816.F32 R100, R4.reuse, R10, R116 ;  /* 0x0000000a0464723c */ /* 0x040ff00000001874 */
[----:B------:R-:W-:Y:S01]  /*49f0*/  HMMA.16816.F32 R148, R4, R34, R112 ;  /* 0x000000220494723c */ /* 0x000fe20000001870 */
[----:B------:R-:W-:Y:S06]  /*4a00*/  LDSM.16.MT88.4 R112, [R206+0xc00] ;  /* 0x000c0000ce70783b */ /* 0x000fec0000004200 */
[----:B------:R-:W-:-:S02]  /*4a10*/  F2FP.PACK_AB R4, R55, R184 ;  /* 0x000000b83704723e */ /* 0x000fc400000000ff */
[----:B------:R-:W-:Y:S02]  /*4a20*/  F2FP.PACK_AB R5, R53, R52 ;  /* 0x000000343505723e */ /* 0x000fe400000000ff */
[----:B------:R-:W-:Y:S02]  /*4a30*/  F2FP.PACK_AB R6, R66, R65 ;  /* 0x000000414206723e */ /* 0x000fe400000000ff */
[----:B------:R-:W-:-:S07]  /*4a40*/  F2FP.PACK_AB R7, R64, R54 ;  /* 0x000000364007723e */ /* 0x000fce00000000ff */
[C---:B------:R-:W-:Y:S01]  /*4a50*/  HMMA.16816.F32 R84, R4.reuse, R24, R84 ;  /* 0x000000180454723c */ /* 0x040fe20000001854 */
[----:B------:R2:W-:Y:S07]  /*4a60*/  MUFU.EX2 R24, R13 ;  /* 0x0000000d00187308 */ /* 0x0005ee0000000800 */
[----:B------:R-:W-:Y:S01]  /*4a70*/  HMMA.16816.F32 R60, R4, R26, R60 ;  /* 0x0000001a043c723c */ /* 0x000fe2000000183c */
[----:B--2---:R-:W-:-:S04]  /*4a80*/  FFMA.FTZ R13, R228, c[0x0][0x2d0], -R12 ;  /* 0x0000b400e40d7a23 */ /* 0x004fc8000001080c */
[----:B------:R2:W3:Y:S03]  /*4a90*/  MUFU.EX2 R26, R13 ;  /* 0x0000000d001a7308 */ /* 0x0004e60000000800 */
[----:B------:R-:W-:Y:S01]  /*4aa0*/  HMMA.16816.F32 R56, R4, R22, R56 ;  /* 0x000000160438723c */ /* 0x000fe20000001838 */
[--C-:B--2---:R-:W-:Y:S02]  /*4ab0*/  FFMA.FTZ R13, R221, c[0x0][0x2d0], -R12.reuse ;  /* 0x0000b400dd0d7a23 */ /* 0x104fe4000001080c */
[----:B------:R-:W-:-:S04]  /*4ac0*/  FFMA.FTZ R12, R222, c[0x0][0x2d0], -R12 ;  /* 0x0000b400de0c7a23 */ /* 0x000fc8000001080c */
[----:B------:R2:W-:Y:S01]  /*4ad0*/  MUFU.EX2 R27, R12 ;  /* 0x0000000c001b7308 */ /* 0x0005e20000000800 */
[C---:B------:R-:W-:Y:S08]  /*4ae0*/  HMMA.16816.F32 R168, R4.reuse, R16, R68 ;  /* 0x0000001004a8723c */ /* 0x040ff00000001844 */
[----:B------:R-:W-:Y:S01]  /*4af0*/  HMMA.16816.F32 R68, R4, R8, R76 ;  /* 0x000000080444723c */ /* 0x000fe2000000184c */
[----:B--2---:R-:W-:-:S06]  /*4b00*/  FFMA.FTZ R12, R203, c[0x0][0x2d0], -R3 ;  /* 0x0000b400cb0c7a23 */ /* 0x004fcc0000010803 */
[--C-:B------:R-:W-:Y:S01]  /*4b10*/  FFMA.FTZ R8, R229, c[0x0][0x2d0], -R3.reuse ;  /* 0x0000b400e5087a23 */ /* 0x100fe20000010803 */
[----:B------:R2:W-:Y:S01]  /*4b20*/  MUFU.EX2 R23, R12 ;  /* 0x0000000c00177308 */ /* 0x0005e20000000800 */
[----:B------:R-:W-:Y:S01]  /*4b30*/  HMMA.16816.F32 R116, R4, R20, R80 ;  /* 0x000000140474723c */ /* 0x000fe20000001850 */
[----:B------:R-:W4:Y:S01]  /*4b40*/  LDSM.16.MT88.4 R80, [R205+0x2c00] ;  /* 0x002c0000cd50783b */ /* 0x000f220000004200 */
[--C-:B--2---:R-:W-:Y:S02]  /*4b50*/  FFMA.FTZ R12, R226, c[0x0][0x2d0], -R3.reuse ;  /* 0x0000b400e20c7a23 */ /* 0x104fe40000010803 */
[----:B------:R-:W-:-:S04]  /*4b60*/  FFMA.FTZ R3, R225, c[0x0][0x2d0], -R3 ;  /* 0x0000b400e1037a23 */ /* 0x000fc80000010803 */
[----:B------:R2:W-:Y:S01]  /*4b70*/  MUFU.EX2 R20, R3 ;  /* 0x0000000300147308 */ /* 0x0005e20000000800 */
[----:B------:R-:W-:Y:S01]  /*4b80*/  HMMA.16816.F32 R36, R4, R18, R36 ;  /* 0x000000120424723c */ /* 0x000fe20000001824 */
[----:B--2---:R-:W-:-:S06]  /*4b90*/  FFMA.FTZ R3, R186, c[0x0][0x2d0], -R0 ;  /* 0x0000b400ba037a23 */ /* 0x004fcc0000010800 */
[----:B------:R2:W-:Y:S02]  /*4ba0*/  MUFU.EX2 R19, R3 ;  /* 0x0000000300137308 */ /* 0x0005e40000000800 */
[----:B--2---:R-:W-:-:S06]  /*4bb0*/  FFMA.FTZ R3, R194, c[0x0][0x2d0], -R0 ;  /* 0x0000b400c2037a23 */ /* 0x004fcc0000010800 */
[----:B------:R2:W-:Y:S02]  /*4bc0*/  MUFU.EX2 R16, R3 ;  /* 0x0000000300107308 */ /* 0x0005e40000000800 */
[--C-:B--2---:R-:W-:Y:S02]  /*4bd0*/  FFMA.FTZ R3, R15, c[0x0][0x2d0], -R0.reuse ;  /* 0x0000b4000f037a23 */ /* 0x104fe40000010800 */
[----:B------:R-:W-:-:S04]  /*4be0*/  FFMA.FTZ R0, R14, c[0x0][0x2d0], -R0 ;  /* 0x0000b4000e007a23 */ /* 0x000fc80000010800 */
[----:B------:R2:W-:Y:S01]  /*4bf0*/  MUFU.EX2 R17, R0 ;  /* 0x0000000000117308 */ /* 0x0005e20000000800 */
[----:B------:R-:W-:Y:S07]  /*4c00*/  HMMA.16816.F32 R152, R4, R28, R96 ;  /* 0x0000001c0498723c */ /* 0x000fee0000001860 */
[----:B------:R-:W5:Y:S01]  /*4c10*/  MUFU.EX2 R21, R12 ;  /* 0x0000000c00157308 */ /* 0x000f620000000800 */
[----:B--2---:R-:W-:-:S07]  /*4c20*/  FFMA.FTZ R0, R196, c[0x0][0x2d0], -R2 ;  /* 0x0000b400c4007a23 */ /* 0x004fce0000010802 */
[----:B------:R2:W-:Y:S01]  /*4c30*/  MUFU.EX2 R12, R0 ;  /* 0x00000000000c7308 */ /* 0x0005e20000000800 */
[C---:B------:R-:W-:Y:S07]  /*4c40*/  HMMA.16816.F32 R28, R4.reuse, R30, R72 ;  /* 0x0000001e041c723c */ /* 0x040fee0000001848 */
[----:B------:R-:W1:Y:S01]  /*4c50*/  MUFU.EX2 R25, R13 ;  /* 0x0000000d00197308 */ /* 0x000e620000000800 */
[----:B------:R-:W-:Y:S01]  /*4c60*/  HMMA.16816.F32 R40, R4, R10, R40 ;  /* 0x0000000a0428723c */ /* 0x000fe20000001828 */
[----:B--2---:R-:W-:-:S07]  /*4c70*/  FFMA.FTZ R0, R201, c[0x0][0x2d0], -R2 ;  /* 0x0000b400c9007a23 */ /* 0x004fce0000010802 */
[C---:B------:R-:W-:Y:S01]  /*4c80*/  HMMA.16816.F32 R48, R4.reuse, R32, R48 ;  /* 0x000000200430723c */ /* 0x040fe20000001830 */
[----:B------:R2:W-:Y:S07]  /*4c90*/  MUFU.EX2 R13, R0 ;  /* 0x00000000000d7308 */ /* 0x0005ee0000000800 */
[----:B------:R-:W-:Y:S01]  /*4ca0*/  HMMA.16816.F32 R44, R4, R34, R44 ;  /* 0x00000022042c723c */ /* 0x000fe2000000182c */
[----:B------:R-:W1:Y:S01]  /*4cb0*/  LDSM.16.MT88.4 R4, [R206+0x2c00] ;  /* 0x002c0000ce04783b */ /* 0x000e620000004200 */
[----:B------:R-:W1:Y:S01]  /*4cc0*/  MUFU.EX2 R22, R8 ;  /* 0x0000000800167308 */ /* 0x000e620000000800 */
[----:B--2---:R-:W-:-:S02]  /*4cd0*/  FFMA.FTZ R0, R200, c[0x0][0x2d0], -R2 ;  /* 0x0000b400c8007a23 */ /* 0x004fc40000010802 */
[----:B------:R-:W-:-:S05]  /*4ce0*/  FFMA.FTZ R2, R202, c[0x0][0x2d0], -R2 ;  /* 0x0000b400ca027a23 */ /* 0x000fca0000010802 */
[----:B------:R-:W2:Y:S08]  /*4cf0*/  MUFU.EX2 R18, R3 ;  /* 0x0000000300127308 */ /* 0x000eb00000000800 */
[----:B------:R2:W-:Y:S08]  /*4d00*/  MUFU.EX2 R14, R0 ;  /* 0x00000000000e7308 */ /* 0x0005f00000000800 */
[----:B------:R1:W1:Y:S01]  /*4d10*/  MUFU.EX2 R15, R2 ;  /* 0x00000002000f7308 */ /* 0x0002620000000800 */
[----:B---3--:R-:W-:Y:S01]  /*4d20*/  F2FP.PACK_AB R92, R26, R24 ;  /* 0x000000181a5c723e */ /* 0x008fe200000000ff */
[----:B--2---:R-:W-:-:S02]  /*4d30*/  IMAD.MOV.U32 R0, RZ, RZ, R147 ;  /* 0x000000ffff007224 */ /* 0x004fc400078e0093 */
[----:B-1----:R-:W-:-:S05]  /*4d40*/  @P2 IMAD.HI.U32 R2, R147, c[0x0][0x2c8], RZ ;  /* 0x0000b20093022a27 */ /* 0x002fca00078e00ff */
[----:B------:R-:W-:Y:S01]  /*4d50*/  @P2 SHF.R.U32.HI R0, RZ, c[0x0][0x2cc], R2 ;  /* 0x0000b300ff002a19 */ /* 0x000fe20000011602 */
[----:B------:R-:W-:Y:S01]  /*4d60*/  IMAD.MOV.U32 R2, RZ, RZ, c[0x0][0x168] ;  /* 0x00005a00ff027624 */ /* 0x000fe200078e00ff */
[----:B-----5:R-:W-:Y:S02]  /*4d70*/  F2FP.PACK_AB R93, R21, R23 ;  /* 0x00000017155d723e */ /* 0x020fe400000000ff */
[----:B------:R-:W-:Y:S02]  /*4d80*/  F2FP.PACK_AB R94, R27, R25 ;  /* 0x000000191b5e723e */ /* 0x000fe400000000ff */
[----:B------:R-:W-:Y:S02]  /*4d90*/  F2FP.PACK_AB R95, R20, R22 ;  /* 0x00000016145f723e */ /* 0x000fe400000000ff */
[----:B------:R-:W-:Y:S02]  /*4da0*/  F2FP.PACK_AB R96, R16, R19 ;  /* 0x000000131060723e */ /* 0x000fe400000000ff */
[----:B------:R-:W-:-:S02]  /*4db0*/  F2FP.PACK_AB R97, R13, R12 ;  /* 0x0000000c0d61723e */ /* 0x000fc400000000ff */
[----:B------:R-:W-:Y:S02]  /*4dc0*/  F2FP.PACK_AB R98, R17, R18 ;  /* 0x000000121162723e */ /* 0x000fe400000000ff */
[----:B------:R-:W-:Y:S02]  /*4dd0*/  F2FP.PACK_AB R99, R15, R14 ;  /* 0x0000000e0f63723e */ /* 0x000fe400000000ff */
[----:B------:R-:W-:Y:S01]  /*4de0*/  IADD3 R0, R0, c[0x0][0x1d0], -R2 ;  /* 0x0000740000007a10 */ /* 0x000fe20007ffe802 */
[----:B------:R-:W-:Y:S03]  /*4df0*/  HMMA.16816.F32 R156, R92, R164, R156 ;  /* 0x000000a45c9c723c */ /* 0x000fe6000000189c */
[----:B------:R-:W-:Y:S01]  /*4e00*/  SHF.R.S32.HI R2, RZ, 0x1f, R0 ;  /* 0x0000001fff027819 */ /* 0x000fe20000011400 */
[----:B------:R-:W-:-:S04]  /*4e10*/  FADD.FTZ R8, R231, R223 ;  /* 0x000000dfe7087221 */ /* 0x000fc80000010000 */
[----:B------:R-:W-:Y:S01]  /*4e20*/  HMMA.16816.F32 R160, R92, R166, R160 ;  /* 0x000000a65ca0723c */ /* 0x000fe200000018a0 */
[----:B------:R-:W-:-:S07]  /*4e30*/  FADD.FTZ R3, R251, R249 ;  /* 0x000000f9fb037221 */ /* 0x000fce0000010000 */
[----:B------:R-:W-:Y:S01]  /*4e40*/  HMMA.16816.F32 R152, R96, R164, R152 ;  /* 0x000000a46098723c */ /* 0x000fe20000001898 */
[----:B------:R-:W-:-:S07]  /*4e50*/  FADD.FTZ R11, R224, R8 ;  /* 0x00000008e00b7221 */ /* 0x000fce0000010000 */
[----:B------:R-:W-:Y:S07]  /*4e60*/  HMMA.16816.F32 R164, R96, R166, R28 ;  /* 0x000000a660a4723c */ /* 0x000fee000000181c */
[----:B------:R-:W-:Y:S01]  /*4e70*/  LEA.HI R28, R2, R0, RZ, 0x6 ;  /* 0x00000000021c7211 */ /* 0x000fe200078f30ff */
[----:B------:R-:W-:Y:S02]  /*4e80*/  FADD.FTZ R0, R235, R234 ;  /* 0x000000eaeb007221 */ /* 0x000fe40000010000 */
[----:B------:R-:W-:-:S02]  /*4e90*/  FADD.FTZ R2, R247, R246 ;  /* 0x000000f6f7027221 */ /* 0x000fc40000010000 */
[----:B------:R-:W-:Y:S02]  /*4ea0*/  FADD.FTZ R0, R233, R0 ;  /* 0x00000000e9007221 */ /* 0x000fe40000010000 */
[----:B------:R-:W-:Y:S02]  /*4eb0*/  FADD.FTZ R10, R248, R3 ;  /* 0x00000003f80a7221 */ /* 0x000fe40000010000 */
[----:B------:R-:W-:Y:S01]  /*4ec0*/  FADD.FTZ R9, R244, R2 ;  /* 0x00000002f4097221 */ /* 0x000fe20000010000 */
[----:B----4-:R-:W-:Y:S01]  /*4ed0*/  HMMA.16816.F32 R76, R92, R82, R100 ;  /* 0x000000525c4c723c */ /* 0x010fe20000001864 */
[----:B------:R-:W-:Y:S02]  /*4ee0*/  FADD.FTZ R8, R232, R0 ;  /* 0x00000000e8087221 */ /* 0x000fe40000010000 */
[----:B------:R-:W-:Y:S02]  /*4ef0*/  FADD.FTZ R3, R227, R11 ;  /* 0x0000000be3037221 */ /* 0x000fe40000010000 */
[----:B------:R-:W-:-:S02]  /*4f00*/  FADD.FTZ R2, R250, R10 ;  /* 0x0000000afa027221 */ /* 0x000fc40000010000 */
[----:B------:R-:W-:Y:S01]  /*4f10*/  FADD.FTZ R0, R245, R9 ;  /* 0x00000009f5007221 */ /* 0x000fe20000010000 */
[----:B------:R-:W-:Y:S01]  /*4f20*/  HMMA.16816.F32 R72, R92, R80, R88 ;  /* 0x000000505c48723c */ /* 0x000fe20000001858 */
[----:B------:R-:W-:-:S07]  /*4f30*/  FADD.FTZ R3, R185, R3 ;  /* 0x00000003b9037221 */ /* 0x000fce0000010000 */
[----:B------:R-:W-:Y:S01]  /*4f40*/  HMMA.16816.F32 R100, R96, R112, R84 ;  /* 0x000000706064723c */ /* 0x000fe20000001854 */
[----:B------:R-:W-:-:S07]  /*4f50*/  FADD.FTZ R3, R193, R3 ;  /* 0x00000003c1037221 */ /* 0x000fce0000010000 */
[-C--:B------:R-:W-:Y:S08]  /*4f60*/  HMMA.16816.F32 R88, R92, R4.reuse, R180 ;  /* 0x000000045c58723c */ /* 0x080ff000000018b4 */
[----:B------:R-:W-:Y:S07]  /*4f70*/  HMMA.16816.F32 R84, R96, R4, R48 ;  /* 0x000000046054723c */ /* 0x000fee0000001830 */
[----:B------:R-:W-:-:S02]  /*4f80*/  FADD.FTZ R5, R195, R8 ;  /* 0x00000008c3057221 */ /* 0x000fc40000010000 */
[----:B------:R-:W-:Y:S02]  /*4f90*/  FADD.FTZ R4, R240, R2 ;  /* 0x00000002f0047221 */ /* 0x000fe40000010000 */
[----:B------:R-:W-:Y:S02]  /*4fa0*/  FADD.FTZ R2, R236, R0 ;  /* 0x00000000ec027221 */ /* 0x000fe40000010000 */
[----:B------:R-:W-:Y:S02]  /*4fb0*/  FADD.FTZ R0, R199, R5 ;  /* 0x00000005c7007221 */ /* 0x000fe40000010000 */
[----:B------:R-:W-:Y:S02]  /*4fc0*/  FADD.FTZ R4, R241, R4 ;  /* 0x00000004f1047221 */ /* 0x000fe40000010000 */
[----:B------:R-:W-:Y:S02]  /*4fd0*/  FADD.FTZ R5, R238, R2 ;  /* 0x00000002ee057221 */ /* 0x000fe40000010000 */
        /* <DEDUP_REMOVED lines=29> */
[----:B------:R-:W-:Y:S01]  /*51b0*/  FADD.FTZ R2, R13, R2 ;  /* 0x000000020d027221 */ /* 0x000fe20000010000 */
[----:B------:R-:W-:Y:S01]  /*51c0*/  SHF.R.S32.HI R5, RZ, 0x6, R28 ;  /* 0x00000006ff057819 */ /* 0x000fe2000001141c */
[----:B------:R-:W-:-:S02]  /*51d0*/  FADD.FTZ R0, R26, R0 ;  /* 0x000000001a007221 */ /* 0x000fc40000010000 */
[----:B------:R-:W-:Y:S02]  /*51e0*/  FADD.FTZ R4, R21, R4 ;  /* 0x0000000415047221 */ /* 0x000fe40000010000 */
[----:B------:R-:W-:Y:S02]  /*51f0*/  FADD.FTZ R3, R18, R3 ;  /* 0x0000000312037221 */ /* 0x000fe40000010000 */
[----:B------:R-:W-:Y:S01]  /*5200*/  FADD.FTZ R2, R14, R2 ;  /* 0x000000020e027221 */ /* 0x000fe20000010000 */
[----:B------:R-:W-:Y:S01]  /*5210*/  IMNMX R29, RZ, R5, !PT ;  /* 0x00000005ff1d7217 */ /* 0x000fe20007800200 */
[----:B------:R-:W-:Y:S02]  /*5220*/  FADD.FTZ R0, R25, R0 ;  /* 0x0000000019007221 */ /* 0x000fe40000010000 */
[----:B------:R-:W-:Y:S02]  /*5230*/  FADD.FTZ R4, R22, R4 ;  /* 0x0000000416047221 */ /* 0x000fe40000010000 */
[----:B------:R-:W-:-:S02]  /*5240*/  FADD.FTZ R5, R17, R3 ;  /* 0x0000000311057221 */ /* 0x000fc40000010000 */
[----:B------:R-:W-:Y:S02]  /*5250*/  FADD.FTZ R3, R15, R2 ;  /* 0x000000020f037221 */ /* 0x000fe40000010000 */
[----:B------:R-:W-:Y:S02]  /*5260*/  FADD.FTZ R2, R27, R0 ;  /* 0x000000001b027221 */ /* 0x000fe40000010000 */
[----:B------:R-:W-:Y:S01]  /*5270*/  FADD.FTZ R0, R20, R4 ;  /* 0x0000000414007221 */ /* 0x000fe20000010000 */
[----:B------:R1:W-:Y:S04]  /*5280*/  STL [R1+0x2c], R29 ;  /* 0x00002c1d01007387 */ /* 0x0003e80000100800 */
[----:B------:R1:W-:Y:S01]  /*5290*/  STL [R1+0x18], R5 ;  /* 0x0000180501007387 */ /* 0x0003e20000100800 */
[----:B------:R-:W-:-:S03]  /*52a0*/  IADD3 R202, R252, -0x2, RZ ;  /* 0xfffffffefcca7810 */ /* 0x000fc60007ffe0ff */
[----:B------:R1:W-:Y:S04]  /*52b0*/  STL [R1+0x1c], R3 ;  /* 0x00001c0301007387 */ /* 0x0003e80000100800 */
[----:B------:R1:W-:Y:S04]  /*52c0*/  STL [R1+0x24], R0 ;  /* 0x0000240001007387 */ /* 0x0003e80000100800 */
[----:B------:R1:W-:Y:S01]  /*52d0*/  STL [R1+0x20], R2 ;  /* 0x0000200201007387 */ /* 0x0003e20000100800 */
[----:B------:R-:W-:Y:S01]  /*52e0*/  ISETP.GE.AND P0, PT, R202, R29, PT ;  /* 0x0000001dca00720c */ /* 0x000fe20003f06270 */
[C---:B------:R-:W-:Y:S08]  /*52f0*/  HMMA.16816.F32 R104, R92.reuse, R112, R104 ;  /* 0x000000705c68723c */ /* 0x040ff00000001868 */
        /* <DEDUP_REMOVED lines=10> */
[C---:B------:R-:W-:Y:S08]  /*53a0*/  HMMA.16816.F32 R136, R96.reuse, R138, R36 ;  /* 0x0000008a6088723c */ /* 0x040ff00000001824 */
[----:B------:R-:W-:Y:S08]  /*53b0*/  HMMA.16816.F32 R80, R96, R82, R40 ;  /* 0x000000526050723c */ /* 0x000ff00000001828 */
[-C--:B------:R-:W-:Y:S08]  /*53c0*/  HMMA.16816.F32 R92, R92, R6.reuse, R148 ;  /* 0x000000065c5c723c */ /* 0x080ff00000001894 */
[----:B------:R-:W-:Y:S01]  /*53d0*/  HMMA.16816.F32 R96, R96, R6, R44 ;  /* 0x000000066060723c */ /* 0x000fe2000000182c */
[----:B------:R-:W-:Y:S01]  /*53e0*/  @!UPT UIADD3 URZ, URZ, URZ, URZ ;  /* 0x0000003f3f3ff290 */ /* 0x000fe2000fffe03f */
[----:B------:R-:W-:Y:S11]  /*53f0*/  @!P0 BRA `(.L_x_552) ;  /* 0x000041b000008947 */ /* 0x000ff60003800000 */
[----:B-1----:R-:W-:Y:S01]  /*5400*/  MOV R141, R144 ;  /* 0x00000090008d7202 */ /* 0x002fe20000000f00 */
[----:B------:R-:W-:Y:S01]  /*5410*/  IMAD.MOV.U32 R147, RZ, RZ, R142 ;  /* 0x000000ffff937224 */ /* 0x000fe200078e008e */
[----:B------:R-:W-:Y:S01]  /*5420*/  MOV R140, R145 ;  /* 0x00000091008c7202 */ /* 0x000fe20000000f00 */
[----:B------:R-:W-:Y:S01]  /*5430*/  IMAD.MOV.U32 R221, RZ, RZ, R202 ;  /* 0x000000ffffdd7224 */ /* 0x000fe200078e00ca */
[----:B------:R-:W-:-:S07]  /*5440*/  MOV R146, R143 ;  /* 0x0000008f00927202 */ /* 0x000fce0000000f00 */
.L_x_553:
[----:B------:R-:W2:Y:S01]  /*5450*/  LDL.64 R42, [R1+0x8] ;  /* 0x00000800012a7983 */ /* 0x000ea20000100a00 */
[----:B------:R-:W-:Y:S04]  /*5460*/  DEPBAR.LE SB0, 0x0 ;  /* 0x000080000000791a */ /* 0x000fe80000000000 */
[----:B------:R-:W-:Y:S01]  /*5470*/  WARPSYNC 0xffffffff ;  /* 0xffffffff00007948 */ /* 0x000fe20003800000 */
[----:B------:R-:W3:Y:S04]  /*5480*/  LDL R44, [R1+0x14] ;  /* 0x00001400012c7983 */ /* 0x000ee80000100800 */
[----:B------:R-:W-:Y:S01]  /*5490*/  BAR.SYNC.DEFER_BLOCKING 0x0 ;  /* 0x0000000000007b1d */ /* 0x000fe20000010000 */
[C---:B------:R-:W-:Y:S11]  /*54a0*/  ISETP.GE.AND P6, PT, R221.reuse, RZ, PT ;  /* 0x000000ffdd00720c */ /* 0x040ff60003fc6270 */
[----:B------:R-:W-:Y:S02]  /*54b0*/  @!UPT UIADD3 URZ, URZ, URZ, URZ ;  /* 0x0000003f3f3ff290 */ /* 0x000fe4000fffe03f */
[----:B-1----:R-:W-:Y:S01]  /*54c0*/  @P6 SHF.R.S32.HI R0, RZ, 0x1f, R221 ;  /* 0x0000001fff006819 */ /* 0x002fe200000114dd */
[C---:B------:R-:W-:Y:S04]  /*54d0*/  @P6 IMAD.WIDE.U32 R28, R221.reuse, c[0x0][0x208], RZ ;  /* 0x00008200dd1c6a25 */ /* 0x040fe800078e00ff */
[----:B------:R-:W-:Y:S02]  /*54e0*/  @P6 IMAD R0, R0, c[0x0][0x208], RZ ;  /* 0x0000820000006a24 */ /* 0x000fe400078e02ff */
[----:B------:R-:W-:Y:S02]  /*54f0*/  @P6 IMAD.SHL.U32 R2, R28, 0x40, RZ ;  /* 0x000000401c026824 */ /* 0x000fe400078e00ff */
[----:B------:R-:W-:Y:S01]  /*5500*/  @P6 IMAD R0, R221, c[0x0][0x20c], R0 ;  /* 0x00008300dd006a24 */ /* 0x000fe200078e0200 */
[----:B------:R-:W4:Y:S01]  /*5510*/  LDL R235, [R1+0x28] ;  /* 0x0000280001eb7983 */ /* 0x000f220000100800 */
[----:B------:R-:W-:Y:S02]  /*5520*/  @P6 IMAD.MOV.U32 R142, RZ, RZ, c[0x0][0x208] ;  /* 0x00008200ff8e6624 */ /* 0x000fe400078e00ff */
[----:B------:R-:W-:Y:S01]  /*5530*/  @P6 IMAD.IADD R0, R29, 0x1, R0 ;  /* 0x000000011d006824 */ /* 0x000fe200078e0200 */
[----:B------:R-:W-:Y:S02]  /*5540*/  LDSM.16.M88.4 R64, [R207] ;  /* 0x00000000cf40783b */ /* 0x000fe40000000200 */
[----:B------:R-:W-:Y:S02]  /*5550*/  @P6 LEA R3, P0, R142, R2, 0x5 ;  /* 0x000000028e036211 */ /* 0x000fe400078028ff */
[----:B------:R-:W-:Y:S02]  /*5560*/  @P6 SHF.L.U64.HI R0, R28, 0x6, R0 ;  /* 0x000000061c006819 */ /* 0x000fe40000010200 */
[----:B------:R-:W-:Y:S02]  /*5570*/  @P6 MOV R28, c[0x0][0x20c] ;  /* 0x00008300001c6a02 */ /* 0x000fe40000000f00 */
[----:B------:R-:W1:Y:S02]  /*5580*/  LDSM.16.M88.4 R16, [R204] ;  /* 0x00000000cc10783b */ /* 0x000e640000000200 */
[----:B------:R-:W-:Y:S06]  /*5590*/  @P6 LEA.HI.X R142, R142, R0, R28, 0x5, P0 ;  /* 0x000000008e8e6211 */ /* 0x000fec00000f2c1c */
[----:B------:R-:W5:Y:S08]  /*55a0*/  LDSM.16.M88.4 R60, [R207+0x1000] ;  /* 0x00100000cf3c783b */ /* 0x000f700000000200 */
[----:B------:R-:W5:Y:S08]  /*55b0*/  LDSM.16.M88.4 R32, [R204+0x400] ;  /* 0x00040000cc20783b */ /* 0x000f700000000200 */
[----:B------:R-:W4:Y:S06]  /*55c0*/  LDL.64 R224, [R1] ;  /* 0x0000000001e07983 */ /* 0x000f2c0000100a00 */
[----:B------:R-:W2:Y:S08]  /*55d0*/  LDSM.16.M88.4 R48, [R204+0x800] ;  /* 0x00080000cc30783b */ /* 0x000eb00000000200 */
[----:B------:R-:W4:Y:S01]  /*55e0*/  LDL R222, [R1+0x10] ;  /* 0x0000100001de7983 */ /* 0x000f220000100800 */
[-C--:B-1----:R-:W-:Y:S03]  /*55f0*/  HMMA.16816.F32 R4, R64, R16.reuse, RZ ;  /* 0x000000104004723c */ /* 0x082fe600000018ff */
[----:B------:R-:W1:Y:S05]  /*5600*/  LDSM.16.M88.4 R148, [R204+0xc00] ;  /* 0x000c0000cc94783b */ /* 0x000e6a0000000200 */
[C---:B-----5:R-:W-:Y:S03]  /*5610*/  HMMA.16816.F32 R8, R60.reuse, R16, RZ ;  /* 0x000000103c08723c */ /* 0x060fe600000018ff */
[----:B------:R-:W-:Y:S05]  /*5620*/  LDSM.16.M88.4 R176, [R208] ;  /* 0x00000000d0b0783b */ /* 0x000fea0000000200 */
[-C--:B------:R-:W-:Y:S03]  /*5630*/  HMMA.16816.F32 R12, R60, R18.reuse, RZ ;  /* 0x000000123c0c723c */ /* 0x080fe600000018ff */
[----:B------:R-:W5:Y:S05]  /*5640*/  LDSM.16.M88.4 R180, [R209] ;  /* 0x00000000d1b4783b */ /* 0x000f6a0000000200 */
[C---:B------:R-:W-:Y:S03]  /*5650*/  HMMA.16816.F32 R16, R64.reuse, R18, RZ ;  /* 0x000000124010723c */ /* 0x040fe600000018ff */
[----:B------:R-:W1:Y:S05]  /*5660*/  LDSM.16.M88.4 R184, [R208+0x1000] ;  /* 0x00100000d0b8783b */ /* 0x000e6a0000000200 */
[-C--:B------:R-:W-:Y:S03]  /*5670*/  HMMA.16816.F32 R20, R64, R32.reuse, RZ ;  /* 0x000000204014723c */ /* 0x080fe600000018ff */
[----:B------:R-:W1:Y:S05]  /*5680*/  LDSM.16.M88.4 R188, [R220] ;  /* 0x00000000dcbc783b */ /* 0x000e6a0000000200 */
[C---:B------:R-:W-:Y:S03]  /*5690*/  HMMA.16816.F32 R24, R60.reuse, R32, RZ ;  /* 0x000000203c18723c */ /* 0x040fe600000018ff */
[----:B------:R-:W1:Y:S05]  /*56a0*/  LDSM.16.M88.4 R192, [R219] ;  /* 0x00000000dbc0783b */ /* 0x000e6a0000000200 */
[-C--:B------:R-:W-:Y:S03]  /*56b0*/  HMMA.16816.F32 R28, R60, R34.reuse, RZ ;  /* 0x000000223c1c723c */ /* 0x080fe600000018ff */
[----:B------:R-:W1:Y:S08]  /*56c0*/  LDSM.16.M88.4 R196, [R218] ;  /* 0x00000000dac4783b */ /* 0x000e700000000200 */
[----:B------:R-:W5:Y:S04]  /*56d0*/  LDL R227, [R1+0x40] ;  /* 0x0000400001e37983 */ /* 0x000f680000100800 */
[----:B------:R-:W5:Y:S04]  /*56e0*/  LDL R226, [R1+0x50] ;  /* 0x0000500001e27983 */ /* 0x000f680000100800 */
[----:B------:R-:W5:Y:S01]  /*56f0*/  LDL R223, [R1+0x4c] ;  /* 0x00004c0001df7983 */ /* 0x000f620000100800 */
[----:B--2---:R-:W-:Y:S04]  /*5700*/  @P6 IADD3 R32, P1, R2, R42, RZ ;  /* 0x0000002a02206210 */ /* 0x004fe80007f3e0ff */
[----:B------:R-:W-:Y:S01]  /*5710*/  @P6 LEA R144, P0, R32, c[0x0][0x1f8], 0x1 ;  /* 0x00007e0020906a11 */ /* 0x000fe200078008ff */
[--C-:B---3--:R-:W-:Y:S01]  /*5720*/  @P6 IMAD.X R33, R0, 0x1, R44.reuse, P1 ;  /* 0x0000000100216824 */ /* 0x108fe200008e062c */
[----:B------:R-:W-:Y:S04]  /*5730*/  @P6 IADD3 R56, P1, R42, 0x20, RZ ;  /* 0x000000202a386810 */ /* 0x000fe80007f3e0ff */
[----:B------:R-:W-:Y:S01]  /*5740*/  @P6 LEA.HI.X R145, R32, c[0x0][0x1fc], R33, 0x1, P0 ;  /* 0x00007f0020916a11 */ /* 0x000fe200000f0c21 */
[----:B------:R-:W-:Y:S01]  /*5750*/  @P6 IMAD.X R202, RZ, RZ, R44, P1 ;  /* 0x000000ffffca6224 */ /* 0x000fe200008e062c */
[C---:B------:R-:W-:Y:S02]  /*5760*/  HMMA.16816.F32 R32, R64.reuse, R34, RZ ;  /* 0x000000224020723c */ /* 0x040fe400000018ff */
[----:B------:R-:W-:Y:S04]  /*5770*/  @P6 IADD3 R40, P1, R2, R56, RZ ;  /* 0x0000003802286210 */ /* 0x000fe80007f3e0ff */
[----:B------:R-:W-:Y:S01]  /*5780*/  @P6 LEA R200, P0, R40, c[0x0][0x1f8], 0x1 ;  /* 0x00007e0028c86a11 */ /* 0x000fe200078008ff */
[----:B------:R-:W-:Y:S01]  /*5790*/  @P6 IMAD.X R41, R0, 0x1, R202, P1 ;  /* 0x0000000100296824 */ /* 0x000fe200008e06ca */
[-C--:B------:R-:W-:Y:S01]  /*57a0*/  HMMA.16816.F32 R36, R64, R48.reuse, RZ ;  /* 0x000000304024723c */ /* 0x080fe200000018ff */
[----:B------:R-:W-:Y:S03]  /*57b0*/  @P6 IADD3 R53, P1, R42, 0x40, RZ ;  /* 0x000000402a356810 */ /* 0x000fe60007f3e0ff */
[----:B------:R-:W-:Y:S02]  /*57c0*/  @P6 LEA.HI.X R201, R40, c[0x0][0x1fc], R41, 0x1, P0 ;  /* 0x00007f0028c96a11 */ /* 0x000fe400000f0c29 */
[----:B------:R-:W-:Y:S02]  /*57d0*/  @P6 IADD3.X R143, RZ, R44, RZ, P1, !PT ;  /* 0x0000002cff8f6210 */ /* 0x000fe40000ffe4ff */
[-C--:B------:R-:W-:Y:S04]  /*57e0*/  @P6 IADD3 R2, P1, R2, R53.reuse, RZ ;  /* 0x0000003502026210 */ /* 0x080fe80007f3e0ff */
[----:B------:R-:W-:Y:S01]  /*57f0*/  @P6 IADD3 R52, P0, R3, R42, RZ ;  /* 0x0000002a03346210 */ /* 0x000fe20007f1e0ff */
[--C-:B------:R-:W-:Y:S01]  /*5800*/  @P6 IMAD.X R0, R0, 0x1, R143.reuse, P1 ;  /* 0x0000000100006824 */ /* 0x100fe200008e068f */
[C---:B------:R-:W-:Y:S02]  /*5810*/  HMMA.16816.F32 R40, R60.reuse, R48, RZ ;  /* 0x000000303c28723c */ /* 0x040fe400000018ff */
[C---:B------:R-:W-:Y:S04]  /*5820*/  @P6 LEA R54, P1, R2.reuse, c[0x0][0x1f8], 0x1 ;  /* 0x00007e0002366a11 */ /* 0x040fe800078208ff */
[----:B------:R-:W-:Y:S01]  /*5830*/  @P6 LEA.HI.X R55, R2, c[0x0][0x1fc], R0, 0x1, P1 ;  /* 0x00007f0002376a11 */ /* 0x000fe200008f0c00 */
[----:B----4-:R-:W-:Y:S01]  /*5840*/  @P6 IMAD.SHL.U32 R0, R235, 0x2, RZ ;  /* 0x00000002eb006824 */ /* 0x010fe200078e00ff */
[C---:B------:R-:W-:Y:S01]  /*5850*/  @P6 IADD3 R2, P1, R3.reuse, R56, RZ ;  /* 0x0000003803026210 */ /* 0x040fe20007f3e0ff */
[----:B------:R-:W-:Y:S02]  /*5860*/  @P6 IMAD.X R48, R142, 0x1, R44, P0 ;  /* 0x000000018e306824 */ /* 0x000fe400000e062c */
[-C--:B------:R-:W-:Y:S01]  /*5870*/  HMMA.16816.F32 R44, R60, R50.reuse, RZ ;  /* 0x000000323c2c723c */ /* 0x080fe200000018ff */
[----:B------:R-:W-:Y:S01]  /*5880*/  @!PT LDS RZ, [RZ] ;  /* 0x00000000fffff984 */ /* 0x000fe20000000800 */
[----:B------:R-:W-:Y:S01]  /*5890*/  @!PT LDS RZ, [RZ] ;  /* 0x00000000fffff984 */ /* 0x000fe20000000800 */
[----:B------:R-:W-:Y:S01]  /*58a0*/  @!PT LDS RZ, [RZ] ;  /* 0x00000000fffff984 */ /* 0x000fe20000000800 */
[----:B------:R2:W-:Y:S01]  /*58b0*/  @P6 LDGSTS.E.BYPASS.LTC128B.128 [R0+0x100], [R144.64], !P5 ;  /* 0x0010000090006fae */ /* 0x0005e2000e901d46 */
[----:B------:R-:W-:Y:S02]  /*58c0*/  @P6 LEA R58, P0, R52, c[0x0][0x1f8], 0x1 ;  /* 0x00007e00343a6a11 */ /* 0x000fe400078008ff */
[----:B------:R-:W-:Y:S02]  /*58d0*/  @P6 IADD3.X R202, R142, R202, RZ, P1, !PT ;  /* 0x000000ca8eca6210 */ /* 0x000fe40000ffe4ff */
[----:B------:R-:W-:Y:S02]  /*58e0*/  @P6 LEA.HI.X R59, R52, c[0x0][0x1fc], R48, 0x1, P0 ;  /* 0x00007f00343b6a11 */ /* 0x000fe400000f0c30 */
[C---:B------:R-:W-:Y:S01]  /*58f0*/  HMMA.16816.F32 R48, R64.reuse, R50, RZ ;  /* 0x000000324030723c */ /* 0x040fe200000018ff */
[----:B------:R3:W-:Y:S03]  /*5900*/  @P6 LDGSTS.E.BYPASS.LTC128B.128 [R0+0x1100], [R200.64], !P4 ;  /* 0x01100000c8006fae */ /* 0x0007e6000e101d46 */
[----:B------:R-:W-:Y:S05]  /*5910*/  @P6 IADD3 R3, P0, R3, R53, RZ ;  /* 0x0000003503036210 */ /* 0x000fea0007f1e0ff */
[----:B------:R1:W-:Y:S08]  /*5920*/  @P6 LDGSTS.E.BYPASS.LTC128B.128 [R0+0x2100], [R54.64], !P3 ;  /* 0x0210000036006fae */ /* 0x0003f0000d901d46 */
[----:B------:R4:W-:Y:S01]  /*5930*/  @P6 LDGSTS.E.BYPASS.LTC128B.128 [R0+0x900], [R58.64], !P5 ;  /* 0x009000003a006fae */ /* 0x0009e2000e901d46 */
[----:B--2---:R-:W-:Y:S01]  /*5940*/  @P6 IMAD.X R144, R142, 0x1, R143, P0 ;  /* 0x000000018e906824 */ /* 0x004fe200000e068f */
[C---:B------:R-:W-:Y:S04]  /*5950*/  @P6 LEA R142, P0, R2.reuse, c[0x0][0x1f8], 0x1 ;  /* 0x00007e00028e6a11 */ /* 0x040fe800078008ff */
[----:B------:R-:W-:Y:S02]  /*5960*/  @P6 LEA.HI.X R143, R2, c[0x0][0x1fc], R202, 0x1, P0 ;  /* 0x00007f00028f6a11 */ /* 0x000fe400000f0cca */
[C---:B------:R-:W-:Y:S03]  /*5970*/  @P6 LEA R2, P0, R3.reuse, c[0x0][0x1f8], 0x1 ;  /* 0x00007e0003026a11 */ /* 0x040fe600078008ff */
[----:B------:R2:W-:Y:S01]  /*5980*/  @P6 LDGSTS.E.BYPASS.LTC128B.128 [R0+0x1900], [R142.64], !P4 ;  /* 0x019000008e006fae */ /* 0x0005e2000e101d46 */
[----:B------:R-:W-:Y:S01]  /*5990*/  @P6 LEA.HI.X R3, R3, c[0x0][0x1fc], R144, 0x1, P0 ;  /* 0x00007f0003036a11 */ /* 0x000fe200000f0c90 */
[-C--:B-1----:R-:W-:Y:S06]  /*59a0*/  HMMA.16816.F32 R52, R64, R148.reuse, RZ ;  /* 0x000000944034723c */ /* 0x082fec00000018ff */
[----:B------:R1:W-:Y:S01]  /*59b0*/  @P6 LDGSTS.E.BYPASS.LTC128B.128 [R0+0x2900], [R2.64], !P3 ;  /* 0x0290000002006fae */ /* 0x0003e2000d901d46 */
[C---:B------:R-:W-:Y:S01]  /*59c0*/  ISETP.GE.AND P6, PT, R221.reuse, 0x1, PT ;  /* 0x00000001dd00780c */ /* 0x040fe20003fc6270 */
[C---:B----4-:R-:W-:Y:S06]  /*59d0*/  HMMA.16816.F32 R56, R60.reuse, R148, RZ ;  /* 0x000000943c38723c */ /* 0x050fec00000018ff */
[----:B---3--:R-:W-:Y:S02]  /*59e0*/  LDSM.16.M88.4 R200, [R204+0x1400] ;  /* 0x00140000ccc8783b */ /* 0x008fe40000000200 */
[-C--:B------:R-:W-:Y:S04]  /*59f0*/  HMMA.16816.F32 R60, R60, R150.reuse, RZ ;  /* 0x000000963c3c723c */ /* 0x080fe800000018ff */
[----:B------:R-:W-:Y:S02]  /*5a00*/  @P6 IMAD.MOV.U32 R144, RZ, RZ, c[0x0][0x1e4] ;  /* 0x00007900ff906624 */ /* 0x000fe400078e00ff */
[----:B------:R-:W0:Y:S01]  /*5a10*/  LDGDEPBAR ;  /* 0x00000000000079af */ /* 0x000e220000000000 */
[----:B--2---:R-:W-:Y:S01]  /*5a20*/  @P6 IMAD.MOV.U32 R142, RZ, RZ, c[0x0][0x1e0] ;  /* 0x00007800ff8e6624 */ /* 0x004fe200078e00ff */
[----:B------:R-:W-:Y:S06]  /*5a30*/  HMMA.16816.F32 R64, R64, R150, RZ ;  /* 0x000000964040723c */ /* 0x000fec00000018ff */
[----:B------:R-:W-:Y:S02]  /*5a40*/  LDSM.16.M88.4 R148, [R207+0x2000] ;  /* 0x00200000cf94783b */ /* 0x000fe40000000200 */
[-C--:B-----5:R-:W-:Y:S08]  /*5a50*/  HMMA.16816.F32 R4, R176, R180.reuse, R4 ;  /* 0x000000b4b004723c */ /* 0x0a0ff00000001804 */
[C---:B------:R-:W-:Y:S08]  /*5a60*/  HMMA.16816.F32 R8, R184.reuse, R180, R8 ;  /* 0x000000b4b808723c */ /* 0x040ff00000001808 */
[-C--:B------:R-:W-:Y:S08]  /*5a70*/  HMMA.16816.F32 R12, R184, R182.reuse, R12 ;  /* 0x000000b6b80c723c */ /* 0x080ff0000000180c */
[C---:B------:R-:W-:Y:S01]  /*5a80*/  HMMA.16816.F32 R16, R176.reuse, R182, R16 ;  /* 0x000000b6b010723c */ /* 0x040fe20000001810 */
[----:B------:R-:W2:Y:S07]  /*5a90*/  LDSM.16.M88.4 R180, [R204+0x1000] ;  /* 0x00100000ccb4783b */ /* 0x000eae0000000200 */
        /* <DEDUP_REMOVED lines=9> */
[----:B------:R-:W4:Y:S07]  /*5b30*/  LDSM.16.M88.4 R192, [R204+0x1800] ;  /* 0x00180000ccc0783b */ /* 0x000f2e0000000200 */
[-C--:B------:R-:W-:Y:S08]  /*5b40*/  HMMA.16816.F32 R52, R176, R196.reuse, R52 ;  /* 0x000000c4b034723c */ /* 0x080ff00000001834 */
[C---:B------:R-:W-:Y:S08]  /*5b50*/  HMMA.16816.F32 R56, R184.reuse, R196, R56 ;  /* 0x000000c4b838723c */ /* 0x040ff00000001838 */
[-C--:B------:R-:W-:Y:S01]  /*5b60*/  HMMA.16816.F32 R60, R184, R198.reuse, R60 ;  /* 0x000000c6b83c723c */ /* 0x080fe2000000183c */
[----:B------:R-:W5:Y:S07]  /*5b70*/  LDSM.16.M88.4 R184, [R204+0x1c00] ;  /* 0x001c0000ccb8783b */ /* 0x000f6e0000000200 */
[----:B------:R-:W-:Y:S01]  /*5b80*/  HMMA.16816.F32 R64, R176, R198, R64 ;  /* 0x000000c6b040723c */ /* 0x000fe20000001840 */
[----:B------:R-:W-:Y:S07]  /*5b90*/  LDSM.16.M88.4 R176, [R208+0x2000] ;  /* 0x00200000d0b0783b */ /* 0x000fee0000000200 */
[-C--:B--2---:R-:W-:Y:S01]  /*5ba0*/  HMMA.16816.F32 R4, R148, R180.reuse, R4 ;  /* 0x000000b49404723c */ /* 0x084fe20000001804 */
[----:B------:R-:W-:Y:S07]  /*5bb0*/  LDSM.16.M88.4 R196, [R208+0x3000] ;  /* 0x00300000d0c4783b */ /* 0x000fee0000000200 */
[C---:B---3--:R-:W-:Y:S08]  /*5bc0*/  HMMA.16816.F32 R8, R188.reuse, R180, R8 ;  /* 0x000000b4bc08723c */ /* 0x048ff00000001808 */
[-C--:B------:R-:W-:Y:S08]  /*5bd0*/  HMMA.16816.F32 R12, R188, R182.reuse, R12 ;  /* 0x000000b6bc0c723c */ /* 0x080ff0000000180c */
[C---:B------:R-:W-:Y:S01]  /*5be0*/  HMMA.16816.F32 R16, R148.reuse, R182, R16 ;  /* 0x000000b69410723c */ /* 0x040fe20000001810 */
[----:B------:R-:W2:Y:S07]  /*5bf0*/  LDSM.16.M88.4 R180, [R217] ;  /* 0x00000000d9b4783b */ /* 0x000eae0000000200 */
[-C--:B------:R-:W-:Y:S08]  /*5c00*/  HMMA.16816.F32 R20, R148, R200.reuse, R20 ;  /* 0x000000c89414723c */ /* 0x080ff00000001814 */
        /* <DEDUP_REMOVED lines=8> */
[----:B------:R-:W3:Y:S07]  /*5c90*/  LDSM.16.M88.4 R192, [R216] ;  /* 0x00000000d8c0783b */ /* 0x000eee0000000200 */
[-C--:B-----5:R-:W-:Y:S08]  /*5ca0*/  HMMA.16816.F32 R52, R148, R184.reuse, R52 ;  /* 0x000000b89434723c */ /* 0x0a0ff00000001834 */
[C---:B------:R-:W-:Y:S08]  /*5cb0*/  HMMA.16816.F32 R56, R188.reuse, R184, R56 ;  /* 0x000000b8bc38723c */ /* 0x040ff00000001838 */
[-C--:B------:R-:W-:Y:S01]  /*5cc0*/  HMMA.16816.F32 R60, R188, R186.reuse, R60 ;  /* 0x000000babc3c723c */ /* 0x080fe2000000183c */
[----:B------:R-:W4:Y:S07]  /*5cd0*/  LDSM.16.M88.4 R188, [R214] ;  /* 0x00000000d6bc783b */ /* 0x000f2e0000000200 */
[----:B------:R-:W-:Y:S01]  /*5ce0*/  HMMA.16816.F32 R64, R148, R186, R64 ;  /* 0x000000ba9440723c */ /* 0x000fe20000001840 */
[----:B------:R-:W-:Y:S07]  /*5cf0*/  LDSM.16.M88.4 R148, [R207+0x4000] ;  /* 0x00400000cf94783b */ /* 0x000fee0000000200 */
[-C--:B--2---:R-:W-:Y:S01]  /*5d00*/  HMMA.16816.F32 R4, R176, R180.reuse, R4 ;  /* 0x000000b4b004723c */ /* 0x084fe20000001804 */
[----:B------:R-:W-:Y:S07]  /*5d10*/  LDSM.16.M88.4 R184, [R207+0x5000] ;  /* 0x00500000cfb8783b */ /* 0x000fee0000000200 */
[C---:B------:R-:W-:Y:S08]  /*5d20*/  HMMA.16816.F32 R8, R196.reuse, R180, R8 ;  /* 0x000000b4c408723c */ /* 0x040ff00000001808 */
[-C--:B------:R-:W-:Y:S08]  /*5d30*/  HMMA.16816.F32 R12, R196, R182.reuse, R12 ;  /* 0x000000b6c40c723c */ /* 0x080ff0000000180c */
[C---:B------:R-:W-:Y:S01]  /*5d40*/  HMMA.16816.F32 R16, R176.reuse, R182, R16 ;  /* 0x000000b6b010723c */ /* 0x040fe20000001810 */
[----:B------:R-:W2:Y:S07]  /*5d50*/  LDSM.16.M88.4 R180, [R204+0x2000] ;  /* 0x00200000ccb4783b */ /* 0x000eae0000000200 */
[-C--:B---3--:R-:W-:Y:S08]  /*5d60*/  HMMA.16816.F32 R20, R176, R192.reuse, R20 ;  /* 0x000000c0b014723c */ /* 0x088ff00000001814 */
        /* <DEDUP_REMOVED lines=8> */
[----:B------:R-:W5:Y:S07]  /*5df0*/  LDSM.16.M88.4 R200, [R204+0x2800] ;  /* 0x00280000ccc8783b */ /* 0x000f6e0000000200 */
[-C--:B----4-:R-:W-:Y:S08]  /*5e00*/  HMMA.16816.F32 R52, R176, R188.reuse, R52 ;  /* 0x000000bcb034723c */ /* 0x090ff00000001834 */
[C---:B------:R-:W-:Y:S08]  /*5e10*/  HMMA.16816.F32 R56, R196.reuse, R188, R56 ;  /* 0x000000bcc438723c */ /* 0x040ff00000001838 */
[-C--:B------:R-:W-:Y:S01]  /*5e20*/  HMMA.16816.F32 R60, R196, R190.reuse, R60 ;  /* 0x000000bec43c723c */ /* 0x080fe2000000183c */
[----:B------:R-:W4:Y:S07]  /*5e30*/  LDSM.16.M88.4 R196, [R204+0x2c00] ;  /* 0x002c0000ccc4783b */ /* 0x000f2e0000000200 */
[----:B------:R-:W-:Y:S01]  /*5e40*/  HMMA.16816.F32 R64, R176, R190, R64 ;  /* 0x000000beb040723c */ /* 0x000fe20000001840 */
[----:B------:R-:W-:Y:S07]  /*5e50*/  LDSM.16.M88.4 R176, [R208+0x4000] ;  /* 0x00400000d0b0783b */ /* 0x000fee0000000200 */
[-C--:B--2---:R-:W-:Y:S01]  /*5e60*/  HMMA.16816.F32 R4, R148, R180.reuse, R4 ;  /* 0x000000b49404723c */ /* 0x084fe20000001804 */
[----:B------:R-:W-:Y:S07]  /*5e70*/  LDSM.16.M88.4 R188, [R208+0x5000] ;  /* 0x00500000d0bc783b */ /* 0x000fee0000000200 */
[C---:B------:R-:W-:Y:S08]  /*5e80*/  HMMA.16816.F32 R8, R184.reuse, R180, R8 ;  /* 0x000000b4b808723c */ /* 0x040ff00000001808 */
[-C--:B------:R-:W-:Y:S08]  /*5e90*/  HMMA.16816.F32 R12, R184, R182.reuse, R12 ;  /* 0x000000b6b80c723c */ /* 0x080ff0000000180c */
[C---:B------:R-:W-:Y:S01]  /*5ea0*/  HMMA.16816.F32 R16, R148.reuse, R182, R16 ;  /* 0x000000b69410723c */ /* 0x040fe20000001810 */
[----:B------:R-:W2:Y:S07]  /*5eb0*/  LDSM.16.M88.4 R180, [R213] ;  /* 0x00000000d5b4783b */ /* 0x000eae0000000200 */
[-C--:B---3--:R-:W-:Y:S08]  /*5ec0*/  HMMA.16816.F32 R20, R148, R192.reuse, R20 ;  /* 0x000000c09414723c */ /* 0x088ff00000001814 */
[C---:B------:R-:W-:Y:S08]  /*5ed0*/  HMMA.16816.F32 R24, R184.reuse, R192, R24 ;  /* 0x000000c0b818723c */ /* 0x040ff00000001818 */
[-C--:B------:R-:W-:Y:S08]  /*5ee0*/  HMMA.16816.F32 R28, R184, R194.reuse, R28 ;  /* 0x000000c2b81c723c */ /* 0x080ff0000000181c */
[C---:B------:R-:W-:Y:S01]  /*5ef0*/  HMMA.16816.F32 R32, R148.reuse, R194, R32 ;  /* 0x000000c29420723c */ /* 0x040fe20000001820 */
[----:B------:R-:W3:Y:S07]  /*5f00*/  LDSM.16.M88.4 R192, [R212] ;  /* 0x00000000d4c0783b */ /* 0x000eee0000000200 */
[-C--:B-----5:R-:W-:Y:S08]  /*5f10*/  HMMA.16816.F32 R36, R148, R200.reuse, R36 ;  /* 0x000000c89424723c */ /* 0x0a0ff00000001824 */
[C---:B------:R-:W-:Y:S08]  /*5f20*/  HMMA.16816.F32 R40, R184.reuse, R200, R40 ;  /* 0x000000c8b828723c */ /* 0x040ff00000001828 */
[-C--:B------:R-:W-:Y:S08]  /*5f30*/  HMMA.16816.F32 R44, R184, R202.reuse, R44 ;  /* 0x000000cab82c723c */ /* 0x080ff0000000182c */
[C---:B------:R-:W-:Y:S07]  /*5f40*/  HMMA.16816.F32 R48, R148.reuse, R202, R48 ;  /* 0x000000ca9430723c */ /* 0x040fee0000001830 */
[----:B------:R-:W-:Y:S01]  /*5f50*/  IADD3 R202, R221, -0x1, RZ ;  /* 0xffffffffddca7810 */ /* 0x000fe20007ffe0ff */
[-C--:B----4-:R-:W-:Y:S04]  /*5f60*/  HMMA.16816.F32 R52, R148, R196.reuse, R52 ;  /* 0x000000c49434723c */ /* 0x090fe80000001834 */
[----:B-1----:R-:W-:Y:S01]  /*5f70*/  @P6 IMAD.WIDE.U32 R2, R202, c[0x0][0x1e0], RZ ;  /* 0x00007800ca026a25 */ /* 0x002fe200078e00ff */
[----:B------:R-:W-:Y:S03]  /*5f80*/  @P6 SHF.R.S32.HI R0, RZ, 0x1f, R202 ;  /* 0x0000001fff006819 */ /* 0x000fe600000114ca */
[C---:B------:R-:W-:Y:S04]  /*5f90*/  HMMA.16816.F32 R56, R184.reuse, R196, R56 ;  /* 0x000000c4b838723c */ /* 0x040fe80000001838 */
[----:B------:R-:W-:Y:S01]  /*5fa0*/  @P6 SHF.L.U32 R143, R2, 0x6, RZ ;  /* 0x00000006028f6819 */ /* 0x000fe200000006ff */
[----:B------:R-:W-:Y:S03]  /*5fb0*/  @P6 IMAD R0, R0, c[0x0][0x1e0], RZ ;  /* 0x0000780000006a24 */ /* 0x000fe600078e02ff */
[-C--:B------:R-:W-:Y:S04]  /*5fc0*/  HMMA.16816.F32 R60, R184, R198.reuse, R60 ;  /* 0x000000c6b83c723c */ /* 0x080fe8000000183c */
[----:B------:R-:W-:Y:S04]  /*5fd0*/  @P6 IMAD R0, R202, c[0x0][0x1e4], R0 ;  /* 0x00007900ca006a24 */ /* 0x000fe800078e0200 */
[----:B------:R-:W-:Y:S01]  /*5fe0*/  HMMA.16816.F32 R64, R148, R198, R64 ;  /* 0x000000c69440723c */ /* 0x000fe20000001840 */
[----:B------:R-:W1:Y:S03]  /*5ff0*/  LDSM.16.M88.4 R148, [R211] ;  /* 0x00000000d394783b */ /* 0x000e660000000200 */
[----:B------:R-:W-:Y:S01]  /*6000*/  @P6 IMAD.IADD R0, R3, 0x1, R0 ;  /* 0x0000000103006824 */ /* 0x000fe200078e0200 */
[----:B------:R-:W-:Y:S03]  /*6010*/  @P6 LEA R3, P0, R142, R143, 0x5 ;  /* 0x0000008f8e036211 */ /* 0x000fe600078028ff */
[-C--:B--2---:R-:W-:Y:S05]  /*6020*/  HMMA.16816.F32 R4, R176, R180.reuse, R4 ;  /* 0x000000b4b004723c */ /* 0x084fea0000001804 */
[----:B------:R-:W-:Y:S01]  /*6030*/  @P6 SHF.L.U64.HI R2, R2, 0x6, R0 ;  /* 0x0000000602026819 */ /* 0x000fe20000010200 */
[----:B------:R-:W-:Y:S02]  /*6040*/  IMAD.IADD R0, R226, 0x1, R227 ;  /* 0x00000001e2007824 */ /* 0x000fe400078e02e3 */
[C---:B------:R-:W-:Y:S04]  /*6050*/  HMMA.16816.F32 R8, R188.reuse, R180, R8 ;  /* 0x000000b4bc08723c */ /* 0x040fe80000001808 */
[----:B------:R-:W-:Y:S01]  /*6060*/  @P6 LEA.HI.X R142, R142, R2, R144, 0x5, P0 ;  /* 0x000000028e8e6211 */ /* 0x000fe200000f2c90 */
[----:B------:R-:W-:Y:S01]  /*6070*/  @P2 IMAD.HI.U32 R145, R0, c[0x0][0x2c8], RZ ;  /* 0x0000b20000912a27 */ /* 0x000fe200078e00ff */
[C---:B------:R-:W-:Y:S02]  /*6080*/  @P6 IADD3 R144, P0, R143.reuse, R224, RZ ;  /* 0x000000e08f906210 */ /* 0x040fe40007f1e0ff */
[-C--:B------:R-:W-:Y:S04]  /*6090*/  HMMA.16816.F32 R12, R188, R182.reuse, R12 ;  /* 0x000000b6bc0c723c */ /* 0x080fe8000000180c */
[----:B------:R-:W-:Y:S01]  /*60a0*/  @P6 IMAD.X R180, R2, 0x1, R222, P0 ;  /* 0x0000000102b46824 */ /* 0x000fe200000e06de */
[----:B------:R-:W-:Y:S02]  /*60b0*/  @P6 LEA R200, P0, R144, c[0x0][0x1c8], 0x1 ;  /* 0x0000720090c86a11 */ /* 0x000fe400078008ff */
[----:B------:R-:W-:Y:S01]  /*60c0*/  @P6 IADD3 R181, P1, R224, 0x20, RZ ;  /* 0x00000020e0b56810 */ /* 0x000fe20007f3e0ff */
[C---:B------:R-:W-:Y:S04]  /*60d0*/  HMMA.16816.F32 R16, R176.reuse, R182, R16 ;  /* 0x000000b6b010723c */ /* 0x040fe80000001810 */
[----:B------:R-:W-:Y:S02]  /*60e0*/  @P6 LEA.HI.X R201, R144, c[0x0][0x1cc], R180, 0x1, P0 ;  /* 0x0000730090c96a11 */ /* 0x000fe400000f0cb4 */
[----:B------:R-:W-:Y:S01]  /*60f0*/  @P6 IADD3.X R180, RZ, R222, RZ, P1, !PT ;  /* 0x000000deffb46210 */ /* 0x000fe20000ffe4ff */
[----:B------:R-:W-:Y:S01]  /*6100*/  IMAD.MOV.U32 R183, RZ, RZ, -0x40 ;  /* 0xffffffc0ffb77424 */ /* 0x000fe200078e00ff */
[-C--:B---3--:R-:W-:Y:S04]  /*6110*/  HMMA.16816.F32 R20, R176, R192.reuse, R20 ;  /* 0x000000c0b014723c */ /* 0x088fe80000001814 */
[----:B------:R-:W-:Y:S02]  /*6120*/  @P6 IADD3 R144, P1, R143, R181, RZ ;  /* 0x000000b58f906210 */ /* 0x000fe40007f3e0ff */
[----:B------:R-:W-:Y:S02]  /*6130*/  @P2 SHF.R.U32.HI R0, RZ, c[0x0][0x2cc], R145 ;  /* 0x0000b300ff002a19 */ /* 0x000fe40000011691 */
[C---:B------:R-:W-:Y:S03]  /*6140*/  HMMA.16816.F32 R24, R188.reuse, R192, R24 ;  /* 0x000000c0bc18723c */ /* 0x040fe60000001818 */
[----:B------:R-:W2:Y:S01]  /*6150*/  SHFL.IDX PT, R186, R0, RZ, 0x1c1f ;  /* 0x001c1fff00ba7589 */ /* 0x000ea200000e0000 */
[----:B------:R-:W-:Y:S01]  /*6160*/  @P6 IMAD.X R182, R2, 0x1, R180, P1 ;  /* 0x0000000102b66824 */ /* 0x000fe200008e06b4 */
[----:B------:R-:W-:Y:S02]  /*6170*/  @P6 LEA R198, P0, R144, c[0x0][0x1c8], 0x1 ;  /* 0x0000720090c66a11 */ /* 0x000fe400078008ff */
[----:B------:R-:W-:Y:S01]  /*6180*/  @P6 IADD3 R145, P1, R224, 0x40, RZ ;  /* 0x00000040e0916810 */ /* 0x000fe20007f3e0ff */
[-C--:B------:R-:W-:Y:S03]  /*6190*/  HMMA.16816.F32 R28, R188, R194.reuse, R28 ;  /* 0x000000c2bc1c723c */ /* 0x080fe6000000181c */
[----:B------:R-:W3:Y:S01]  /*61a0*/  SHFL.IDX PT, R184, R0, 0x1, 0x1c1f ;  /* 0x003c1f0000b87f89 */ /* 0x000ee200000e0000 */
[----:B------:R-:W-:Y:S01]  /*61b0*/  @P6 LEA.HI.X R199, R144, c[0x0][0x1cc], R182, 0x1, P0 ;  /* 0x0000730090c76a11 */ /* 0x000fe200000f0cb6 */
[----:B------:R-:W-:Y:S01]  /*61c0*/  IMAD R182, R221, R183, 0x1 ;  /* 0x00000001ddb67424 */ /* 0x000fe200078e02b7 */
[----:B------:R-:W-:Y:S01]  /*61d0*/  @P6 IADD3 R143, P0, R143, R145, RZ ;  /* 0x000000918f8f6210 */ /* 0x000fe20007f1e0ff */
[----:B------:R-:W-:Y:S01]  /*61e0*/  @P6 IMAD.X R144, RZ, RZ, R222, P1 ;  /* 0x000000ffff906224 */ /* 0x000fe200008e06de */
[C---:B------:R-:W-:Y:S03]  /*61f0*/  HMMA.16816.F32 R32, R176.reuse, R194, R32 ;  /* 0x000000c2b020723c */ /* 0x040fe60000001820 */
[----:B------:R-:W-:Y:S01]  /*6200*/  SHFL.IDX PT, R183, R0, 0x3, 0x1c1f ;  /* 0x007c1f0000b77f89 */ /* 0x000fe200000e0000 */
[C---:B------:R-:W-:Y:S02]  /*6210*/  @P6 IADD3 R187, P1, R3.reuse, R181, RZ ;  /* 0x000000b503bb6210 */ /* 0x040fe40007f3e0ff */
[----:B------:R-:W-:Y:S02]  /*6220*/  @P6 IADD3.X R181, R2, R144, RZ, P0, !PT ;  /* 0x0000009002b56210 */ /* 0x000fe400007fe4ff */
[-C--:B-1----:R-:W-:Y:S03]  /*6230*/  HMMA.16816.F32 R36, R176, R148.reuse, R36 ;  /* 0x00000094b024723c */ /* 0x082fe60000001824 */
[----:B------:R1:W4:Y:S01]  /*6240*/  SHFL.IDX PT, R185, R0, 0x2, 0x1c1f ;  /* 0x005c1f0000b97f89 */ /* 0x00032200000e0000 */
[C---:B------:R-:W-:Y:S01]  /*6250*/  @P6 IADD3 R192, P0, R3.reuse, R145, RZ ;  /* 0x0000009103c06210 */ /* 0x040fe20007f1e0ff */
[C---:B------:R-:W-:Y:S01]  /*6260*/  @P6 IMAD.X R228, R142.reuse, 0x1, R180, P1 ;  /* 0x000000018ee46824 */ /* 0x040fe200008e06b4 */
[----:B------:R-:W-:Y:S02]  /*6270*/  @P6 IADD3 R3, P1, R3, R224, RZ ;  /* 0x000000e003036210 */ /* 0x000fe40007f3e0ff */
[C---:B------:R-:W-:Y:S04]  /*6280*/  HMMA.16816.F32 R40, R188.reuse, R148, R40 ;  /* 0x00000094bc28723c */ /* 0x040fe80000001828 */
[C---:B------:R-:W-:Y:S01]  /*6290*/  @P6 IMAD.X R2, R142.reuse, 0x1, R222, P1 ;  /* 0x000000018e026824 */ /* 0x040fe200008e06de */
[----:B------:R-:W-:Y:S01]  /*62a0*/  @P6 LEA R196, P1, R3, c[0x0][0x1c8], 0x1 ;  /* 0x0000720003c46a11 */ /* 0x000fe200078208ff */
[----:B------:R-:W-:Y:S01]  /*62b0*/  @P6 IMAD.X R230, R142, 0x1, R144, P0 ;  /* 0x000000018ee66824 */ /* 0x000fe200000e0690 */
[----:B------:R-:W-:Y:S01]  /*62c0*/  @P6 LEA R194, P0, R143, c[0x0][0x1c8], 0x1 ;  /* 0x000072008fc26a11 */ /* 0x000fe200078008ff */
[-C--:B------:R-:W-:Y:S04]  /*62d0*/  HMMA.16816.F32 R44, R188, R150.reuse, R44 ;  /* 0x00000096bc2c723c */ /* 0x080fe8000000182c */
[----:B------:R-:W-:Y:S02]  /*62e0*/  @P6 LEA.HI.X R197, R3, c[0x0][0x1cc], R2, 0x1, P1 ;  /* 0x0000730003c56a11 */ /* 0x000fe400008f0c02 */
[----:B------:R-:W-:Y:S02]  /*62f0*/  @P6 LEA.HI.X R195, R143, c[0x0][0x1cc], R181, 0x1, P0 ;  /* 0x000073008fc36a11 */ /* 0x000fe400000f0cb5 */
[C---:B------:R-:W-:Y:S04]  /*6300*/  HMMA.16816.F32 R48, R176.reuse, R150, R48 ;  /* 0x00000096b030723c */ /* 0x040fe80000001830 */
[----:B-1----:R-:W-:Y:S04]  /*6310*/  IADD3 R0, R182, c[0x0][0x1d0], -R223 ;  /* 0x00007400b6007a10 */ /* 0x002fe80007ffe8df */
[----:B------:R-:W-:Y:S04]  /*6320*/  IADD3 R0, R0, -c[0x0][0x168], RZ ;  /* 0x80005a0000007a10 */ /* 0x000fe80007ffe0ff */
[C---:B--2---:R-:W-:Y:S01]  /*6330*/  IADD3 R142, R0.reuse, R186, RZ ;  /* 0x000000ba008e7210 */ /* 0x044fe20007ffe0ff */
[C---:B---3--:R-:W-:Y:S02]  /*6340*/  IMAD.IADD R3, R0.reuse, 0x1, R184 ;  /* 0x0000000100037824 */ /* 0x048fe400078e02b8 */
[----:B----4-:R-:W-:Y:S01]  /*6350*/  IMAD.IADD R2, R0, 0x1, R185 ;  /* 0x0000000100027824 */ /* 0x010fe200078e02b9 */
[----:B------:R-:W-:Y:S01]  /*6360*/  ISETP.GT.AND P1, PT, R142, RZ, PT ;  /* 0x000000ff8e00720c */ /* 0x000fe20003f24270 */
[----:B------:R-:W-:Y:S01]  /*6370*/  IMAD.IADD R0, R0, 0x1, R183 ;  /* 0x0000000100007824 */ /* 0x000fe200078e02b7 */
[----:B------:R-:W-:Y:S02]  /*6380*/  ISETP.GT.AND P0, PT, R142, 0x1, PT ;  /* 0x000000018e00780c */ /* 0x000fe40003f04270 */
[----:B------:R-:W-:Y:S02]  /*6390*/  FSEL R181, R4, -INF , P1 ;  /* 0xff80000004b57808 */ /* 0x000fe40000800000 */
[----:B------:R-:W-:Y:S02]  /*63a0*/  FSEL R180, R5, -INF , P0 ;  /* 0xff80000005b47808 */ /* 0x000fe40000000000 */
[C---:B------:R-:W-:Y:S02]  /*63b0*/  ISETP.GT.AND P1, PT, R3.reuse, RZ, PT ;  /* 0x000000ff0300720c */ /* 0x040fe40003f24270 */
[----:B------:R-:W-:Y:S02]  /*63c0*/  ISETP.GT.AND P0, PT, R3, 0x1, PT ;  /* 0x000000010300780c */ /* 0x000fe40003f04270 */
[----:B------:R-:W-:Y:S02]  /*63d0*/  FSEL R183, R6, -INF , P1 ;  /* 0xff80000006b77808 */ /* 0x000fe40000800000 */
[----:B------:R-:W-:Y:S02]  /*63e0*/  FSEL R182, R7, -INF , P0 ;  /* 0xff80000007b67808 */ /* 0x000fe40000000000 */
[----:B------:R-:W1:Y:S01]  /*63f0*/  LDSM.16.M88.4 R4, [R210] ;  /* 0x00000000d204783b */ /* 0x000e620000000200 */
[C---:B------:R-:W-:Y:S01]  /*6400*/  ISETP.GT.AND P1, PT, R2.reuse, RZ, PT ;  /* 0x000000ff0200720c */ /* 0x040fe20003f24270 */
[----:B------:R-:W-:Y:S06]  /*6410*/  DEPBAR.LE SB0, 0x0 ;  /* 0x000080000000791a */ /* 0x000fec0000000000 */
[----:B------:R-:W-:Y:S01]  /*6420*/  BAR.SYNC.DEFER_BLOCKING 0x0 ;  /* 0x0000000000007b1d */ /* 0x000fe20000010000 */
[----:B------:R-:W-:Y:S02]  /*6430*/  ISETP.GT.AND P0, PT, R2, 0x1, PT ;  /* 0x000000010200780c */ /* 0x000fe40003f04270 */
[----:B------:R-:W-:Y:S02]  /*6440*/  FSEL R184, R8, -INF , P1 ;  /* 0xff80000008b87808 */ /* 0x000fe40000800000 */
[----:B------:R-:W-:Y:S02]  /*6450*/  FSEL R9, R9, -INF , P0 ;  /* 0xff80000009097808 */ /* 0x000fe40000000000 */
[C---:B------:R-:W-:Y:S02]  /*6460*/  ISETP.GT.AND P1, PT, R0.reuse, RZ, PT ;  /* 0x000000ff0000720c */ /* 0x040fe40003f24270 */
[----:B------:R-:W-:Y:S02]  /*6470*/  ISETP.GT.AND P0, PT, R0, 0x1, PT ;  /* 0x000000010000780c */ /* 0x000fe40003f04270 */
[----:B------:R-:W-:Y:S02]  /*6480*/  FSEL R10, R10, -INF , P1 ;  /* 0xff8000000a0a7808 */ /* 0x000fe40000800000 */
[C---:B------:R-:W-:Y:S02]  /*6490*/  ISETP.GT.AND P1, PT, R2.reuse, 0x8, PT ;  /* 0x000000080200780c */ /* 0x040fe40003f24270 */
[----:B------:R-:W-:Y:S02]  /*64a0*/  FSEL R11, R11, -INF , P0 ;  /* 0xff8000000b0b7808 */ /* 0x000fe40000000000 */
[----:B------:R-:W-:Y:S02]  /*64b0*/  ISETP.GT.AND P0, PT, R2, 0x9, PT ;  /* 0x000000090200780c */ /* 0x000fe40003f04270 */
[----:B------:R-:W-:Y:S02]  /*64c0*/  FSEL R12, R12, -INF , P1 ;  /* 0xff8000000c0c7808 */ /* 0x000fe40000800000 */
[----:B------:R-:W-:Y:S02]  /*64d0*/  FSEL R13, R13, -INF , P0 ;  /* 0xff8000000d0d7808 */ /* 0x000fe40000000000 */
[C---:B------:R-:W-:Y:S02]  /*64e0*/  ISETP.GT.AND P1, PT, R0.reuse, 0x8, PT ;  /* 0x000000080000780c */ /* 0x040fe40003f24270 */
[----:B------:R-:W-:Y:S02]  /*64f0*/  ISETP.GT.AND P0, PT, R0, 0x9, PT ;  /* 0x000000090000780c */ /* 0x000fe40003f04270 */
[----:B------:R-:W-:Y:S02]  /*6500*/  FSEL R14, R14, -INF , P1 ;  /* 0xff8000000e0e7808 */ /* 0x000fe40000800000 */
[----:B------:R-:W-:Y:S02]  /*6510*/  FSEL R15, R15, -INF , P0 ;  /* 0xff8000000f0f7808 */ /* 0x000fe40000000000 */
[C---:B------:R-:W-:Y:S01]  /*6520*/  ISETP.GT.AND P1, PT, R142.reuse, 0x8, PT ;  /* 0x000000088e00780c */ /* 0x040fe20003f24270 */
[-C--:B-1----:R-:W-:Y:S05]  /*6530*/  HMMA.16816.F32 R52, R176, R4.reuse, R52 ;  /* 0x00000004b034723c */ /* 0x082fea0000001834 */
[----:B------:R-:W-:Y:S02]  /*6540*/  ISETP.GT.AND P0, PT, R142, 0x9, PT ;  /* 0x000000098e00780c */ /* 0x000fe40003f04270 */
[----:B------:R-:W-:Y:S01]  /*6550*/  FSEL R16, R16, -INF , P1 ;  /* 0xff80000010107808 */ /* 0x000fe20000800000 */
[C---:B------:R-:W-:Y:S04]  /*6560*/  HMMA.16816.F32 R56, R188.reuse, R4, R56 ;  /* 0x00000004bc38723c */ /* 0x040fe80000001838 */
[----:B------:R-:W-:Y:S02]  /*6570*/  FSEL R17, R17, -INF , P0 ;  /* 0xff80000011117808 */ /* 0x000fe40000000000 */
[C---:B------:R-:W-:Y:S02]  /*6580*/  ISETP.GT.AND P1, PT, R3.reuse, 0x8, PT ;  /* 0x000000080300780c */ /* 0x040fe40003f24270 */
[-C--:B------:R-:W-:Y:S03]  /*6590*/  HMMA.16816.F32 R60, R188, R6.reuse, R60 ;  /* 0x00000006bc3c723c */ /* 0x080fe6000000183c */
[----:B------:R-:W-:Y:S02]  /*65a0*/  ISETP.GT.AND P0, PT, R3, 0x9, PT ;  /* 0x000000090300780c */ /* 0x000fe40003f04270 */
[----:B------:R-:W-:Y:S02]  /*65b0*/  FSEL R18, R18, -INF , P1 ;  /* 0xff80000012127808 */ /* 0x000fe40000800000 */
[C---:B------:R-:W-:Y:S01]  /*65c0*/  ISETP.GT.AND P1, PT, R142.reuse, 0x10, PT ;  /* 0x000000108e00780c */ /* 0x040fe20003f24270 */
[----:B------:R-:W-:Y:S04]  /*65d0*/  HMMA.16816.F32 R64, R176, R6, R64 ;  /* 0x00000006b040723c */ /* 0x000fe80000001840 */
[----:B------:R-:W-:Y:S02]  /*65e0*/  FSEL R19, R19, -INF , P0 ;  /* 0xff80000013137808 */ /* 0x000fe40000000000 */
[----:B------:R-:W-:Y:S01]  /*65f0*/  ISETP.GT.AND P0, PT, R142, 0x11, PT ;  /* 0x000000118e00780c */ /* 0x000fe20003f04270 */
[----:B------:R-:W-:Y:S01]  /*6600*/  IMAD.MOV.U32 R179, RZ, RZ, R235 ;  /* 0x000000ffffb37224 */ /* 0x000fe200078e00eb */
[----:B------:R-:W-:Y:S02]  /*6610*/  FSEL R203, R20, -INF , P1 ;  /* 0xff80000014cb7808 */ /* 0x000fe40000800000 */
[----:B------:R-:W-:Y:S02]  /*6620*/  ISETP.GT.AND P1, PT, R3, 0x10, PT ;  /* 0x000000100300780c */ /* 0x000fe40003f24270 */
[----:B------:R-:W-:Y:S02]  /*6630*/  FSEL R193, R21, -INF , P0 ;  /* 0xff80000015c17808 */ /* 0x000fe40000000000 */
[----:B------:R-:W-:Y:S02]  /*6640*/  ISETP.GT.AND P0, PT, R3, 0x11, PT ;  /* 0x000000110300780c */ /* 0x000fe40003f04270 */
[----:B------:R-:W-:Y:S02]  /*6650*/  FSEL R222, R22, -INF , P1 ;  /* 0xff80000016de7808 */ /* 0x000fe40000800000 */
[----:B------:R-:W-:Y:S02]  /*6660*/  FSEL R223, R23, -INF , P0 ;  /* 0xff80000017df7808 */ /* 0x000fe40000000000 */
[----:B------:R-:W-:Y:S02]  /*6670*/  FMNMX.FTZ R4, R181, R140, !PT ;  /* 0x0000008cb5047209 */ /* 0x000fe40007810000 */
[C---:B------:R-:W-:Y:S02]  /*6680*/  ISETP.GT.AND P1, PT, R2.reuse, 0x10, PT ;  /* 0x000000100200780c */ /* 0x040fe40003f24270 */
[----:B------:R-:W-:Y:S02]  /*6690*/  ISETP.GT.AND P0, PT, R2, 0x11, PT ;  /* 0x000000110200780c */ /* 0x000fe40003f04270 */
[----:B------:R-:W-:Y:S02]  /*66a0*/  FMNMX.FTZ R4, R180, R4, !PT ;  /* 0x00000004b4047209 */ /* 0x000fe40007810000 */
[----:B------:R-:W-:Y:S02]  /*66b0*/  FSEL R225, R24, -INF , P1 ;  /* 0xff80000018e17808 */ /* 0x000fe40000800000 */
[----:B------:R-:W-:Y:S02]  /*66c0*/  FSEL R224, R25, -INF , P0 ;  /* 0xff80000019e07808 */ /* 0x000fe40000000000 */
[C---:B------:R-:W-:Y:S02]  /*66d0*/  ISETP.GT.AND P1, PT, R0.reuse, 0x10, PT ;  /* 0x000000100000780c */ /* 0x040fe40003f24270 */
[----:B------:R-:W-:Y:S02]  /*66e0*/  ISETP.GT.AND P0, PT, R0, 0x11, PT ;  /* 0x000000110000780c */ /* 0x000fe40003f04270 */
[----:B------:R-:W-:Y:S02]  /*66f0*/  FSEL R229, R26, -INF , P1 ;  /* 0xff8000001ae57808 */ /* 0x000fe40000800000 */
[C---:B------:R-:W-:Y:S02]  /*6700*/  ISETP.GT.AND P1, PT, R2.reuse, 0x18, PT ;  /* 0x000000180200780c */ /* 0x040fe40003f24270 */
[----:B------:R-:W-:Y:S02]  /*6710*/  FSEL R231, R27, -INF , P0 ;  /* 0xff8000001be77808 */ /* 0x000fe40000000000 */
[----:B------:R-:W-:Y:S02]  /*6720*/  ISETP.GT.AND P0, PT, R2, 0x19, PT ;  /* 0x000000190200780c */ /* 0x000fe40003f04270 */
[----:B------:R-:W-:Y:S02]  /*6730*/  FMNMX.FTZ R4, R16, R4, !PT ;  /* 0x0000000410047209 */ /* 0x000fe40007810000 */
[----:B------:R-:W-:Y:S02]  /*6740*/  FSEL R227, R29, -INF , P0 ;  /* 0xff8000001de37808 */ /* 0x000fe40000000000 */
[----:B------:R-:W-:Y:S02]  /*6750*/  FMNMX.FTZ R4, R17, R4, !PT ;  /* 0x0000000411047209 */ /* 0x000fe40007810000 */
[----:B------:R-:W-:Y:S02]  /*6760*/  FSEL R226, R28, -INF , P1 ;  /* 0xff8000001ce27808 */ /* 0x000fe40000800000 */
[C---:B------:R-:W-:Y:S02]  /*6770*/  ISETP.GT.AND P1, PT, R0.reuse, 0x18, PT ;  /* 0x000000180000780c */ /* 0x040fe40003f24270 */
[----:B------:R-:W-:Y:S02]  /*6780*/  ISETP.GT.AND P0, PT, R0, 0x19, PT ;  /* 0x000000190000780c */ /* 0x000fe40003f04270 */
[----:B------:R-:W-:Y:S02]  /*6790*/  FSEL R232, R30, -INF , P1 ;  /* 0xff8000001ee87808 */ /* 0x000fe40000800000 */
[----:B------:R-:W-:Y:S02]  /*67a0*/  FMNMX.FTZ R4, R203, R4, !PT ;  /* 0x00000004cb047209 */ /* 0x000fe40007810000 */
[----:B------:R-:W-:Y:S02]  /*67b0*/  FSEL R233, R31, -INF , P0 ;  /* 0xff8000001fe97808 */ /* 0x000fe40000000000 */
[C---:B------:R-:W-:Y:S02]  /*67c0*/  ISETP.GT.AND P1, PT, R142.reuse, 0x18, PT ;  /* 0x000000188e00780c */ /* 0x040fe40003f24270 */
[----:B------:R-:W-:Y:S02]  /*67d0*/  ISETP.GT.AND P0, PT, R142, 0x19, PT ;  /* 0x000000198e00780c */ /* 0x000fe40003f04270 */
[----:B------:R-:W-:Y:S02]  /*67e0*/  FSEL R185, R32, -INF , P1 ;  /* 0xff80000020b97808 */ /* 0x000fe40000800000 */
[----:B------:R-:W-:Y:S02]  /*67f0*/  ISETP.GT.AND P1, PT, R3, 0x18, PT ;  /* 0x000000180300780c */ /* 0x000fe40003f24270 */
[----:B------:R-:W-:Y:S02]  /*6800*/  FSEL R186, R33, -INF , P0 ;  /* 0xff80000021ba7808 */ /* 0x000fe40000000000 */
[----:B------:R-:W-:Y:S02]  /*6810*/  ISETP.GT.AND P0, PT, R3, 0x19, PT ;  /* 0x000000190300780c */ /* 0x000fe40003f04270 */
[----:B------:R-:W-:Y:S02]  /*6820*/  FMNMX.FTZ R145, R193, R4, !PT ;  /* 0x00000004c1917209 */ /* 0x000fe40007810000 */
[----:B------:R-:W-:Y:S02]  /*6830*/  FSEL R188, R34, -INF , P1 ;  /* 0xff80000022bc7808 */ /* 0x000fe40000800000 */
[C---:B------:R-:W-:Y:S02]  /*6840*/  ISETP.GT.AND P1, PT, R142.reuse, 0x20, PT ;  /* 0x000000208e00780c */ /* 0x040fe40003f24270 */
[----:B------:R-:W-:Y:S02]  /*6850*/  FSEL R189, R35, -INF , P0 ;  /* 0xff80000023bd7808 */ /* 0x000fe40000000000 */
[----:B------:R-:W-:Y:S02]  /*6860*/  ISETP.GT.AND P0, PT, R142, 0x21, PT ;  /* 0x000000218e00780c */ /* 0x000fe40003f04270 */
[----:B------:R-:W-:Y:S02]  /*6870*/  FMNMX.FTZ R145, R185, R145, !PT ;  /* 0x00000091b9917209 */ /* 0x000fe40007810000 */
[----:B------:R-:W-:Y:S02]  /*6880*/  FSEL R190, R36, -INF , P1 ;  /* 0xff80000024be7808 */ /* 0x000fe40000800000 */
[----:B------:R-:W-:Y:S02]  /*6890*/  FSEL R236, R37, -INF , P0 ;  /* 0xff80000025ec7808 */ /* 0x000fe40000000000 */
[C---:B------:R-:W-:Y:S02]  /*68a0*/  ISETP.GT.AND P1, PT, R3.reuse, 0x20, PT ;  /* 0x000000200300780c */ /* 0x040fe40003f24270 */
[----:B------:R-:W-:Y:S02]  /*68b0*/  ISETP.GT.AND P0, PT, R3, 0x21, PT ;  /* 0x000000210300780c */ /* 0x000fe40003f04270 */
[----:B------:R-:W-:Y:S02]  /*68c0*/  FMNMX.FTZ R145, R186, R145, !PT ;  /* 0x00000091ba917209 */ /* 0x000fe40007810000 */
[----:B------:R-:W-:Y:S02]  /*68d0*/  FSEL R244, R38, -INF , P1 ;  /* 0xff80000026f47808 */ /* 0x000fe40000800000 */
[----:B------:R-:W-:Y:S02]  /*68e0*/  FSEL R245, R39, -INF , P0 ;  /* 0xff80000027f57808 */ /* 0x000fe40000000000 */
[----:B------:R-:W-:Y:S02]  /*68f0*/  ISETP.GT.AND P1, PT, R2, 0x20, PT ;  /* 0x000000200200780c */ /* 0x000fe40003f24270 */
[----:B------:R-:W-:Y:S02]  /*6900*/  ISETP.GT.AND P0, PT, R142, 0x28, PT ;  /* 0x000000288e00780c */ /* 0x000fe40003f04270 */
[----:B------:R-:W-:Y:S02]  /*6910*/  FMNMX.FTZ R145, R190, R145, !PT ;  /* 0x00000091be917209 */ /* 0x000fe40007810000 */
[----:B------:R-:W-:Y:S02]  /*6920*/  FSEL R234, R40, -INF , P1 ;  /* 0xff80000028ea7808 */ /* 0x000fe40000800000 */
[----:B------:R-:W-:Y:S02]  /*6930*/  ISETP.GT.AND P1, PT, R142, 0x29, PT ;  /* 0x000000298e00780c */ /* 0x000fe40003f24270 */
[----:B------:R-:W-:Y:S02]  /*6940*/  FSEL R191, R48, -INF , P0 ;  /* 0xff80000030bf7808 */ /* 0x000fe40000000000 */
[----:B------:R-:W-:Y:S02]  /*6950*/  FMNMX.FTZ R145, R236, R145, !PT ;  /* 0x00000091ec917209 */ /* 0x000fe40007810000 */
[C---:B------:R-:W-:Y:S02]  /*6960*/  ISETP.GT.AND P0, PT, R142.reuse, 0x30, PT ;  /* 0x000000308e00780c */ /* 0x040fe40003f04270 */
[----:B------:R-:W-:Y:S02]  /*6970*/  FSEL R239, R49, -INF , P1 ;  /* 0xff80000031ef7808 */ /* 0x000fe40000800000 */
[----:B------:R-:W-:Y:S02]  /*6980*/  ISETP.GT.AND P1, PT, R142, 0x31, PT ;  /* 0x000000318e00780c */ /* 0x000fe40003f24270 */
[----:B------:R-:W-:Y:S02]  /*6990*/  FMNMX.FTZ R145, R191, R145, !PT ;  /* 0x00000091bf917209 */ /* 0x000fe40007810000 */
[----:B------:R-:W-:Y:S02]  /*69a0*/  FSEL R252, R52, -INF , P0 ;  /* 0xff80000034fc7808 */ /* 0x000fe40000000000 */
[----:B------:R-:W-:Y:S02]  /*69b0*/  ISETP.GT.AND P0, PT, R142, 0x38, PT ;  /* 0x000000388e00780c */ /* 0x000fe40003f04270 */
[----:B------:R-:W-:Y:S02]  /*69c0*/  FSEL R237, R53, -INF , P1 ;  /* 0xff80000035ed7808 */ /* 0x000fe40000800000 */
[----:B------:R-:W-:Y:S02]  /*69d0*/  FMNMX.FTZ R145, R239, R145, !PT ;  /* 0x00000091ef917209 */ /* 0x000fe40007810000 */
[----:B------:R-:W-:Y:S02]  /*69e0*/  FSEL R144, R64, -INF , P0 ;  /* 0xff80000040907808 */ /* 0x000fe40000000000 */
[----:B------:R-:W-:Y:S02]  /*69f0*/  ISETP.GT.AND P1, PT, R142, 0x39, PT ;  /* 0x000000398e00780c */ /* 0x000fe40003f24270 */
[----:B------:R-:W-:Y:S02]  /*6a00*/  MOV R64, R237 ;  /* 0x000000ed00407202 */ /* 0x000fe40000000f00 */
[----:B------:R-:W-:Y:S02]  /*6a10*/  FMNMX.FTZ R145, R252, R145, !PT ;  /* 0x00000091fc917209 */ /* 0x000fe40007810000 */
[----:B------:R-:W-:Y:S01]  /*6a20*/  FSEL R250, R65, -INF , P1 ;  /* 0xff80000041fa7808 */ /* 0x000fe20000800000 */
[----:B------:R-:W-:Y:S01]  /*6a30*/  IMAD.MOV.U32 R65, RZ, RZ, R144 ;  /* 0x000000ffff417224 */ /* 0x000fe200078e0090 */
[----:B------:R-:W-:Y:S02]  /*6a40*/  FMNMX.FTZ R145, R64, R145, !PT ;  /* 0x0000009140917209 */ /* 0x000fe40007810000 */
[----:B------:R-:W-:Y:S02]  /*6a50*/  FMNMX.FTZ R4, R183, R141, !PT ;  /* 0x0000008db7047209 */ /* 0x000fe40007810000 */
[----:B------:R-:W-:Y:S02]  /*6a60*/  FMNMX.FTZ R145, R65, R145, !PT ;  /* 0x0000009141917209 */ /* 0x000fe40007810000 */
[----:B------:R-:W-:Y:S02]  /*6a70*/  FMNMX.FTZ R4, R182, R4, !PT ;  /* 0x00000004b6047209 */ /* 0x000fe40007810000 */
[----:B------:R-:W-:Y:S02]  /*6a80*/  FMNMX.FTZ R145, R250, R145, !PT ;  /* 0x00000091fa917209 */ /* 0x000fe40007810000 */
[----:B------:R-:W-:Y:S02]  /*6a90*/  FMNMX.FTZ R4, R18, R4, !PT ;  /* 0x0000000412047209 */ /* 0x000fe40007810000 */
[----:B------:R-:W-:Y:S01]  /*6aa0*/  ISETP.GT.AND P1, PT, R0, 0x20, PT ;  /* 0x000000200000780c */ /* 0x000fe20003f24270 */
[----:B------:R-:W1:Y:S01]  /*6ab0*/  SHFL.BFLY PT, R6, R145, 0x2, 0x1f ;  /* 0x0c401f0091067f89 */ /* 0x000e6200000e0000 */
[----:B------:R-:W-:Y:S02]  /*6ac0*/  FMNMX.FTZ R4, R19, R4, !PT ;  /* 0x0000000413047209 */ /* 0x000fe40007810000 */
[----:B------:R-:W-:Y:S02]  /*6ad0*/  FSEL R248, R42, -INF , P1 ;  /* 0xff8000002af87808 */ /* 0x000fe40000800000 */
[----:B------:R-:W-:Y:S02]  /*6ae0*/  FMNMX.FTZ R4, R222, R4, !PT ;  /* 0x00000004de047209 */ /* 0x000fe40007810000 */
[----:B------:R-:W-:Y:S02]  /*6af0*/  ISETP.GT.AND P1, PT, R3, 0x28, PT ;  /* 0x000000280300780c */ /* 0x000fe40003f24270 */
[----:B------:R-:W-:Y:S02]  /*6b00*/  FMNMX.FTZ R4, R223, R4, !PT ;  /* 0x00000004df047209 */ /* 0x000fe40007810000 */
[----:B------:R-:W-:Y:S02]  /*6b10*/  FSEL R237, R50, -INF , P1 ;  /* 0xff80000032ed7808 */ /* 0x000fe40000800000 */
[----:B------:R-:W-:Y:S02]  /*6b20*/  FMNMX.FTZ R4, R188, R4, !PT ;  /* 0x00000004bc047209 */ /* 0x000fe40007810000 */
[----:B------:R-:W-:Y:S02]  /*6b30*/  ISETP.GT.AND P0, PT, R2, 0x21, PT ;  /* 0x000000210200780c */ /* 0x000fe40003f04270 */
[----:B------:R-:W-:Y:S02]  /*6b40*/  FMNMX.FTZ R4, R189, R4, !PT ;  /* 0x00000004bd047209 */ /* 0x000fe40007810000 */
[----:B------:R-:W-:Y:S02]  /*6b50*/  ISETP.GT.AND P1, PT, R3, 0x30, PT ;  /* 0x000000300300780c */ /* 0x000fe40003f24270 */
[----:B------:R-:W-:Y:S02]  /*6b60*/  FMNMX.FTZ R4, R244, R4, !PT ;  /* 0x00000004f4047209 */ /* 0x000fe40007810000 */
[----:B------:R-:W-:Y:S02]  /*6b70*/  FSEL R249, R41, -INF , P0 ;  /* 0xff80000029f97808 */ /* 0x000fe40000000000 */
[----:B------:R-:W-:Y:S02]  /*6b80*/  FMNMX.FTZ R4, R245, R4, !PT ;  /* 0x00000004f5047209 */ /* 0x000fe40007810000 */
[----:B-1----:R-:W-:Y:S02]  /*6b90*/  FMNMX.FTZ R145, R145, R6, !PT ;  /* 0x0000000691917209 */ /* 0x002fe40007810000 */
[----:B------:R-:W-:Y:S02]  /*6ba0*/  FMNMX.FTZ R144, R237, R4, !PT ;  /* 0x00000004ed907209 */ /* 0x000fe40007810000 */
[----:B------:R-:W-:Y:S01]  /*6bb0*/  ISETP.GT.AND P0, PT, R0, 0x21, PT ;  /* 0x000000210000780c */ /* 0x000fe20003f04270 */
[----:B------:R-:W1:Y:S01]  /*6bc0*/  SHFL.BFLY PT, R4, R145, 0x1, 0x1f ;  /* 0x0c201f0091047f89 */ /* 0x000e6200000e0000 */
[----:B------:R-:W-:Y:S02]  /*6bd0*/  FSEL R30, R54, -INF , P1 ;  /* 0xff800000361e7808 */ /* 0x000fe40000800000 */
[----:B------:R-:W-:Y:S02]  /*6be0*/  ISETP.GT.AND P1, PT, R3, 0x38, PT ;  /* 0x000000380300780c */ /* 0x000fe40003f24270 */
        /* <DEDUP_REMOVED lines=10> */
[----:B------:R-:W-:Y:S02]  /*6c90*/  FMNMX.FTZ R3, R10, R147, !PT ;  /* 0x000000930a037209 */ /* 0x000fe40007810000 */
[----:B------:R-:W-:Y:S02]  /*6ca0*/  FMNMX.FTZ R5, R184, R146, !PT ;  /* 0x00000092b8057209 */ /* 0x000fe40007810000 */
[----:B------:R-:W-:Y:S02]  /*6cb0*/  FSEL R247, R46, -INF , P1 ;  /* 0xff8000002ef77808 */ /* 0x000fe40000800000 */
[----:B------:R-:W-:Y:S02]  /*6cc0*/  ISETP.GT.AND P1, PT, R2, 0x30, PT ;  /* 0x000000300200780c */ /* 0x000fe40003f24270 */
[----:B------:R-:W-:Y:S02]  /*6cd0*/  FMNMX.FTZ R3, R11, R3, !PT ;  /* 0x000000030b037209 */ /* 0x000fe40007810000 */
[----:B-1----:R-:W-:Y:S02]  /*6ce0*/  FMNMX.FTZ R145, R145, R4, !PT ;  /* 0x0000000491917209 */ /* 0x002fe40007810000 */
[----:B------:R-:W-:Y:S02]  /*6cf0*/  FMNMX.FTZ R5, R9, R5, !PT ;  /* 0x0000000509057209 */ /* 0x000fe40007810000 */
[----:B------:R-:W-:Y:S01]  /*6d00*/  FSEL R26, R56, -INF , P1 ;  /* 0xff800000381a7808 */ /* 0x000fe20000800000 */
[----:B------:R-:W-:Y:S01]  /*6d10*/  FMUL.FTZ R150, R145, c[0x0][0x2d0] ;  /* 0x0000b40091967a20 */ /* 0x000fe20000410000 */
[C---:B------:R-:W-:Y:S02]  /*6d20*/  ISETP.GT.AND P1, PT, R2.reuse, 0x38, PT ;  /* 0x000000380200780c */ /* 0x040fe40003f24270 */
[----:B------:R-:W-:Y:S02]  /*6d30*/  FSEL R27, R67, -INF , P0 ;  /* 0xff800000431b7808 */ /* 0x000fe40000000000 */
[----:B------:R-:W-:Y:S02]  /*6d40*/  ISETP.GT.AND P0, PT, R2, 0x29, PT ;  /* 0x000000290200780c */ /* 0x000fe40003f04270 */
[----:B------:R-:W-:Y:S02]  /*6d50*/  FMNMX.FTZ R3, R14, R3, !PT ;  /* 0x000000030e037209 */ /* 0x000fe40007810000 */
[----:B------:R-:W-:Y:S02]  /*6d60*/  FMNMX.FTZ R143, R12, R5, !PT ;  /* 0x000000050c8f7209 */ /* 0x000fe40007810000 */
[----:B------:R-:W-:Y:S01]  /*6d70*/  FSEL R24, R60, -INF , P1 ;  /* 0xff8000003c187808 */ /* 0x000fe20000800000 */
[----:B------:R-:W-:Y:S01]  /*6d80*/  IMAD.MOV.U32 R60, RZ, RZ, R30 ;  /* 0x000000ffff3c7224 */ /* 0x000fe200078e001e */
[----:B------:R-:W-:Y:S02]  /*6d90*/  FSETP.NEU.FTZ.AND P1, PT, R145, -INF , PT ;  /* 0xff8000009100780b */ /* 0x000fe40003f3d000 */
[----:B------:R-:W-:Y:S02]  /*6da0*/  FSEL R242, R45, -INF , P0 ;  /* 0xff8000002df27808 */ /* 0x000fe40000000000 */
[----:B------:R-:W-:Y:S02]  /*6db0*/  FMNMX.FTZ R3, R15, R3, !PT ;  /* 0x000000030f037209 */ /* 0x000fe40007810000 */
[----:B------:R-:W-:Y:S02]  /*6dc0*/  ISETP.GT.AND P0, PT, R0, 0x29, PT ;  /* 0x000000290000780c */ /* 0x000fe40003f04270 */
[----:B------:R-:W-:Y:S02]  /*6dd0*/  FMNMX.FTZ R143, R13, R143, !PT ;  /* 0x0000008f0d8f7209 */ /* 0x000fe40007810000 */
[----:B------:R-:W-:Y:S02]  /*6de0*/  FSEL R150, R150, RZ, P1 ;  /* 0x000000ff96967208 */ /* 0x000fe40000800000 */
[----:B------:R-:W-:Y:S02]  /*6df0*/  FMNMX.FTZ R144, R243, R144, !PT ;  /* 0x00000090f3907209 */ /* 0x000fe40007810000 */
[----:B------:R-:W-:Y:S02]  /*6e00*/  FSEL R246, R47, -INF , P0 ;  /* 0xff8000002ff67808 */ /* 0x000fe40000000000 */
[----:B------:R-:W-:Y:S02]  /*6e10*/  ISETP.GT.AND P0, PT, R2, 0x31, PT ;  /* 0x000000310200780c */ /* 0x000fe40003f04270 */
[----:B------:R-:W-:Y:S02]  /*6e20*/  FMNMX.FTZ R3, R229, R3, !PT ;  /* 0x00000003e5037209 */ /* 0x000fe40007810000 */
[----:B------:R-:W-:Y:S02]  /*6e30*/  FMNMX.FTZ R143, R225, R143, !PT ;  /* 0x0000008fe18f7209 */ /* 0x000fe40007810000 */
[----:B------:R-:W-:Y:S02]  /*6e40*/  FMNMX.FTZ R144, R30, R144, !PT ;  /* 0x000000901e907209 */ /* 0x000fe40007810000 */
[----:B------:R-:W-:Y:S01]  /*6e50*/  FSEL R25, R57, -INF , P0 ;  /* 0xff80000039197808 */ /* 0x000fe20000000000 */
[----:B------:R-:W-:Y:S01]  /*6e60*/  IMAD.MOV.U32 R57, RZ, RZ, R7 ;  /* 0x000000ffff397224 */ /* 0x000fe200078e0007 */
[----:B------:R-:W-:Y:S01]  /*6e70*/  ISETP.GT.AND P0, PT, R2, 0x39, PT ;  /* 0x000000390200780c */ /* 0x000fe20003f04270 */
[----:B------:R-:W-:Y:S01]  /*6e80*/  FFMA.FTZ R2, R181, c[0x0][0x2d0], -R150 ;  /* 0x0000b400b5027a23 */ /* 0x000fe20000010896 */
[----:B------:R-:W-:Y:S02]  /*6e90*/  FMNMX.FTZ R3, R231, R3, !PT ;  /* 0x00000003e7037209 */ /* 0x000fe40007810000 */
[----:B------:R-:W-:Y:S01]  /*6ea0*/  FMNMX.FTZ R143, R224, R143, !PT ;  /* 0x0000008fe08f7209 */ /* 0x000fe20007810000 */
[----:B------:R1:W-:Y:S01]  /*6eb0*/  MUFU.EX2 R56, R2 ;  /* 0x0000000200387308 */ /* 0x0003e20000000800 */
        /* <DEDUP_REMOVED lines=9> */
[----:B------:R-:W2:Y:S01]  /*6f50*/  SHFL.BFLY PT, R5, R144, 0x2, 0x1f ;  /* 0x0c401f0090057f89 */ /* 0x000ea200000e0000 */
[----:B------:R-:W-:Y:S02]  /*6f60*/  FMNMX.FTZ R3, R57, R3, !PT ;  /* 0x0000000339037209 */ /* 0x000fe40007810000 */
[----:B------:R-:W-:Y:S02]  /*6f70*/  FMNMX.FTZ R143, R249, R143, !PT ;  /* 0x0000008ff98f7209 */ /* 0x000fe40007810000 */
[----:B------:R-:W-:Y:S02]  /*6f80*/  FSEL R238, R61, -INF , P0 ;  /* 0xff8000003dee7808 */ /* 0x000fe40000000000 */
[----:B------:R-:W-:Y:S02]  /*6f90*/  FMNMX.FTZ R3, R247, R3, !PT ;  /* 0x00000003f7037209 */ /* 0x000fe40007810000 */
[----:B------:R-:W-:Y:S02]  /*6fa0*/  ISETP.GT.AND P0, PT, R0, 0x30, PT ;  /* 0x000000300000780c */ /* 0x000fe40003f04270 */
[----:B------:R-:W-:Y:S02]  /*6fb0*/  FMNMX.FTZ R143, R240, R143, !PT ;  /* 0x0000008ff08f7209 */ /* 0x000fe40007810000 */
[----:B------:R-:W-:Y:S02]  /*6fc0*/  FMNMX.FTZ R3, R246, R3, !PT ;  /* 0x00000003f6037209 */ /* 0x000fe40007810000 */
[----:B------:R-:W-:Y:S01]  /*6fd0*/  FSEL R251, R58, -INF , P0 ;  /* 0xff8000003afb7808 */ /* 0x000fe20000000000 */
[----:B------:R-:W-:Y:S01]  /*6fe0*/  IMAD.MOV.U32 R58, RZ, RZ, R28 ;  /* 0x000000ffff3a7224 */ /* 0x000fe200078e001c */
[----:B------:R-:W-:Y:S02]  /*6ff0*/  FMNMX.FTZ R143, R242, R143, !PT ;  /* 0x0000008ff28f7209 */ /* 0x000fe40007810000 */
[----:B-1----:R-:W-:Y:S01]  /*7000*/  FMNMX.FTZ R2, R251, R3, !PT ;  /* 0x00000003fb027209 */ /* 0x002fe20007810000 */
[--C-:B------:R-:W-:Y:S01]  /*7010*/  FFMA.FTZ R3, R180, c[0x0][0x2d0], -R150.reuse ;  /* 0x0000b400b4037a23 */ /* 0x100fe20000010896 */
[----:B------:R-:W-:Y:S02]  /*7020*/  FMNMX.FTZ R143, R26, R143, !PT ;  /* 0x0000008f1a8f7209 */ /* 0x000fe40007810000 */
[----:B------:R-:W-:Y:S01]  /*7030*/  ISETP.GT.AND P0, PT, R0, 0x31, PT ;  /* 0x000000310000780c */ /* 0x000fe20003f04270 */
[----:B------:R1:W-:Y:S01]  /*7040*/  MUFU.EX2 R34, R3 ;  /* 0x0000000300227308 */ /* 0x0003e20000000800 */
[----:B------:R-:W-:Y:S02]  /*7050*/  FMNMX.FTZ R143, R25, R143, !PT ;  /* 0x0000008f198f7209 */ /* 0x000fe40007810000 */
[----:B--2---:R-:W-:Y:S02]  /*7060*/  FMNMX.FTZ R144, R144, R5, !PT ;  /* 0x0000000590907209 */ /* 0x004fe40007810000 */
[----:B------:R-:W-:Y:S02]  /*7070*/  FMNMX.FTZ R143, R24, R143, !PT ;  /* 0x0000008f188f7209 */ /* 0x000fe40007810000 */
[----:B------:R-:W-:Y:S01]  /*7080*/  FSEL R59, R59, -INF , P0 ;  /* 0xff8000003b3b7808 */ /* 0x000fe20000000000 */
[----:B------:R-:W2:Y:S01]  /*7090*/  SHFL.BFLY PT, R5, R144, 0x1, 0x1f ;  /* 0x0c201f0090057f89 */ /* 0x000ea200000e0000 */
[----:B------:R-:W-:Y:S02]  /*70a0*/  ISETP.GT.AND P0, PT, R0, 0x38, PT ;  /* 0x000000380000780c */ /* 0x000fe40003f04270 */
[----:B------:R-:W-:Y:S02]  /*70b0*/  FMNMX.FTZ R143, R238, R143, !PT ;  /* 0x0000008fee8f7209 */ /* 0x000fe40007810000 */
[----:B------:R-:W-:Y:S02]  /*70c0*/  FSEL R62, R62, -INF , P0 ;  /* 0xff8000003e3e7808 */ /* 0x000fe40000000000 */
[----:B------:R-:W-:Y:S01]  /*70d0*/  ISETP.GT.AND P0, PT, R0, 0x39, PT ;  /* 0x000000390000780c */ /* 0x000fe20003f04270 */
[----:B------:R-:W3:Y:S01]  /*70e0*/  SHFL.BFLY PT, R4, R143, 0x2, 0x1f ;  /* 0x0c401f008f047f89 */ /* 0x000ee200000e0000 */
[----:B------:R-:W-:Y:S01]  /*70f0*/  FMNMX.FTZ R0, R59, R2, !PT ;  /* 0x000000023b007209 */ /* 0x000fe20007810000 */
[--C-:B------:R-:W-:Y:S01]  /*7100*/  FFMA.FTZ R2, R16, c[0x0][0x2d0], -R150.reuse ;  /* 0x0000b40010027a23 */ /* 0x100fe20000010896 */
[----:B------:R-:W-:Y:S01]  /*7110*/  FSEL R148, R63, -INF , P0 ;  /* 0xff8000003f947808 */ /* 0x000fe20000000000 */
[----:B------:R-:W-:Y:S01]  /*7120*/  IMAD.MOV.U32 R63, RZ, RZ, R27 ;  /* 0x000000ffff3f7224 */ /* 0x000fe200078e001b */
[----:B------:R-:W-:Y:S01]  /*7130*/  FMNMX.FTZ R0, R62, R0, !PT ;  /* 0x000000003e007209 */ /* 0x000fe20007810000 */
[----:B------:R4:W-:Y:S01]  /*7140*/  MUFU.EX2 R23, R2 ;  /* 0x0000000200177308 */ /* 0x0009e20000000800 */
[----:B------:R-:W-:Y:S01]  /*7150*/  @P6 LEA R6, P0, R187, c[0x0][0x1c8], 0x1 ;  /* 0x00007200bb066a11 */ /* 0x000fe200078008ff */
[----:B-1----:R-:W-:Y:S01]  /*7160*/  FFMA.FTZ R3, R17, c[0x0][0x2d0], -R150 ;  /* 0x0000b40011037a23 */ /* 0x002fe20000010896 */
[----:B------:R-:W-:Y:S02]  /*7170*/  FMNMX.FTZ R0, R148, R0, !PT ;  /* 0x0000000094007209 */ /* 0x000fe40007810000 */
[----:B------:R-:W-:Y:S02]  /*7180*/  @P6 LEA.HI.X R7, R187, c[0x0][0x1cc], R228, 0x1, P0 ;  /* 0x00007300bb076a11 */ /* 0x000fe400000f0ce4 */
[----:B------:R-:W-:Y:S02]  /*7190*/  MOV R187, R26 ;  /* 0x0000001a00bb7202 */ /* 0x000fe40000000f00 */
[----:B------:R-:W-:Y:S01]  /*71a0*/  MOV R61, R29 ;  /* 0x0000001d003d7202 */ /* 0x000fe20000000f00 */
[----:B------:R1:W-:Y:S01]  /*71b0*/  MUFU.EX2 R32, R3 ;  /* 0x0000000300207308 */ /* 0x0003e20000000800 */
[----:B--2---:R-:W-:Y:S05]  /*71c0*/  FMNMX.FTZ R144, R144, R5, !PT ;  /* 0x0000000590907209 */ /* 0x004fea0007810000 */
[----:B------:R-:W-:Y:S01]  /*71d0*/  FMUL.FTZ R149, R144, c[0x0][0x2d0] ;  /* 0x0000b40090957a20 */ /* 0x000fe20000410000 */
[----:B---3--:R-:W-:Y:S02]  /*71e0*/  FMNMX.FTZ R143, R143, R4, !PT ;  /* 0x000000048f8f7209 */ /* 0x008fe40007810000 */
[C---:B------:R-:W-:Y:S03]  /*71f0*/  @P6 LEA R4, P0, R192.reuse, c[0x0][0x1c8], 0x1 ;  /* 0x00007200c0046a11 */ /* 0x040fe600078008ff */
[----:B------:R-:W2:Y:S01]  /*7200*/  SHFL.BFLY PT, R8, R143, 0x1, 0x1f ;  /* 0x0c201f008f087f89 */ /* 0x000ea200000e0000 */
[----:B------:R-:W-:Y:S01]  /*7210*/  @P6 LEA.HI.X R5, R192, c[0x0][0x1cc], R230, 0x1, P0 ;  /* 0x00007300c0056a11 */ /* 0x000fe200000f0ce6 */
[----:B------:R-:W-:Y:S01]  /*7220*/  IMAD.MOV.U32 R230, RZ, RZ, R25 ;  /* 0x000000ffffe67224 */ /* 0x000fe200078e0019 */
[----:B------:R-:W-:Y:S01]  /*7230*/  FSETP.NEU.FTZ.AND P0, PT, R144, -INF , PT ;  /* 0xff8000009000780b */ /* 0x000fe20003f1d000 */
[----:B------:R-:W-:Y:S03]  /*7240*/  IMAD.MOV.U32 R192, RZ, RZ, R24 ;  /* 0x000000ffffc07224 */ /* 0x000fe600078e0018 */
[----:B------:R-:W-:Y:S01]  /*7250*/  FSEL R149, R149, RZ, P0 ;  /* 0x000000ff95957208 */ /* 0x000fe20000000000 */
[----:B----4-:R-:W3:Y:S04]  /*7260*/  SHFL.BFLY PT, R2, R0, 0x2, 0x1f ;  /* 0x0c401f0000027f89 */ /* 0x010ee800000e0000 */
[--C-:B-1----:R-:W-:Y:S04]  /*7270*/  FFMA.FTZ R3, R183, c[0x0][0x2d0], -R149.reuse ;  /* 0x0000b400b7037a23 */ /* 0x102fe80000010895 */
[----:B------:R1:W-:Y:S01]  /*7280*/  MUFU.EX2 R67, R3 ;  /* 0x0000000300437308 */ /* 0x0003e20000000800 */
[----:B--2---:R-:W-:Y:S01]  /*7290*/  FMNMX.FTZ R143, R143, R8, !PT ;  /* 0x000000088f8f7209 */ /* 0x004fe20007810000 */
[--C-:B------:R-:W-:Y:S04]  /*72a0*/  FFMA.FTZ R8, R19, c[0x0][0x2d0], -R149.reuse ;  /* 0x0000b40013087a23 */ /* 0x100fe80000010895 */
[----:B------:R-:W-:Y:S04]  /*72b0*/  FMUL.FTZ R151, R143, c[0x0][0x2d0] ;  /* 0x0000b4008f977a20 */ /* 0x000fe80000410000 */
[----:B------:R-:W-:Y:S01]  /*72c0*/  MUFU.EX2 R21, R8 ;  /* 0x0000000800157308 */ /* 0x000fe20000000800 */
[----:B---3--:R-:W-:Y:S01]  /*72d0*/  FMNMX.FTZ R0, R0, R2, !PT ;  /* 0x0000000200007209 */ /* 0x008fe20007810000 */
[--C-:B------:R-:W-:Y:S08]  /*72e0*/  FFMA.FTZ R2, R18, c[0x0][0x2d0], -R149.reuse ;  /* 0x0000b40012027a23 */ /* 0x100ff00000010895 */
[----:B------:R2:W-:Y:S01]  /*72f0*/  MUFU.EX2 R33, R2 ;  /* 0x0000000200217308 */ /* 0x0005e20000000800 */
[----:B-1----:R-:W-:Y:S09]  /*7300*/  FFMA.FTZ R3, R182, c[0x0][0x2d0], -R149 ;  /* 0x0000b400b6037a23 */ /* 0x002ff20000010895 */
[----:B------:R1:W-:Y:S01]  /*7310*/  MUFU.EX2 R35, R3 ;  /* 0x0000000300237308 */ /* 0x0003e20000000800 */
[----:B--2---:R-:W2:Y:S01]  /*7320*/  SHFL.BFLY PT, R2, R0, 0x1, 0x1f ;  /* 0x0c201f0000027f89 */ /* 0x004ea200000e0000 */
[----:B-1----:R-:W-:Y:S02]  /*7330*/  FSEL R3, R145, RZ, P1 ;  /* 0x000000ff91037208 */ /* 0x002fe40000800000 */
[----:B------:R-:W-:Y:S04]  /*7340*/  FSETP.NEU.FTZ.AND P1, PT, R143, -INF , PT ;  /* 0xff8000008f00780b */ /* 0x000fe80003f3d000 */
[----:B------:R-:W-:Y:S05]  /*7350*/  FSEL R151, R151, RZ, P1 ;  /* 0x000000ff97977208 */ /* 0x000fea0000800000 */
[--C-:B------:R-:W-:Y:S01]  /*7360*/  FFMA.FTZ R8, R184, c[0x0][0x2d0], -R151.reuse ;  /* 0x0000b400b8087a23 */ /* 0x100fe20000010897 */
[----:B--2---:R-:W-:Y:S01]  /*7370*/  FMNMX.FTZ R142, R0, R2, !PT ;  /* 0x00000002008e7209 */ /* 0x004fe20007810000 */
[--C-:B------:R-:W-:Y:S01]  /*7380*/  FFMA.FTZ R0, R12, c[0x0][0x2d0], -R151.reuse ;  /* 0x0000b4000c007a23 */ /* 0x100fe20000010897 */
[----:B------:R-:W-:Y:S01]  /*7390*/  FSEL R2, R144, RZ, P0 ;  /* 0x000000ff90027208 */ /* 0x000fe20000000000 */
[----:B------:R1:W-:Y:S01]  /*73a0*/  MUFU.EX2 R66, R8 ;  /* 0x0000000800427308 */ /* 0x0003e20000000800 */
[C---:B------:R-:W-:Y:S01]  /*73b0*/  FSETP.NEU.FTZ.AND P0, PT, R142.reuse, -INF , PT ;  /* 0xff8000008e00780b */ /* 0x040fe20003f1d000 */
[----:B------:R-:W-:Y:S05]  /*73c0*/  FMUL.FTZ R184, R142, c[0x0][0x2d0] ;  /* 0x0000b4008eb87a20 */ /* 0x000fea0000410000 */
[----:B------:R-:W-:Y:S03]  /*73d0*/  FSEL R184, R184, RZ, P0 ;  /* 0x000000ffb8b87208 */ /* 0x000fe60000000000 */
[----:B------:R2:W-:Y:S01]  /*73e0*/  MUFU.EX2 R20, R0 ;  /* 0x0000000000147308 */ /* 0x0005e20000000800 */
[--C-:B-1----:R-:W-:Y:S09]  /*73f0*/  FFMA.FTZ R8, R9, c[0x0][0x2d0], -R151.reuse ;  /* 0x0000b40009087a23 */ /* 0x102ff20000010897 */
[----:B------:R1:W3:Y:S01]  /*7400*/  MUFU.EX2 R235, R8 ;  /* 0x0000000800eb7308 */ /* 0x0002e20000000800 */
[----:B--2---:R-:W-:Y:S09]  /*7410*/  FFMA.FTZ R0, R13, c[0x0][0x2d0], -R151 ;  /* 0x0000b4000d007a23 */ /* 0x004ff20000010897 */
[----:B------:R2:W-:Y:S01]  /*7420*/  MUFU.EX2 R31, R0 ;  /* 0x00000000001f7308 */ /* 0x0005e20000000800 */
[--C-:B-1----:R-:W-:Y:S01]  /*7430*/  FFMA.FTZ R8, R15, c[0x0][0x2d0], -R184.reuse ;  /* 0x0000b4000f087a23 */ /* 0x102fe200000108b8 */
[----:B---3--:R-:W-:Y:S08]  /*7440*/  F2FP.PACK_AB R180, R235, R66 ;  /* 0x00000042ebb4723e */ /* 0x008ff000000000ff */
[----:B------:R-:W-:Y:S01]  /*7450*/  MUFU.EX2 R8, R8 ;  /* 0x0000000800087308 */ /* 0x000fe20000000800 */
[--C-:B--2---:R-:W-:Y:S09]  /*7460*/  FFMA.FTZ R0, R10, c[0x0][0x2d0], -R184.reuse ;  /* 0x0000b4000a007a23 */ /* 0x104ff200000108b8 */
[----:B------:R1:W-:Y:S02]  /*7470*/  MUFU.EX2 R241, R0 ;  /* 0x0000000000f17308 */ /* 0x0003e40000000800 */
[--C-:B-1----:R-:W-:Y:S08]  /*7480*/  FFMA.FTZ R0, R11, c[0x0][0x2d0], -R184.reuse ;  /* 0x0000b4000b007a23 */ /* 0x102ff000000108b8 */
[----:B------:R1:W-:Y:S02]  /*7490*/  MUFU.EX2 R22, R0 ;  /* 0x0000000000167308 */ /* 0x0003e40000000800 */
[----:B-1----:R-:W-:Y:S08]  /*74a0*/  FFMA.FTZ R0, R14, c[0x0][0x2d0], -R184 ;  /* 0x0000b4000e007a23 */ /* 0x002ff000000108b8 */
[----:B------:R1:W-:Y:S02]  /*74b0*/  MUFU.EX2 R228, R0 ;  /* 0x0000000000e47308 */ /* 0x0003e40000000800 */
[----:B-1----:R-:W-:Y:S01]  /*74c0*/  FADD.FTZ R0, -R3, R140 ;  /* 0x0000008c03007221 */ /* 0x002fe20000010100 */
[----:B------:R-:W-:Y:S03]  /*74d0*/  @P6 SHF.L.U32 R3, R179, 0x1, RZ ;  /* 0x00000001b3036819 */ /* 0x000fe600000006ff */
[----:B------:R-:W-:Y:S02]  /*74e0*/  FMUL.FTZ R0, R0, c[0x0][0x2d0] ;  /* 0x0000b40000007a20 */ /* 0x000fe40000410000 */
[----:B------:R1:W-:Y:S02]  /*74f0*/  @P6 LDGSTS.E.BYPASS.LTC128B.128 [R3+0x3100], [R200.64], !P5 ;  /* 0x03100000c8036fae */ /* 0x0003e4000e901d46 */
[----:B------:R2:W3:Y:S06]  /*7500*/  MUFU.EX2 R140, R0 ;  /* 0x00000000008c7308 */ /* 0x0004ec0000000800 */
[----:B------:R4:W-:Y:S08]  /*7510*/  @P6 LDGSTS.E.BYPASS.LTC128B.128 [R3+0x4100], [R198.64], !P4 ;  /* 0x04100000c6036fae */ /* 0x0009f0000e101d46 */
[----:B------:R5:W-:Y:S08]  /*7520*/  @P6 LDGSTS.E.BYPASS.LTC128B.128 [R3+0x5100], [R194.64], !P3 ;  /* 0x05100000c2036fae */ /* 0x000bf0000d901d46 */
[----:B------:R5:W-:Y:S01]  /*7530*/  @P6 LDGSTS.E.BYPASS.LTC128B.128 [R3+0x3900], [R196.64], !P5 ;  /* 0x03900000c4036fae */ /* 0x000be2000e901d46 */
[----:B--2---:R-:W-:Y:S01]  /*7540*/  FADD.FTZ R0, -R2, R141 ;  /* 0x0000008d02007221 */ /* 0x004fe20000010100 */
[----:B------:R-:W-:Y:S01]  /*7550*/  FSEL R2, R143, RZ, P1 ;  /* 0x000000ff8f027208 */ /* 0x000fe20000800000 */
[----:B-1----:R-:W-:Y:S02]  /*7560*/  IMAD.MOV.U32 R200, RZ, RZ, R35 ;  /* 0x000000ffffc87224 */ /* 0x002fe400078e0023 */
[----:B------:R-:W-:Y:S03]  /*7570*/  FMUL.FTZ R0, R0, c[0x0][0x2d0] ;  /* 0x0000b40000007a20 */ /* 0x000fe60000410000 */
[----:B------:R1:W-:Y:S01]  /*7580*/  @P6 LDGSTS.E.BYPASS.LTC128B.128 [R3+0x4900], [R6.64], !P4 ;  /* 0x0490000006036fae */ /* 0x0003e2000e101d46 */
[----:B------:R-:W-:Y:S01]  /*7590*/  IMAD.MOV.U32 R201, RZ, RZ, R34 ;  /* 0x000000ffffc97224 */ /* 0x000fe200078e0022 */
[----:B------:R2:W1:Y:S01]  /*75a0*/  MUFU.EX2 R141, R0 ;  /* 0x00000000008d7308 */ /* 0x0004620000000800 */
[----:B----4-:R-:W-:Y:S01]  /*75b0*/  IMAD.MOV.U32 R198, RZ, RZ, R33 ;  /* 0x000000ffffc67224 */ /* 0x010fe200078e0021 */
[----:B------:R-:W-:Y:S01]  /*75c0*/  F2FP.PACK_AB R177, R200, R67 ;  /* 0x00000043c8b1723e */ /* 0x000fe200000000ff */
[C---:B---3--:R-:W-:Y:S01]  /*75d0*/  FMUL.FTZ R16, R140.reuse, R164 ;  /* 0x000000a48c107220 */ /* 0x048fe20000410000 */
[----:B------:R-:W-:Y:S01]  /*75e0*/  F2FP.PACK_AB R176, R201, R56 ;  /* 0x00000038c9b0723e */ /* 0x000fe200000000ff */
[C---:B------:R-:W-:Y:S01]  /*75f0*/  FMUL.FTZ R17, R140.reuse, R165 ;  /* 0x000000a58c117220 */ /* 0x040fe20000410000 */
[----:B------:R3:W-:Y:S01]  /*7600*/  @P6 LDGSTS.E.BYPASS.LTC128B.128 [R3+0x5900], [R4.64], !P3 ;  /* 0x0590000004036fae */ /* 0x0007e2000d901d46 */
[C---:B------:R-:W-:Y:S01]  /*7610*/  FMUL.FTZ R33, R140.reuse, R113 ;  /* 0x000000718c217220 */ /* 0x040fe20000410000 */
[----:B------:R-:W-:Y:S01]  /*7620*/  MOV R164, R241 ;  /* 0x000000f100a47202 */ /* 0x000fe20000000f00 */
[----:B-----5:R-:W-:Y:S01]  /*7630*/  IMAD.MOV.U32 R195, RZ, RZ, R22 ;  /* 0x000000ffffc37224 */ /* 0x020fe200078e0016 */
[----:B------:R-:W-:Y:S01]  /*7640*/  MOV R194, R23 ;  /* 0x0000001700c27202 */ /* 0x000fe20000000f00 */
[----:B------:R-:W-:Y:S02]  /*7650*/  IMAD.MOV.U32 R165, RZ, RZ, R235 ;  /* 0x000000ffffa57224 */ /* 0x000fe400078e00eb */
[C---:B------:R-:W-:Y:S01]  /*7660*/  FMUL.FTZ R48, R140.reuse, R128 ;  /* 0x000000808c307220 */ /* 0x040fe20000410000 */
[----:B------:R-:W-:Y:S01]  /*7670*/  LDSM.16.MT88.4 R36, [R206] ;  /* 0x00000000ce24783b */ /* 0x000fe20000004200 */
[----:B------:R-:W-:Y:S01]  /*7680*/  F2FP.PACK_AB R181, R195, R241 ;  /* 0x000000f1c3b5723e */ /* 0x000fe200000000ff */
[C---:B------:R-:W-:Y:S01]  /*7690*/  FMUL.FTZ R49, R140.reuse, R129 ;  /* 0x000000818c317220 */ /* 0x040fe20000410000 */
[----:B------:R-:W-:Y:S01]  /*76a0*/  MOV R128, R234 ;  /* 0x000000ea00807202 */ /* 0x000fe20000000f00 */
[----:B------:R-:W-:Y:S02]  /*76b0*/  IMAD.MOV.U32 R196, RZ, RZ, R21 ;  /* 0x000000ffffc47224 */ /* 0x000fe400078e0015 */
[----:B------:R-:W-:Y:S02]  /*76c0*/  FMUL.FTZ R68, R140, R68 ;  /* 0x000000448c447220 */ /* 0x000fe40000410000 */
[----:B------:R-:W-:Y:S01]  /*76d0*/  LDSM.16.MT88.4 R52, [R205+0x1000] ;  /* 0x00100000cd34783b */ /* 0x000fe20000004200 */
[----:B------:R-:W-:Y:S01]  /*76e0*/  F2FP.PACK_AB R179, R196, R198 ;  /* 0x000000c6c4b3723e */ /* 0x000fe200000000ff */
[----:B--2---:R-:W-:Y:S01]  /*76f0*/  FADD.FTZ R0, -R2, R146 ;  /* 0x0000009202007221 */ /* 0x004fe20000010100 */
[----:B------:R-:W-:Y:S01]  /*7700*/  FSEL R2, R142, RZ, P0 ;  /* 0x000000ff8e027208 */ /* 0x000fe20000000000 */
[----:B------:R-:W-:Y:S02]  /*7710*/  IMAD.MOV.U32 R146, RZ, RZ, R20 ;  /* 0x000000ffff927224 */ /* 0x000fe400078e0014 */
[----:B------:R-:W-:Y:S02]  /*7720*/  FMUL.FTZ R0, R0, c[0x0][0x2d0] ;  /* 0x0000b40000007a20 */ /* 0x000fe40000410000 */
[----:B------:R-:W2:Y:S01]  /*7730*/  LDSM.16.MT88.4 R20, [R205] ;  /* 0x00000000cd14783b */ /* 0x000ea20000004200 */
[C---:B-1----:R-:W-:Y:S01]  /*7740*/  FMUL.FTZ R6, R141.reuse, R154 ;  /* 0x0000009a8d067220 */ /* 0x042fe20000410000 */
[----:B---3--:R1:W3:Y:S01]  /*7750*/  MUFU.EX2 R3, R0 ;  /* 0x0000000000037308 */ /* 0x0082e20000000800 */
[C---:B------:R-:W-:Y:S02]  /*7760*/  FMUL.FTZ R5, R140.reuse, R153 ;  /* 0x000000998c057220 */ /* 0x040fe40000410000 */
[----:B------:R-:W-:Y:S02]  /*7770*/  FMUL.FTZ R4, R140, R152 ;  /* 0x000000988c047220 */ /* 0x000fe40000410000 */
[C---:B------:R-:W-:Y:S01]  /*7780*/  FMUL.FTZ R7, R141.reuse, R155 ;  /* 0x0000009b8d077220 */ /* 0x040fe20000410000 */
[----:B------:R-:W0:Y:S01]  /*7790*/  LDGDEPBAR ;  /* 0x00000000000079af */ /* 0x000e220000000000 */
[----:B------:R-:W-:Y:S02]  /*77a0*/  IMAD.MOV.U32 R154, RZ, RZ, R8 ;  /* 0x000000ffff9a7224 */ /* 0x000fe400078e0008 */
[----:B------:R-:W-:Y:S02]  /*77b0*/  IMAD.MOV.U32 R155, RZ, RZ, R31 ;  /* 0x000000ffff9b7224 */ /* 0x000fe400078e001f */
[C---:B------:R-:W-:Y:S01]  /*77c0*/  FMUL.FTZ R18, R141.reuse, R166 ;  /* 0x000000a68d127220 */ /* 0x040fe20000410000 */
[----:B------:R-:W-:Y:S01]  /*77d0*/  F2FP.PACK_AB R183, R154, R228 ;  /* 0x000000e49ab7723e */ /* 0x000fe200000000ff */
[----:B------:R-:W-:Y:S01]  /*77e0*/  FMUL.FTZ R19, R141, R167 ;  /* 0x000000a78d137220 */ /* 0x000fe20000410000 */
[----:B------:R-:W-:Y:S01]  /*77f0*/  F2FP.PACK_AB R182, R155, R146 ;  /* 0x000000929bb6723e */ /* 0x000fe200000000ff */
[C---:B------:R-:W-:Y:S02]  /*7800*/  FMUL.FTZ R34, R141.reuse, R114 ;  /* 0x000000728d227220 */ /* 0x040fe40000410000 */
[C---:B------:R-:W-:Y:S02]  /*7810*/  FMUL.FTZ R35, R141.reuse, R115 ;  /* 0x000000738d237220 */ /* 0x040fe40000410000 */
[----:B------:R-:W-:Y:S02]  /*7820*/  IMAD.MOV.U32 R166, RZ, RZ, R238 ;  /* 0x000000ffffa67224 */ /* 0x000fe400078e00ee */
[C---:B------:R-:W-:Y:S02]  /*7830*/  FMUL.FTZ R50, R141.reuse, R130 ;  /* 0x000000828d327220 */ /* 0x040fe40000410000 */
[----:B------:R-:W-:Y:S02]  /*7840*/  FMUL.FTZ R51, R141, R131 ;  /* 0x000000838d337220 */ /* 0x000fe40000410000 */
[----:B-1----:R-:W-:Y:S01]  /*7850*/  FADD.FTZ R0, -R2, R147 ;  /* 0x0000009302007221 */ /* 0x002fe20000010100 */
[----:B------:R-:W-:Y:S01]  /*7860*/  MOV R147, R32 ;  /* 0x0000002000937202 */ /* 0x000fe20000000f00 */
[--C-:B------:R-:W-:Y:S02]  /*7870*/  FFMA.FTZ R2, R203, c[0x0][0x2d0], -R150.reuse ;  /* 0x0000b400cb027a23 */ /* 0x100fe40000010896 */
[----:B------:R-:W-:Y:S01]  /*7880*/  FMUL.FTZ R0, R0, c[0x0][0x2d0] ;  /* 0x0000b40000007a20 */ /* 0x000fe20000410000 */
[----:B------:R-:W-:Y:S01]  /*7890*/  F2FP.PACK_AB R178, R147, R194 ;  /* 0x000000c293b2723e */ /* 0x000fe200000000ff */
[----:B------:R1:W-:Y:S01]  /*78a0*/  MUFU.EX2 R153, R2 ;  /* 0x0000000200997308 */ /* 0x0003e20000000800 */
[C---:B---3--:R-:W-:Y:S02]  /*78b0*/  FMUL.FTZ R24, R3.reuse, R104 ;  /* 0x0000006803187220 */ /* 0x048fe40000410000 */
[C---:B------:R-:W-:Y:S02]  /*78c0*/  FMUL.FTZ R25, R3.reuse, R105 ;  /* 0x0000006903197220 */ /* 0x040fe40000410000 */
[----:B------:R-:W-:Y:S01]  /*78d0*/  FMUL.FTZ R32, R140, R112 ;  /* 0x000000708c207220 */ /* 0x000fe20000410000 */
[-C--:B--2---:R-:W-:Y:S01]  /*78e0*/  HMMA.16816.F32 R4, R176, R20.reuse, R4 ;  /* 0x00000014b004723c */ /* 0x084fe20000001804 */
[----:B------:R-:W-:Y:S02]  /*78f0*/  LDSM.16.MT88.4 R112, [R206+0x400] ;  /* 0x00040000ce70783b */ /* 0x000fe40000004200 */
[C---:B------:R-:W-:Y:S01]  /*7900*/  FMUL.FTZ R8, R3.reuse, R156 ;  /* 0x0000009c03087220 */ /* 0x040fe20000410000 */
[----:B------:R-:W2:Y:S01]  /*7910*/  MUFU.EX2 R0, R0 ;  /* 0x0000000000007308 */ /* 0x000ea20000000800 */
[C---:B------:R-:W-:Y:S02]  /*7920*/  FMUL.FTZ R9, R3.reuse, R157 ;  /* 0x0000009d03097220 */ /* 0x040fe40000410000 */
[C---:B------:R-:W-:Y:S01]  /*7930*/  FMUL.FTZ R12, R3.reuse, R160 ;  /* 0x000000a0030c7220 */ /* 0x040fe20000410000 */
[----:B------:R-:W-:Y:S01]  /*7940*/  MOV R160, R66 ;  /* 0x0000004200a07202 */ /* 0x000fe20000000f00 */
[C---:B------:R-:W-:Y:S03]  /*7950*/  FMUL.FTZ R13, R3.reuse, R161 ;  /* 0x000000a1030d7220 */ /* 0x040fe60000410000 */
[C---:B------:R-:W-:Y:S02]  /*7960*/  FMUL.FTZ R28, R3.reuse, R108 ;  /* 0x0000006c031c7220 */ /* 0x040fe40000410000 */
[C---:B------:R-:W-:Y:S02]  /*7970*/  FMUL.FTZ R29, R3.reuse, R109 ;  /* 0x0000006d031d7220 */ /* 0x040fe40000410000 */
[----:B------:R-:W-:Y:S02]  /*7980*/  FMUL.FTZ R40, R3, R120 ;  /* 0x0000007803287220 */ /* 0x000fe40000410000 */
[----:B-1----:R-:W-:Y:S02]  /*7990*/  FFMA.FTZ R2, R193, c[0x0][0x2d0], -R150 ;  /* 0x0000b400c1027a23 */ /* 0x002fe40000010896 */
[C---:B------:R-:W-:Y:S01]  /*79a0*/  FMUL.FTZ R41, R3.reuse, R121 ;  /* 0x0000007903297220 */ /* 0x040fe20000410000 */
[----:B------:R-:W-:Y:S01]  /*79b0*/  MOV R121, R187 ;  /* 0x000000bb00797202 */ /* 0x000fe20000000f00 */
[----:B------:R-:W-:Y:S01]  /*79c0*/  IMAD.MOV.U32 R193, RZ, RZ, R230 ;  /* 0x000000ffffc17224 */ /* 0x000fe200078e00e6 */
[----:B------:R-:W-:Y:S01]  /*79d0*/  MOV R187, R251 ;  /* 0x000000fb00bb7202 */ /* 0x000fe20000000f00 */
[C---:B------:R-:W-:Y:S01]  /*79e0*/  FMUL.FTZ R44, R3.reuse, R124 ;  /* 0x0000007c032c7220 */ /* 0x040fe20000410000 */
[----:B------:R-:W-:Y:S01]  /*79f0*/  MOV R124, R57 ;  /* 0x00000039007c7202 */ /* 0x000fe20000000f00 */
[----:B------:R-:W-:Y:S02]  /*7a00*/  FMUL.FTZ R45, R3, R125 ;  /* 0x0000007d032d7220 */ /* 0x000fe40000410000 */
[C---:B--2---:R-:W-:Y:S02]  /*7a10*/  FMUL.FTZ R10, R0.reuse, R158 ;  /* 0x0000009e000a7220 */ /* 0x044fe40000410000 */
[----:B------:R1:W-:Y:S01]  /*7a20*/  MUFU.EX2 R158, R2 ;  /* 0x00000002009e7308 */ /* 0x0003e20000000800 */
[C---:B------:R-:W-:Y:S02]  /*7a30*/  FMUL.FTZ R14, R0.reuse, R162 ;  /* 0x000000a2000e7220 */ /* 0x040fe40000410000 */
[C---:B------:R-:W-:Y:S02]  /*7a40*/  FMUL.FTZ R11, R0.reuse, R159 ;  /* 0x0000009f000b7220 */ /* 0x040fe40000410000 */
[C---:B------:R-:W-:Y:S02]  /*7a50*/  FMUL.FTZ R26, R0.reuse, R106 ;  /* 0x0000006a001a7220 */ /* 0x040fe40000410000 */
[C---:B------:R-:W-:Y:S02]  /*7a60*/  FMUL.FTZ R27, R0.reuse, R107 ;  /* 0x0000006b001b7220 */ /* 0x040fe40000410000 */
[----:B------:R-:W-:Y:S01]  /*7a70*/  LDSM.16.MT88.4 R104, [R205+0x2000] ;  /* 0x00200000cd68783b */ /* 0x000fe20000004200 */
[C---:B------:R-:W-:Y:S04]  /*7a80*/  HMMA.16816.F32 R8, R180.reuse, R20, R8 ;  /* 0x00000014b408723c */ /* 0x040fe80000001808 */
[----:B------:R-:W-:Y:S02]  /*7a90*/  FMUL.FTZ R15, R0, R163 ;  /* 0x000000a3000f7220 */ /* 0x000fe40000410000 */
[----:B------:R-:W-:Y:S02]  /*7aa0*/  FMUL.FTZ R66, R141, R138 ;  /* 0x0000008a8d427220 */ /* 0x000fe40000410000 */
[C---:B------:R-:W-:Y:S03]  /*7ab0*/  FMUL.FTZ R20, R140.reuse, R100 ;  /* 0x000000648c147220 */ /* 0x040fe60000410000 */
[-C--:B------:R-:W-:Y:S03]  /*7ac0*/  HMMA.16816.F32 R12, R180, R22.reuse, R12 ;  /* 0x00000016b40c723c */ /* 0x080fe6000000180c */
[--C-:B-1----:R-:W-:Y:S02]  /*7ad0*/  FFMA.FTZ R2, R185, c[0x0][0x2d0], -R150.reuse ;  /* 0x0000b400b9027a23 */ /* 0x102fe40000010896 */
[----:B------:R-:W-:Y:S02]  /*7ae0*/  FMUL.FTZ R21, R140, R101 ;  /* 0x000000658c157220 */ /* 0x000fe40000410000 */
[----:B------:R1:W-:Y:S01]  /*7af0*/  MUFU.EX2 R162, R2 ;  /* 0x0000000200a27308 */ /* 0x0003e20000000800 */
[C---:B------:R-:W-:Y:S04]  /*7b00*/  HMMA.16816.F32 R16, R176.reuse, R22, R16 ;  /* 0x00000016b010723c */ /* 0x040fe80000001810 */
[C---:B------:R-:W-:Y:S02]  /*7b10*/  FMUL.FTZ R30, R0.reuse, R110 ;  /* 0x0000006e001e7220 */ /* 0x040fe40000410000 */
[C---:B------:R-:W-:Y:S02]  /*7b20*/  FMUL.FTZ R31, R0.reuse, R111 ;  /* 0x0000006f001f7220 */ /* 0x040fe40000410000 */
[C---:B------:R-:W-:Y:S04]  /*7b30*/  FMUL.FTZ R22, R141.reuse, R102 ;  /* 0x000000668d167220 */ /* 0x040fe80000410000 */
[----:B------:R-:W-:Y:S02]  /*7b40*/  FMUL.FTZ R23, R141, R103 ;  /* 0x000000678d177220 */ /* 0x000fe40000410000 */
[----:B------:R-:W2:Y:S01]  /*7b50*/  LDSM.16.MT88.4 R100, [R206+0x1000] ;  /* 0x00100000ce64783b */ /* 0x000ea20000004200 */
[--C-:B------:R-:W-:Y:S02]  /*7b60*/  FFMA.FTZ R120, R237, c[0x0][0x2d0], -R149.reuse ;  /* 0x0000b400ed787a23 */ /* 0x100fe40000010895 */
[C---:B------:R-:W-:Y:S02]  /*7b70*/  FMUL.FTZ R42, R0.reuse, R122 ;  /* 0x0000007a002a7220 */ /* 0x040fe40000410000 */
[-C--:B------:R-:W-:Y:S03]  /*7b80*/  HMMA.16816.F32 R20, R176, R36.reuse, R20 ;  /* 0x00000024b014723c */ /* 0x080fe60000001814 */
[----:B------:R-:W-:Y:S01]  /*7b90*/  FMUL.FTZ R43, R0, R123 ;  /* 0x0000007b002b7220 */ /* 0x000fe20000410000 */
[----:B------:R-:W-:Y:S01]  /*7ba0*/  MOV R123, R58 ;  /* 0x0000003a007b7202 */ /* 0x000fe20000000f00 */
[----:B-1----:R-:W-:Y:S02]  /*7bb0*/  FFMA.FTZ R2, R186, c[0x0][0x2d0], -R150 ;  /* 0x0000b400ba027a23 */ /* 0x002fe40000010896 */
[C---:B------:R-:W-:Y:S01]  /*7bc0*/  FMUL.FTZ R46, R0.reuse, R126 ;  /* 0x0000007e002e7220 */ /* 0x040fe20000410000 */
[C---:B------:R-:W-:Y:S01]  /*7bd0*/  HMMA.16816.F32 R24, R180.reuse, R36, R24 ;  /* 0x00000024b418723c */ /* 0x040fe20000001818 */
[----:B------:R1:W3:Y:S03]  /*7be0*/  MUFU.EX2 R197, R2 ;  /* 0x0000000200c57308 */ /* 0x0002e60000000800 */
[----:B------:R-:W-:Y:S02]  /*7bf0*/  IMAD.MOV.U32 R126, RZ, RZ, R250 ;  /* 0x000000ffff7e7224 */ /* 0x000fe400078e00fa */
[----:B------:R-:W-:Y:S02]  /*7c00*/  FMUL.FTZ R47, R0, R127 ;  /* 0x0000007f002f7220 */ /* 0x000fe40000410000 */
[-C--:B------:R-:W-:Y:S04]  /*7c10*/  HMMA.16816.F32 R28, R180, R38.reuse, R28 ;  /* 0x00000026b41c723c */ /* 0x080fe8000000181c */
[C---:B------:R-:W-:Y:S02]  /*7c20*/  FMUL.FTZ R36, R140.reuse, R116 ;  /* 0x000000748c247220 */ /* 0x040fe40000410000 */
[----:B------:R-:W-:Y:S02]  /*7c30*/  FMUL.FTZ R37, R140, R117 ;  /* 0x000000758c257220 */ /* 0x000fe40000410000 */
[C---:B------:R-:W-:Y:S04]  /*7c40*/  HMMA.16816.F32 R32, R176.reuse, R38, R32 ;  /* 0x00000026b020723c */ /* 0x040fe80000001820 */
[----:B------:R-:W-:Y:S02]  /*7c50*/  IMAD.MOV.U32 R127, RZ, RZ, R248 ;  /* 0x000000ffff7f7224 */ /* 0x000fe400078e00f8 */
[----:B------:R-:W-:Y:S01]  /*7c60*/  IMAD.MOV.U32 R167, RZ, RZ, R192 ;  /* 0x000000ffffa77224 */ /* 0x000fe200078e00c0 */
[----:B------:R-:W-:Y:S01]  /*7c70*/  MOV R192, R59 ;  /* 0x0000003b00c07202 */ /* 0x000fe20000000f00 */
[C---:B------:R-:W-:Y:S04]  /*7c80*/  FMUL.FTZ R38, R141.reuse, R118 ;  /* 0x000000768d267220 */ /* 0x040fe80000410000 */
[----:B-1----:R-:W-:Y:S02]  /*7c90*/  FFMA.FTZ R2, R222, c[0x0][0x2d0], -R149 ;  /* 0x0000b400de027a23 */ /* 0x002fe40000010895 */
[----:B------:R-:W-:Y:S02]  /*7ca0*/  FMUL.FTZ R39, R141, R119 ;  /* 0x000000778d277220 */ /* 0x000fe40000410000 */
[----:B------:R1:W-:Y:S01]  /*7cb0*/  MUFU.EX2 R152, R2 ;  /* 0x0000000200987308 */ /* 0x0003e20000000800 */
[----:B------:R-:W-:Y:S01]  /*7cc0*/  LDSM.16.MT88.4 R116, [R205+0x1400] ;  /* 0x00140000cd74783b */ /* 0x000fe20000004200 */
[----:B------:R-:W-:Y:S02]  /*7cd0*/  IMAD.MOV.U32 R157, RZ, RZ, R56 ;  /* 0x000000ffff9d7224 */ /* 0x000fe400078e0038 */
[C---:B------:R-:W-:Y:S01]  /*7ce0*/  FMUL.FTZ R56, R3.reuse, R132 ;  /* 0x0000008403387220 */ /* 0x040fe20000410000 */
[-C--:B------:R-:W-:Y:S03]  /*7cf0*/  HMMA.16816.F32 R36, R176, R52.reuse, R36 ;  /* 0x00000034b024723c */ /* 0x080fe60000001824 */
[----:B------:R-:W-:Y:S02]  /*7d00*/  FMUL.FTZ R57, R3, R133 ;  /* 0x0000008503397220 */ /* 0x000fe40000410000 */
[C---:B------:R-:W-:Y:S02]  /*7d10*/  FMUL.FTZ R58, R0.reuse, R134 ;  /* 0x00000086003a7220 */ /* 0x040fe40000410000 */
[----:B------:R-:W-:Y:S01]  /*7d20*/  FMUL.FTZ R59, R0, R135 ;  /* 0x00000087003b7220 */ /* 0x000fe20000410000 */
[C---:B------:R-:W-:Y:S04]  /*7d30*/  HMMA.16816.F32 R40, R180.reuse, R52, R40 ;  /* 0x00000034b428723c */ /* 0x040fe80000001828 */
[----:B------:R-:W-:Y:S02]  /*7d40*/  IMAD.MOV.U32 R122, RZ, RZ, R63 ;  /* 0x000000ffff7a7224 */ /* 0x000fe400078e003f */
[----:B------:R-:W-:Y:S02]  /*7d50*/  IMAD.MOV.U32 R185, RZ, RZ, R61 ;  /* 0x000000ffffb97224 */ /* 0x000fe400078e003d */
[-C--:B------:R-:W-:Y:S04]  /*7d60*/  HMMA.16816.F32 R44, R180, R54.reuse, R44 ;  /* 0x00000036b42c723c */ /* 0x080fe8000000182c */
[----:B-1----:R-:W-:Y:S02]  /*7d70*/  FFMA.FTZ R2, R223, c[0x0][0x2d0], -R149 ;  /* 0x0000b400df027a23 */ /* 0x002fe40000010895 */
[C---:B------:R-:W-:Y:S02]  /*7d80*/  FMUL.FTZ R53, R140.reuse, R169 ;  /* 0x000000a98c357220 */ /* 0x040fe40000410000 */
[C---:B------:R-:W-:Y:S01]  /*7d90*/  HMMA.16816.F32 R48, R176.reuse, R54, R48 ;  /* 0x00000036b030723c */ /* 0x040fe20000001830 */
[----:B------:R1:W4:Y:S03]  /*7da0*/  MUFU.EX2 R161, R2 ;  /* 0x0000000200a17308 */ /* 0x0003260000000800 */
[----:B------:R-:W-:Y:S01]  /*7db0*/  FMUL.FTZ R52, R140, R168 ;  /* 0x000000a88c347220 */ /* 0x000fe20000410000 */
[----:B---3--:R-:W-:Y:S01]  /*7dc0*/  MOV R168, R197 ;  /* 0x000000c500a87202 */ /* 0x008fe20000000f00 */
[----:B------:R-:W-:Y:S02]  /*7dd0*/  IMAD.MOV.U32 R197, RZ, RZ, R252 ;  /* 0x000000ffffc57224 */ /* 0x000fe400078e00fc */
[C---:B------:R-:W-:Y:S04]  /*7de0*/  FMUL.FTZ R54, R141.reuse, R170 ;  /* 0x000000aa8d367220 */ /* 0x040fe80000410000 */
[----:B------:R-:W-:Y:S01]  /*7df0*/  FMUL.FTZ R55, R141, R171 ;  /* 0x000000ab8d377220 */ /* 0x000fe20000410000 */
[----:B------:R-:W-:Y:S01]  /*7e00*/  MOV R171, R195 ;  /* 0x000000c300ab7202 */ /* 0x000fe20000000f00 */
[----:B------:R-:W-:Y:S02]  /*7e10*/  IMAD.MOV.U32 R186, RZ, RZ, R60 ;  /* 0x000000ffffba7224 */ /* 0x000fe400078e003c */
[C---:B------:R-:W-:Y:S02]  /*7e20*/  FMUL.FTZ R60, R3.reuse, R172 ;  /* 0x000000ac033c7220 */ /* 0x040fe40000410000 */
[----:B------:R-:W-:Y:S01]  /*7e30*/  FMUL.FTZ R61, R3, R173 ;  /* 0x000000ad033d7220 */ /* 0x000fe20000410000 */
[-C--:B--2---:R-:W-:Y:S03]  /*7e40*/  HMMA.16816.F32 R52, R176, R100.reuse, R52 ;  /* 0x00000064b034723c */ /* 0x084fe60000001834 */
[----:B------:R-:W-:Y:S02]  /*7e50*/  FMUL.FTZ R63, R0, R175 ;  /* 0x000000af003f7220 */ /* 0x000fe40000410000 */
[----:B------:R-:W-:Y:S02]  /*7e60*/  IMAD.MOV.U32 R159, RZ, RZ, R67 ;  /* 0x000000ffff9f7224 */ /* 0x000fe400078e0043 */
[----:B-1----:R-:W-:Y:S01]  /*7e70*/  FFMA.FTZ R2, R188, c[0x0][0x2d0], -R149 ;  /* 0x0000b400bc027a23 */ /* 0x002fe20000010895 */
[C---:B------:R-:W-:Y:S03]  /*7e80*/  HMMA.16816.F32 R56, R180.reuse, R100, R56 ;  /* 0x00000064b438723c */ /* 0x040fe60000001838 */
[----:B------:R1:W-:Y:S01]  /*7e90*/  MUFU.EX2 R163, R2 ;  /* 0x0000000200a37308 */ /* 0x0003e20000000800 */
[----:B------:R-:W-:Y:S02]  /*7ea0*/  IMAD.MOV.U32 R199, RZ, RZ, R62 ;  /* 0x000000ffffc77224 */ /* 0x000fe400078e003e */
[----:B------:R-:W-:Y:S01]  /*7eb0*/  FMUL.FTZ R62, R0, R174 ;  /* 0x000000ae003e7220 */ /* 0x000fe20000410000 */
[----:B------:R-:W-:Y:S01]  /*7ec0*/  MOV R174, R164 ;  /* 0x000000a400ae7202 */ /* 0x000fe20000000f00 */
[----:B------:R-:W-:Y:S04]  /*7ed0*/  IMAD.MOV.U32 R203, RZ, RZ, R65 ;  /* 0x000000ffffcb7224 */ /* 0x000fe800078e0041 */
[C---:B------:R-:W-:Y:S01]  /*7ee0*/  FMUL.FTZ R65, R140.reuse, R137 ;  /* 0x000000898c417220 */ /* 0x040fe20000410000 */
[-C--:B------:R-:W-:Y:S03]  /*7ef0*/  HMMA.16816.F32 R60, R180, R102.reuse, R60 ;  /* 0x00000066b43c723c */ /* 0x080fe6000000183c */
[----:B------:R-:W-:Y:S02]  /*7f00*/  IMAD.MOV.U32 R125, RZ, RZ, R64 ;  /* 0x000000ffff7d7224 */ /* 0x000fe400078e0040 */
[C---:B------:R-:W-:Y:S02]  /*7f10*/  FMUL.FTZ R64, R140.reuse, R136 ;  /* 0x000000888c407220 */ /* 0x040fe40000410000 */
[----:B------:R-:W-:Y:S02]  /*7f20*/  FMUL.FTZ R67, R141, R139 ;  /* 0x0000008b8d437220 */ /* 0x000fe40000410000 */
[----:B------:R-:W-:Y:S03]  /*7f30*/  IMAD.MOV.U32 R139, RZ, RZ, R159 ;  /* 0x000000ffff8b7224 */ /* 0x000fe600078e009f */
[----:B------:R-:W-:Y:S02]  /*7f40*/  FMUL.FTZ R69, R140, R69 ;  /* 0x000000458c457220 */ /* 0x000fe40000410000 */
[C---:B------:R-:W-:Y:S01]  /*7f50*/  HMMA.16816.F32 R64, R176.reuse, R102, R64 ;  /* 0x00000066b040723c */ /* 0x040fe20000001840 */
[----:B------:R-:W2:Y:S03]  /*7f60*/  LDSM.16.MT88.4 R100, [R206+0x2000] ;  /* 0x00200000ce64783b */ /* 0x000ea60000004200 */
[----:B-1----:R-:W-:Y:S02]  /*7f70*/  FFMA.FTZ R2, R189, c[0x0][0x2d0], -R149 ;  /* 0x0000b400bd027a23 */ /* 0x002fe40000010895 */
[C---:B------:R-:W-:Y:S02]  /*7f80*/  FMUL.FTZ R70, R141.reuse, R70 ;  /* 0x000000468d467220 */ /* 0x040fe40000410000 */
[----:B------:R1:W-:Y:S01]  /*7f90*/  MUFU.EX2 R169, R2 ;  /* 0x0000000200a97308 */ /* 0x0003e20000000800 */
[----:B------:R-:W-:Y:S03]  /*7fa0*/  FMUL.FTZ R71, R141, R71 ;  /* 0x000000478d477220 */ /* 0x000fe60000410000 */
[C---:B------:R-:W-:Y:S02]  /*7fb0*/  FMUL.FTZ R72, R3.reuse, R72 ;  /* 0x0000004803487220 */ /* 0x040fe40000410000 */
[C---:B------:R-:W-:Y:S02]  /*7fc0*/  FMUL.FTZ R73, R3.reuse, R73 ;  /* 0x0000004903497220 */ /* 0x040fe40000410000 */
[-C--:B------:R-:W-:Y:S03]  /*7fd0*/  HMMA.16816.F32 R68, R176, R104.reuse, R68 ;  /* 0x00000068b044723c */ /* 0x080fe60000001844 */
[C---:B------:R-:W-:Y:S02]  /*7fe0*/  FMUL.FTZ R74, R0.reuse, R74 ;  /* 0x0000004a004a7220 */ /* 0x040fe40000410000 */
[C---:B------:R-:W-:Y:S02]  /*7ff0*/  FMUL.FTZ R75, R0.reuse, R75 ;  /* 0x0000004b004b7220 */ /* 0x040fe40000410000 */
[----:B------:R-:W-:Y:S02]  /*8000*/  IMAD.MOV.U32 R156, RZ, RZ, R228 ;  /* 0x000000ffff9c7224 */ /* 0x000fe400078e00e4 */
[----:B------:R-:W-:Y:S03]  /*8010*/  FMUL.FTZ R76, R3, R76 ;  /* 0x0000004c034c7220 */ /* 0x000fe60000410000 */
[C---:B------:R-:W-:Y:S04]  /*8020*/  HMMA.16816.F32 R72, R180.reuse, R104, R72 ;  /* 0x00000068b448723c */ /* 0x040fe80000001848 */
[--C-:B-1----:R-:W-:Y:S02]  /*8030*/  FFMA.FTZ R2, R225, c[0x0][0x2d0], -R151.reuse ;  /* 0x0000b400e1027a23 */ /* 0x102fe40000010897 */
[----:B------:R-:W-:Y:S02]  /*8040*/  FMUL.FTZ R77, R3, R77 ;  /* 0x0000004d034d7220 */ /* 0x000fe40000410000 */
[----:B------:R1:W-:Y:S01]  /*8050*/  MUFU.EX2 R252, R2 ;  /* 0x0000000200fc7308 */ /* 0x0003e20000000800 */
[C---:B------:R-:W-:Y:S03]  /*8060*/  FMUL.FTZ R78, R0.reuse, R78 ;  /* 0x0000004e004e7220 */ /* 0x040fe60000410000 */
[----:B------:R-:W-:Y:S02]  /*8070*/  FMUL.FTZ R79, R0, R79 ;  /* 0x0000004f004f7220 */ /* 0x000fe40000410000 */
[C---:B------:R-:W-:Y:S02]  /*8080*/  FMUL.FTZ R80, R140.reuse, R80 ;  /* 0x000000508c507220 */ /* 0x040fe40000410000 */
[C---:B------:R-:W-:Y:S02]  /*8090*/  FMUL.FTZ R81, R140.reuse, R81 ;  /* 0x000000518c517220 */ /* 0x040fe40000410000 */
[C---:B------:R-:W-:Y:S01]  /*80a0*/  FMUL.FTZ R82, R141.reuse, R82 ;  /* 0x000000528d527220 */ /* 0x040fe20000410000 */
[-C--:B------:R-:W-:Y:S03]  /*80b0*/  HMMA.16816.F32 R76, R180, R106.reuse, R76 ;  /* 0x0000006ab44c723c */ /* 0x080fe6000000184c */
[C---:B------:R-:W-:Y:S02]  /*80c0*/  FMUL.FTZ R83, R141.reuse, R83 ;  /* 0x000000538d537220 */ /* 0x040fe40000410000 */
[C---:B------:R-:W-:Y:S02]  /*80d0*/  FMUL.FTZ R84, R140.reuse, R84 ;  /* 0x000000548c547220 */ /* 0x040fe40000410000 */
[----:B------:R-:W-:Y:S02]  /*80e0*/  FMUL.FTZ R85, R140, R85 ;  /* 0x000000558c557220 */ /* 0x000fe40000410000 */
[C---:B------:R-:W-:Y:S01]  /*80f0*/  FMUL.FTZ R86, R141.reuse, R86 ;  /* 0x000000568d567220 */ /* 0x040fe20000410000 */
[C---:B------:R-:W-:Y:S01]  /*8100*/  HMMA.16816.F32 R80, R176.reuse, R106, R80 ;  /* 0x0000006ab050723c */ /* 0x040fe20000001850 */
[----:B------:R-:W3:Y:S03]  /*8110*/  LDSM.16.MT88.4 R104, [R205+0x400] ;  /* 0x00040000cd68783b */ /* 0x000ee60000004200 */
[--C-:B-1----:R-:W-:Y:S02]  /*8120*/  FFMA.FTZ R2, R224, c[0x0][0x2d0], -R151.reuse ;  /* 0x0000b400e0027a23 */ /* 0x102fe40000010897 */
[----:B------:R-:W-:Y:S02]  /*8130*/  FMUL.FTZ R87, R141, R87 ;  /* 0x000000578d577220 */ /* 0x000fe40000410000 */
[----:B------:R1:W5:Y:S01]  /*8140*/  MUFU.EX2 R251, R2 ;  /* 0x0000000200fb7308 */ /* 0x0003620000000800 */
[C---:B------:R-:W-:Y:S03]  /*8150*/  FMUL.FTZ R88, R3.reuse, R88 ;  /* 0x0000005803587220 */ /* 0x040fe60000410000 */
[C---:B------:R-:W-:Y:S01]  /*8160*/  FMUL.FTZ R89, R3.reuse, R89 ;  /* 0x0000005903597220 */ /* 0x040fe20000410000 */
[-C--:B--2---:R-:W-:Y:S03]  /*8170*/  HMMA.16816.F32 R84, R176, R100.reuse, R84 ;  /* 0x00000064b054723c */ /* 0x084fe60000001854 */
[C---:B------:R-:W-:Y:S02]  /*8180*/  FMUL.FTZ R90, R0.reuse, R90 ;  /* 0x0000005a005a7220 */ /* 0x040fe40000410000 */
[C---:B------:R-:W-:Y:S02]  /*8190*/  FMUL.FTZ R91, R0.reuse, R91 ;  /* 0x0000005b005b7220 */ /* 0x040fe40000410000 */
[C---:B------:R-:W-:Y:S02]  /*81a0*/  FMUL.FTZ R92, R3.reuse, R92 ;  /* 0x0000005c035c7220 */ /* 0x040fe40000410000 */
[----:B------:R-:W-:Y:S03]  /*81b0*/  FMUL.FTZ R93, R3, R93 ;  /* 0x0000005d035d7220 */ /* 0x000fe60000410000 */
[C---:B------:R-:W-:Y:S04]  /*81c0*/  HMMA.16816.F32 R88, R180.reuse, R100, R88 ;  /* 0x00000064b458723c */ /* 0x040fe80000001858 */
[C---:B------:R-:W-:Y:S02]  /*81d0*/  FMUL.FTZ R94, R0.reuse, R94 ;  /* 0x0000005e005e7220 */ /* 0x040fe40000410000 */
[----:B------:R-:W-:Y:S01]  /*81e0*/  FMUL.FTZ R95, R0, R95 ;  /* 0x0000005f005f7220 */ /* 0x000fe20000410000 */
[----:B------:R-:W-:Y:S01]  /*81f0*/  F2FP.PACK_AB R100, R158, R153 ;  /* 0x000000999e64723e */ /* 0x000fe200000000ff */
[--C-:B-1----:R-:W-:Y:S01]  /*8200*/  FFMA.FTZ R2, R226, c[0x0][0x2d0], -R151.reuse ;  /* 0x0000b400e2027a23 */ /* 0x102fe20000010897 */
[----:B----4-:R-:W-:Y:S03]  /*8210*/  F2FP.PACK_AB R101, R161, R152 ;  /* 0x00000098a165723e */ /* 0x010fe600000000ff */
[----:B------:R1:W-:Y:S01]  /*8220*/  MUFU.EX2 R250, R2 ;  /* 0x0000000200fa7308 */ /* 0x0003e20000000800 */
[-C--:B------:R-:W-:Y:S03]  /*8230*/  HMMA.16816.F32 R92, R180, R102.reuse, R92 ;  /* 0x00000066b45c723c */ /* 0x080fe6000000185c */
[C---:B------:R-:W-:Y:S01]  /*8240*/  FMUL.FTZ R96, R140.reuse, R96 ;  /* 0x000000608c607220 */ /* 0x040fe20000410000 */
[----:B-----5:R-:W-:Y:S01]  /*8250*/  F2FP.PACK_AB R108, R251, R252 ;  /* 0x000000fcfb6c723e */ /* 0x020fe200000000ff */
[----:B------:R-:W-:Y:S02]  /*8260*/  FMUL.FTZ R97, R140, R97 ;  /* 0x000000618c617220 */ /* 0x000fe40000410000 */
[C---:B------:R-:W-:Y:S01]  /*8270*/  FMUL.FTZ R98, R141.reuse, R98 ;  /* 0x000000628d627220 */ /* 0x040fe20000410000 */
[----:B------:R-:W-:Y:S01]  /*8280*/  MOV R183, R157 ;  /* 0x0000009d00b77202 */ /* 0x000fe20000000f00 */
[----:B------:R-:W-:Y:S03]  /*8290*/  FMUL.FTZ R99, R141, R99 ;  /* 0x000000638d637220 */ /* 0x000fe60000410000 */
[----:B------:R-:W-:Y:S02]  /*82a0*/  IMAD.MOV.U32 R175, RZ, RZ, R160 ;  /* 0x000000ffffaf7224 */ /* 0x000fe400078e00a0 */
[----:B------:R-:W-:Y:S02]  /*82b0*/  IMAD.MOV.U32 R135, RZ, RZ, R192 ;  /* 0x000000ffff877224 */ /* 0x000fe400078e00c0 */
[----:B------:R-:W-:Y:S01]  /*82c0*/  HMMA.16816.F32 R96, R176, R102, R96 ;  /* 0x00000066b060723c */ /* 0x000fe20000001860 */
[----:B------:R-:W2:Y:S03]  /*82d0*/  LDL R177, [R1+0x2c] ;  /* 0x00002c0001b17983 */ /* 0x000ea60000100800 */
[----:B------:R-:W-:Y:S01]  /*82e0*/  IMAD.MOV.U32 R159, RZ, RZ, R156 ;  /* 0x000000ffff9f7224 */ /* 0x000fe200078e009c */
[----:B------:R-:W4:Y:S01]  /*82f0*/  LDL.LU R176, [R1+0x18] ;  /* 0x0000180001b07983 */ /* 0x000f220000300800 */
[----:B------:R-:W-:Y:S01]  /*8300*/  MOV R156, R196 ;  /* 0x000000c4009c7202 */ /* 0x000fe20000000f00 */
[----:B-1----:R-:W-:Y:S01]  /*8310*/  FFMA.FTZ R2, R227, c[0x0][0x2d0], -R151 ;  /* 0x0000b400e3027a23 */ /* 0x002fe20000010897 */
[----:B------:R-:W-:Y:S01]  /*8320*/  F2FP.PACK_AB R102, R168, R162 ;  /* 0x000000a2a866723e */ /* 0x000fe200000000ff */
[----:B------:R-:W5:Y:S01]  /*8330*/  LDL.LU R138, [R1+0x1c] ;  /* 0x00001c00018a7983 */ /* 0x000f620000300800 */
[----:B------:R-:W-:Y:S02]  /*8340*/  MUFU.EX2 R227, R120 ;  /* 0x0000007800e37308 */ /* 0x000fe40000000800 */
[----:B------:R-:W-:Y:S01]  /*8350*/  F2FP.PACK_AB R103, R169, R163 ;  /* 0x000000a3a967723e */ /* 0x000fe200000000ff */
[----:B------:R-:W5:Y:S01]  /*8360*/  LDL.LU R137, [R1+0x20] ;  /* 0x0000200001897983 */ /* 0x000f620000300800 */
[----:B------:R-:W-:Y:S02]  /*8370*/  IMAD.MOV.U32 R170, RZ, RZ, R198 ;  /* 0x000000ffffaa7224 */ /* 0x000fe400078e00c6 */
[----:B------:R-:W-:Y:S01]  /*8380*/  IMAD.MOV.U32 R157, RZ, RZ, R147 ;  /* 0x000000ffff9d7224 */ /* 0x000fe200078e0093 */
[----:B------:R-:W5:Y:S01]  /*8390*/  LDL.LU R136, [R1+0x24] ;  /* 0x0000240001887983 */ /* 0x000f620000300800 */
[----:B------:R-:W-:Y:S01]  /*83a0*/  MOV R147, R187 ;  /* 0x000000bb00937202 */ /* 0x000fe20000000f00 */
[-C--:B---3--:R-:W-:Y:S01]  /*83b0*/  HMMA.16816.F32 R4, R100, R104.reuse, R4 ;  /* 0x000000686404723c */ /* 0x088fe20000001804 */
[----:B------:R1:W3:Y:S04]  /*83c0*/  MUFU.EX2 R248, R2 ;  /* 0x0000000200f87308 */ /* 0x0002e80000000800 */
[----:B------:R-:W-:Y:S02]  /*83d0*/  IMAD.MOV.U32 R237, RZ, RZ, R161 ;  /* 0x000000ffffed7224 */ /* 0x000fe400078e00a1 */
[--C-:B-1----:R-:W-:Y:S01]  /*83e0*/  FFMA.FTZ R2, R229, c[0x0][0x2d0], -R184.reuse ;  /* 0x0000b400e5027a23 */ /* 0x102fe200000108b8 */
[----:B---3--:R-:W-:Y:S03]  /*83f0*/  F2FP.PACK_AB R110, R248, R250 ;  /* 0x000000faf86e723e */ /* 0x008fe600000000ff */
[----:B------:R1:W-:Y:S02]  /*8400*/  MUFU.EX2 R241, R2 ;  /* 0x0000000200f17308 */ /* 0x0003e40000000800 */
[--C-:B-1----:R-:W-:Y:S08]  /*8410*/  FFMA.FTZ R2, R231, c[0x0][0x2d0], -R184.reuse ;  /* 0x0000b400e7027a23 */ /* 0x102ff000000108b8 */
[----:B------:R1:W3:Y:S02]  /*8420*/  MUFU.EX2 R238, R2 ;  /* 0x0000000200ee7308 */ /* 0x0002e40000000800 */
[--C-:B-1----:R-:W-:Y:S01]  /*8430*/  FFMA.FTZ R2, R232, c[0x0][0x2d0], -R184.reuse ;  /* 0x0000b400e8027a23 */ /* 0x102fe200000108b8 */
[----:B---3--:R-:W-:Y:S07]  /*8440*/  F2FP.PACK_AB R109, R238, R241 ;  /* 0x000000f1ee6d723e */ /* 0x008fee00000000ff */
[----:B------:R1:W-:Y:S02]  /*8450*/  MUFU.EX2 R235, R2 ;  /* 0x0000000200eb7308 */ /* 0x0003e40000000800 */
[----:B-1----:R-:W-:Y:S08]  /*8460*/  FFMA.FTZ R2, R233, c[0x0][0x2d0], -R184 ;  /* 0x0000b400e9027a23 */ /* 0x002ff000000108b8 */
[----:B------:R1:W3:Y:S02]  /*8470*/  MUFU.EX2 R234, R2 ;  /* 0x0000000200ea7308 */ /* 0x0002e40000000800 */
[--C-:B-1----:R-:W-:Y:S01]  /*8480*/  FFMA.FTZ R2, R190, c[0x0][0x2d0], -R150.reuse ;  /* 0x0000b400be027a23 */ /* 0x102fe20000010896 */
[----:B---3--:R-:W-:Y:S07]  /*8490*/  F2FP.PACK_AB R111, R234, R235 ;  /* 0x000000ebea6f723e */ /* 0x008fee00000000ff */
[----:B------:R1:W-:Y:S01]  /*84a0*/  MUFU.EX2 R230, R2 ;  /* 0x0000000200e67308 */ /* 0x0003e20000000800 */
[C---:B------:R-:W-:Y:S08]  /*84b0*/  HMMA.16816.F32 R8, R108.reuse, R104, R8 ;  /* 0x000000686c08723c */ /* 0x040ff00000001808 */
[-C--:B------:R-:W-:Y:S08]  /*84c0*/  HMMA.16816.F32 R12, R108, R106.reuse, R12 ;  /* 0x0000006a6c0c723c */ /* 0x080ff0000000180c */
[C---:B------:R-:W-:Y:S01]  /*84d0*/  HMMA.16816.F32 R16, R100.reuse, R106, R16 ;  /* 0x0000006a6410723c */ /* 0x040fe20000001810 */
[----:B------:R-:W3:Y:S03]  /*84e0*/  LDSM.16.MT88.4 R104, [R206+0x1400] ;  /* 0x00140000ce68783b */ /* 0x000ee60000004200 */
[--C-:B-1----:R-:W-:Y:S02]  /*84f0*/  FFMA.FTZ R2, R236, c[0x0][0x2d0], -R150.reuse ;  /* 0x0000b400ec027a23 */ /* 0x102fe40000010896 */
[----:B------:R-:W-:Y:S02]  /*8500*/  IMAD.MOV.U32 R236, RZ, RZ, R169 ;  /* 0x000000ffffec7224 */ /* 0x000fe400078e00a9 */
[-C--:B------:R-:W-:Y:S01]  /*8510*/  HMMA.16816.F32 R20, R100, R112.reuse, R20 ;  /* 0x000000706414723c */ /* 0x080fe20000001814 */
[----:B------:R1:W1:Y:S07]  /*8520*/  MUFU.EX2 R232, R2 ;  /* 0x0000000200e87308 */ /* 0x00026e0000000800 */
[C---:B------:R-:W-:Y:S08]  /*8530*/  HMMA.16816.F32 R24, R108.reuse, R112, R24 ;  /* 0x000000706c18723c */ /* 0x040ff00000001818 */
[-C--:B------:R-:W-:Y:S08]  /*8540*/  HMMA.16816.F32 R28, R108, R114.reuse, R28 ;  /* 0x000000726c1c723c */ /* 0x080ff0000000181c */
[C---:B------:R-:W-:Y:S01]  /*8550*/  HMMA.16816.F32 R32, R100.reuse, R114, R32 ;  /* 0x000000726420723c */ /* 0x040fe20000001820 */
[----:B------:R-:W3:Y:S03]  /*8560*/  LDSM.16.MT88.4 R112, [R205+0x2400] ;  /* 0x00240000cd70783b */ /* 0x000ee60000004200 */
[--C-:B-1----:R-:W-:Y:S04]  /*8570*/  FFMA.FTZ R2, R191, c[0x0][0x2d0], -R150.reuse ;  /* 0x0000b400bf027a23 */ /* 0x102fe80000010896 */
[-C--:B------:R-:W-:Y:S01]  /*8580*/  HMMA.16816.F32 R36, R100, R116.reuse, R36 ;  /* 0x000000746424723c */ /* 0x080fe20000001824 */
[----:B------:R1:W-:Y:S07]  /*8590*/  MUFU.EX2 R233, R2 ;  /* 0x0000000200e97308 */ /* 0x0003ee0000000800 */
[C---:B------:R-:W-:Y:S08]  /*85a0*/  HMMA.16816.F32 R40, R108.reuse, R116, R40 ;  /* 0x000000746c28723c */ /* 0x040ff00000001828 */
[-C--:B------:R-:W-:Y:S08]  /*85b0*/  HMMA.16816.F32 R44, R108, R118.reuse, R44 ;  /* 0x000000766c2c723c */ /* 0x080ff0000000182c */
[C---:B------:R-:W-:Y:S01]  /*85c0*/  HMMA.16816.F32 R48, R100.reuse, R118, R48 ;  /* 0x000000766430723c */ /* 0x040fe20000001830 */
[----:B------:R-:W2:Y:S03]  /*85d0*/  LDSM.16.MT88.4 R116, [R206+0x2400] ;  /* 0x00240000ce74783b */ /* 0x000ea60000004200 */
[----:B-1----:R-:W-:Y:S02]  /*85e0*/  FFMA.FTZ R2, R239, c[0x0][0x2d0], -R150 ;  /* 0x0000b400ef027a23 */ /* 0x002fe40000010896 */
[----:B------:R-:W-:Y:S02]  /*85f0*/  IMAD.MOV.U32 R239, RZ, RZ, R168 ;  /* 0x000000ffffef7224 */ /* 0x000fe400078e00a8 */
[-C--:B---3--:R-:W-:Y:S01]  /*8600*/  HMMA.16816.F32 R52, R100, R104.reuse, R52 ;  /* 0x000000686434723c */ /* 0x088fe20000001834 */
[----:B------:R1:W3:Y:S07]  /*8610*/  MUFU.EX2 R231, R2 ;  /* 0x0000000200e77308 */ /* 0x0002ee0000000800 */
[C---:B------:R-:W-:Y:S08]  /*8620*/  HMMA.16816.F32 R56, R108.reuse, R104, R56 ;  /* 0x000000686c38723c */ /* 0x040ff00000001838 */
[-C--:B------:R-:W-:Y:S08]  /*8630*/  HMMA.16816.F32 R60, R108, R106.reuse, R60 ;  /* 0x0000006a6c3c723c */ /* 0x080ff0000000183c */
[C---:B------:R-:W-:Y:S01]  /*8640*/  HMMA.16816.F32 R64, R100.reuse, R106, R64 ;  /* 0x0000006a6440723c */ /* 0x040fe20000001840 */
[----:B------:R-:W3:Y:S03]  /*8650*/  LDSM.16.MT88.4 R104, [R205+0x800] ;  /* 0x00080000cd68783b */ /* 0x000ee60000004200 */
[----:B-1----:R-:W-:Y:S01]  /*8660*/  FFMA.FTZ R2, R244, c[0x0][0x2d0], -R149 ;  /* 0x0000b400f4027a23 */ /* 0x002fe20000010895 */
[----:B------:R-:W-:Y:S03]  /*8670*/  MOV R244, R163 ;  /* 0x000000a300f47202 */ /* 0x000fe60000000f00 */
[-C--:B------:R-:W-:Y:S01]  /*8680*/  HMMA.16816.F32 R68, R100, R112.reuse, R68 ;  /* 0x000000706444723c */ /* 0x080fe20000001844 */
[----:B------:R1:W-:Y:S07]  /*8690*/  MUFU.EX2 R229, R2 ;  /* 0x0000000200e57308 */ /* 0x0003ee0000000800 */
[C---:B------:R-:W-:Y:S08]  /*86a0*/  HMMA.16816.F32 R72, R108.reuse, R112, R72 ;  /* 0x000000706c48723c */ /* 0x040ff00000001848 */
[-C--:B------:R-:W-:Y:S03]  /*86b0*/  HMMA.16816.F32 R76, R108, R114.reuse, R76 ;  /* 0x000000726c4c723c */ /* 0x080fe6000000184c */
[----:B--2---:R-:W-:Y:S01]  /*86c0*/  ISETP.GT.AND P0, PT, R221, R177, PT ;  /* 0x000000b1dd00720c */ /* 0x004fe20003f04270 */
[----:B----4-:R-:W-:Y:S01]  /*86d0*/  FFMA.FTZ R140, R140, R176, R183 ;  /* 0x000000b08c8c7223 */ /* 0x010fe200000100b7 */
[----:B------:R-:W-:Y:S01]  /*86e0*/  MOV R221, R157 ;  /* 0x0000009d00dd7202 */ /* 0x000fe20000000f00 */
[----:B------:R-:W-:Y:S02]  /*86f0*/  LDSM.16.MT88.4 R180, [R205+0x2c00] ;  /* 0x002c0000cdb4783b */ /* 0x000fe40000004200 */
[C---:B------:R-:W-:Y:S04]  /*8700*/  HMMA.16816.F32 R80, R100.reuse, R114, R80 ;  /* 0x000000726450723c */ /* 0x040fe80000001850 */
[----:B-1----:R-:W-:Y:S02]  /*8710*/  FFMA.FTZ R2, R245, c[0x0][0x2d0], -R149 ;  /* 0x0000b400f5027a23 */ /* 0x002fe40000010895 */
[----:B-----5:R-:W-:Y:S01]  /*8720*/  FFMA.FTZ R3, R3, R137, R175 ;  /* 0x0000008903037223 */ /* 0x020fe200000100af */
[----:B------:R-:W1:Y:S01]  /*8730*/  LDSM.16.MT88.4 R112, [R206+0x800] ;  /* 0x00080000ce70783b */ /* 0x000e620000004200 */
[-C--:B------:R-:W-:Y:S01]  /*8740*/  HMMA.16816.F32 R84, R100, R116.reuse, R84 ;  /* 0x000000746454723c */ /* 0x080fe20000001854 */
[----:B------:R2:W4:Y:S03]  /*8750*/  MUFU.EX2 R228, R2 ;  /* 0x0000000200e47308 */ /* 0x0005260000000800 */
[----:B------:R-:W-:Y:S02]  /*8760*/  FFMA.FTZ R0, R0, R136, R174 ;  /* 0x0000008800007223 */ /* 0x000fe400000100ae */
[----:B------:R-:W-:Y:S02]  /*8770*/  FFMA.FTZ R141, R141, R138, R139 ;  /* 0x0000008a8d8d7223 */ /* 0x000fe4000001008b */
[C---:B------:R-:W-:Y:S01]  /*8780*/  HMMA.16816.F32 R88, R108.reuse, R116, R88 ;  /* 0x000000746c58723c */ /* 0x040fe20000001858 */
[----:B------:R-:W-:Y:S03]  /*8790*/  LDSM.16.MT88.4 R136, [R206+0x1c00] ;  /* 0x001c0000ce88783b */ /* 0x000fe60000004200 */
[----:B------:R-:W-:Y:S04]  /*87a0*/  IMAD.MOV.U32 R245, RZ, RZ, R162 ;  /* 0x000000fffff57224 */ /* 0x000fe800078e00a2 */
[-C--:B------:R-:W-:Y:S07]  /*87b0*/  HMMA.16816.F32 R92, R108, R118.reuse, R92 ;  /* 0x000000766c5c723c */ /* 0x080fee000000185c */
[----:B------:R-:W-:Y:S01]  /*87c0*/  FFMA.FTZ R108, R197, c[0x0][0x2d0], -R150 ;  /* 0x0000b400c56c7a23 */ /* 0x000fe20000010896 */
[----:B------:R-:W-:Y:S01]  /*87d0*/  HMMA.16816.F32 R96, R100, R118, R96 ;  /* 0x000000766460723c */ /* 0x000fe20000001860 */
[----:B------:R-:W5:Y:S03]  /*87e0*/  LDSM.16.MT88.4 R116, [R205+0x1800] ;  /* 0x00180000cd74783b */ /* 0x000f660000004200 */
[----:B--2---:R-:W-:Y:S02]  /*87f0*/  FFMA.FTZ R2, R243, c[0x0][0x2d0], -R149 ;  /* 0x0000b400f3027a23 */ /* 0x004fe40000010895 */
[----:B------:R-:W-:Y:S01]  /*8800*/  IMAD.MOV.U32 R197, RZ, RZ, R199 ;  /* 0x000000ffffc57224 */ /* 0x000fe200078e00c7 */
[----:B------:R-:W-:Y:S01]  /*8810*/  F2FP.PACK_AB R100, R232, R230 ;  /* 0x000000e6e864723e */ /* 0x000fe200000000ff */
[----:B------:R2:W1:Y:S01]  /*8820*/  MUFU.EX2 R226, R2 ;  /* 0x0000000200e27308 */ /* 0x0004620000000800 */
[----:B---3--:R-:W-:Y:S03]  /*8830*/  F2FP.PACK_AB R102, R231, R233 ;  /* 0x000000e9e766723e */ /* 0x008fe600000000ff */
[----:B------:R-:W-:Y:S01]  /*8840*/  IMAD.MOV.U32 R160, RZ, RZ, R197 ;  /* 0x000000ffffa07224 */ /* 0x000fe200078e00c5 */
[----:B----4-:R-:W-:Y:S01]  /*8850*/  F2FP.PACK_AB R101, R228, R229 ;  /* 0x000000e5e465723e */ /* 0x010fe200000000ff */
[----:B------:R-:W-:Y:S04]  /*8860*/  IMAD.MOV.U32 R243, RZ, RZ, R158 ;  /* 0x000000fffff37224 */ /* 0x000fe800078e009e */
[----:B------:R-:W-:Y:S01]  /*8870*/  MUFU.EX2 R197, R108 ;  /* 0x0000006c00c57308 */ /* 0x000fe20000000800 */
[----:B--2---:R-:W-:Y:S01]  /*8880*/  FFMA.FTZ R2, R128, c[0x0][0x2d0], -R151 ;  /* 0x0000b40080027a23 */ /* 0x004fe20000010897 */
[----:B-1----:R-:W-:Y:S01]  /*8890*/  F2FP.PACK_AB R103, R226, R227 ;  /* 0x000000e3e267723e */ /* 0x002fe200000000ff */
[----:B------:R-:W-:Y:S01]  /*88a0*/  IMAD.MOV.U32 R128, RZ, RZ, R125 ;  /* 0x000000ffff807224 */ /* 0x000fe200078e007d */
[----:B------:R-:W-:Y:S06]  /*88b0*/  MOV R125, R186 ;  /* 0x000000ba007d7202 */ /* 0x000fec0000000f00 */
[----:B------:R1:W-:Y:S01]  /*88c0*/  MUFU.EX2 R225, R2 ;  /* 0x0000000200e17308 */ /* 0x0003e20000000800 */
[----:B------:R-:W-:Y:S02]  /*88d0*/  IMAD.MOV.U32 R186, RZ, RZ, R123 ;  /* 0x000000ffffba7224 */ /* 0x000fe400078e007b */
[----:B------:R-:W-:Y:S01]  /*88e0*/  IMAD.MOV.U32 R123, RZ, RZ, R121 ;  /* 0x000000ffff7b7224 */ /* 0x000fe200078e0079 */
[-C--:B------:R-:W-:Y:S03]  /*88f0*/  HMMA.16816.F32 R4, R100, R104.reuse, R4 ;  /* 0x000000686404723c */ /* 0x080fe60000001804 */
[----:B------:R-:W-:Y:S01]  /*8900*/  MOV R121, R167 ;  /* 0x000000a700797202 */ /* 0x000fe20000000f00 */
[----:B------:R-:W-:Y:S02]  /*8910*/  IMAD.MOV.U32 R167, RZ, RZ, R165 ;  /* 0x000000ffffa77224 */ /* 0x000fe400078e00a5 */
[----:B------:R-:W-:Y:S02]  /*8920*/  IMAD.MOV.U32 R165, RZ, RZ, R201 ;  /* 0x000000ffffa57224 */ /* 0x000fe400078e00c9 */
[--C-:B------:R-:W-:Y:S04]  /*8930*/  FFMA.FTZ R132, R123, c[0x0][0x2d0], -R151.reuse ;  /* 0x0000b4007b847a23 */ /* 0x100fe80000010897 */
[----:B------:R-:W-:Y:S01]  /*8940*/  FFMA.FTZ R134, R121, c[0x0][0x2d0], -R151 ;  /* 0x0000b40079867a23 */ /* 0x000fe20000010897 */
[----:B------:R-:W-:Y:S01]  /*8950*/  MUFU.EX2 R190, R132 ;  /* 0x0000008400be7308 */ /* 0x000fe20000000800 */
[--C-:B------:R-:W-:Y:S02]  /*8960*/  FFMA.FTZ R129, R125, c[0x0][0x2d0], -R149.reuse ;  /* 0x0000b4007d817a23 */ /* 0x100fe40000010895 */
[----:B------:R-:W-:Y:S01]  /*8970*/  FFMA.FTZ R131, R186, c[0x0][0x2d0], -R149 ;  /* 0x0000b400ba837a23 */ /* 0x000fe20000010895 */
[----:B------:R-:W-:Y:S01]  /*8980*/  MOV R186, R167 ;  /* 0x000000a700ba7202 */ /* 0x000fe20000000f00 */
[----:B------:R-:W-:Y:S02]  /*8990*/  IMAD.MOV.U32 R173, RZ, RZ, R165 ;  /* 0x000000ffffad7224 */ /* 0x000fe400078e00a5 */
[----:B-1----:R-:W-:Y:S02]  /*89a0*/  FFMA.FTZ R2, R249, c[0x0][0x2d0], -R151 ;  /* 0x0000b400f9027a23 */ /* 0x002fe40000010897 */
[----:B------:R-:W-:Y:S01]  /*89b0*/  IMAD.MOV.U32 R249, RZ, RZ, R152 ;  /* 0x000000fffff97224 */ /* 0x000fe200078e0098 */
[----:B------:R-:W-:Y:S01]  /*89c0*/  MUFU.EX2 R192, R131 ;  /* 0x0000008300c07308 */ /* 0x000fe20000000800 */
[----:B------:R-:W-:Y:S02]  /*89d0*/  FADD.FTZ R140, R173, R140 ;  /* 0x0000008cad8c7221 */ /* 0x000fe40000010000 */
[----:B------:R-:W-:Y:S07]  /*89e0*/  FADD.FTZ R186, R186, R3 ;  /* 0x00000003baba7221 */ /* 0x000fee0000010000 */
[----:B------:R1:W2:Y:S10]  /*89f0*/  MUFU.EX2 R223, R2 ;  /* 0x0000000200df7308 */ /* 0x0002b40000000800 */
[----:B------:R-:W-:Y:S01]  /*8a00*/  MUFU.EX2 R188, R134 ;  /* 0x0000008600bc7308 */ /* 0x000fe20000000800 */
[----:B-1----:R-:W-:Y:S01]  /*8a10*/  FFMA.FTZ R2, R240, c[0x0][0x2d0], -R151 ;  /* 0x0000b400f0027a23 */ /* 0x002fe20000010897 */
[----:B--2---:R-:W-:Y:S01]  /*8a20*/  F2FP.PACK_AB R108, R223, R225 ;  /* 0x000000e1df6c723e */ /* 0x004fe200000000ff */
[----:B------:R-:W-:Y:S07]  /*8a30*/  IMAD.MOV.U32 R240, RZ, RZ, R153 ;  /* 0x000000fffff07224 */ /* 0x000fee00078e0099 */
[----:B------:R1:W-:Y:S02]  /*8a40*/  MUFU.EX2 R224, R2 ;  /* 0x0000000200e07308 */ /* 0x0003e40000000800 */
[----:B-1----:R-:W-:Y:S01]  /*8a50*/  FFMA.FTZ R2, R242, c[0x0][0x2d0], -R151 ;  /* 0x0000b400f2027a23 */ /* 0x002fe20000010897 */
[----:B------:R-:W-:Y:S07]  /*8a60*/  MOV R242, R154 ;  /* 0x0000009a00f27202 */ /* 0x000fee0000000f00 */
[----:B------:R1:W2:Y:S02]  /*8a70*/  MUFU.EX2 R222, R2 ;  /* 0x0000000200de7308 */ /* 0x0002a40000000800 */
[--C-:B-1----:R-:W-:Y:S01]  /*8a80*/  FFMA.FTZ R2, R127, c[0x0][0x2d0], -R184.reuse ;  /* 0x0000b4007f027a23 */ /* 0x102fe200000108b8 */
[----:B--2---:R-:W-:Y:S01]  /*8a90*/  F2FP.PACK_AB R110, R222, R224 ;  /* 0x000000e0de6e723e */ /* 0x004fe200000000ff */
[----:B------:R-:W-:Y:S06]  /*8aa0*/  IMAD.MOV.U32 R127, RZ, RZ, R203 ;  /* 0x000000ffff7f7224 */ /* 0x000fec00078e00cb */
[----:B------:R1:W-:Y:S02]  /*8ab0*/  MUFU.EX2 R203, R2 ;  /* 0x0000000200cb7308 */ /* 0x0003e40000000800 */
[----:B-1----:R-:W-:Y:S02]  /*8ac0*/  FFMA.FTZ R2, R124, c[0x0][0x2d0], -R184 ;  /* 0x0000b4007c027a23 */ /* 0x002fe400000108b8 */
[----:B------:R-:W-:Y:S01]  /*8ad0*/  IMAD.MOV.U32 R124, RZ, RZ, R185 ;  /* 0x000000ffff7c7224 */ /* 0x000fe200078e00b9 */
[----:B------:R-:W-:Y:S01]  /*8ae0*/  MOV R185, R122 ;  /* 0x0000007a00b97202 */ /* 0x000fe20000000f00 */
[----:B------:R-:W-:Y:S02]  /*8af0*/  IMAD.MOV.U32 R122, RZ, RZ, R193 ;  /* 0x000000ffff7a7224 */ /* 0x000fe400078e00c1 */
[----:B------:R-:W-:Y:S01]  /*8b00*/  IMAD.MOV.U32 R193, RZ, RZ, R166 ;  /* 0x000000ffffc17224 */ /* 0x000fe200078e00a6 */
[----:B------:R-:W-:Y:S01]  /*8b10*/  MOV R166, R200 ;  /* 0x000000c800a67202 */ /* 0x000fe20000000f00 */
[----:B------:R-:W-:Y:S01]  /*8b20*/  FFMA.FTZ R133, R122, c[0x0][0x2d0], -R151 ;  /* 0x0000b4007a857a23 */ /* 0x000fe20000010897 */
[----:B------:R1:W2:Y:S01]  /*8b30*/  MUFU.EX2 R200, R2 ;  /* 0x0000000200c87308 */ /* 0x0002a20000000800 */
[----:B------:R-:W3:Y:S01]  /*8b40*/  LDSM.16.MT88.4 R120, [R206+0x1800] ;  /* 0x00180000ce78783b */ /* 0x000ee20000004200 */
[----:B------:R-:W-:Y:S02]  /*8b50*/  FFMA.FTZ R130, R124, c[0x0][0x2d0], -R149 ;  /* 0x0000b4007c827a23 */ /* 0x000fe40000010895 */
[----:B------:R-:W-:Y:S02]  /*8b60*/  IMAD.MOV.U32 R172, RZ, RZ, R166 ;  /* 0x000000ffffac7224 */ /* 0x000fe400078e00a6 */
[----:B------:R-:W-:Y:S02]  /*8b70*/  FFMA.FTZ R151, R193, c[0x0][0x2d0], -R151 ;  /* 0x0000b400c1977a23 */ /* 0x000fe40000010897 */
[----:B------:R-:W-:Y:S01]  /*8b80*/  FFMA.FTZ R149, R185, c[0x0][0x2d0], -R149 ;  /* 0x0000b400b9957a23 */ /* 0x000fe20000010895 */
[----:B------:R-:W-:Y:S01]  /*8b90*/  LDSM.16.MT88.4 R164, [R205+0xc00] ;  /* 0x000c0000cda4783b */ /* 0x000fe20000004200 */
[----:B------:R-:W-:Y:S01]  /*8ba0*/  MUFU.EX2 R193, R130 ;  /* 0x0000008200c17308 */ /* 0x000fe20000000800 */
[----:B------:R-:W-:Y:S02]  /*8bb0*/  IMAD.MOV.U32 R185, RZ, RZ, R194 ;  /* 0x000000ffffb97224 */ /* 0x000fe400078e00c2 */
[----:B------:R-:W-:Y:S04]  /*8bc0*/  FADD.FTZ R141, R172, R141 ;  /* 0x0000008dac8d7221 */ /* 0x000fe80000010000 */
[----:B------:R-:W-:Y:S03]  /*8bd0*/  FADD.FTZ R141, R170, R141 ;  /* 0x0000008daa8d7221 */ /* 0x000fe60000010000 */
[----:B------:R-:W4:Y:S01]  /*8be0*/  MUFU.EX2 R194, R129 ;  /* 0x0000008100c27308 */ /* 0x000f220000000800 */
[--C-:B-1----:R-:W-:Y:S01]  /*8bf0*/  FFMA.FTZ R2, R247, c[0x0][0x2d0], -R184.reuse ;  /* 0x0000b400f7027a23 */ /* 0x102fe200000108b8 */
[----:B--2---:R-:W-:Y:S01]  /*8c00*/  F2FP.PACK_AB R109, R200, R203 ;  /* 0x000000cbc86d723e */ /* 0x004fe200000000ff */
[----:B------:R-:W-:Y:S07]  /*8c10*/  IMAD.MOV.U32 R247, RZ, RZ, R155 ;  /* 0x000000fffff77224 */ /* 0x000fee00078e009b */
[----:B------:R1:W-:Y:S10]  /*8c20*/  MUFU.EX2 R201, R2 ;  /* 0x0000000200c97308 */ /* 0x0003f40000000800 */
[----:B------:R4:W2:Y:S10]  /*8c30*/  MUFU.EX2 R191, R149 ;  /* 0x0000009500bf7308 */ /* 0x0008b40000000800 */
[----:B------:R2:W2:Y:S01]  /*8c40*/  MUFU.EX2 R187, R151 ;  /* 0x0000009700bb7308 */ /* 0x0004a20000000800 */
[----:B-1----:R-:W-:Y:S02]  /*8c50*/  FFMA.FTZ R2, R246, c[0x0][0x2d0], -R184 ;  /* 0x0000b400f6027a23 */ /* 0x002fe400000108b8 */
[----:B------:R-:W-:Y:S07]  /*8c60*/  IMAD.MOV.U32 R246, RZ, RZ, R156 ;  /* 0x000000fffff67224 */ /* 0x000fee00078e009c */
[----:B------:R-:W1:Y:S01]  /*8c70*/  MUFU.EX2 R199, R2 ;  /* 0x0000000200c77308 */ /* 0x000e620000000800 */
[----:B----4-:R-:W-:Y:S09]  /*8c80*/  F2FP.PACK_AB R149, R193, R194 ;  /* 0x000000c2c195723e */ /* 0x010ff200000000ff */
[----:B------:R-:W4:Y:S01]  /*8c90*/  MUFU.EX2 R189, R133 ;  /* 0x0000008500bd7308 */ /* 0x000f220000000800 */
[----:B--2---:R-:W-:Y:S02]  /*8ca0*/  F2FP.PACK_AB R151, R191, R192 ;  /* 0x000000c0bf97723e */ /* 0x004fe400000000ff */
[----:B------:R-:W-:Y:S02]  /*8cb0*/  F2FP.PACK_AB R178, R187, R188 ;  /* 0x000000bcbbb2723e */ /* 0x000fe400000000ff */
[----:B-1----:R-:W-:Y:S01]  /*8cc0*/  F2FP.PACK_AB R111, R199, R201 ;  /* 0x000000c9c76f723e */ /* 0x002fe200000000ff */
[--C-:B------:R-:W-:Y:S02]  /*8cd0*/  FFMA.FTZ R2, R128, c[0x0][0x2d0], -R150.reuse ;  /* 0x0000b40080027a23 */ /* 0x100fe40000010896 */
[--C-:B------:R-:W-:Y:S02]  /*8ce0*/  FFMA.FTZ R128, R127, c[0x0][0x2d0], -R150.reuse ;  /* 0x0000b4007f807a23 */ /* 0x100fe40000010896 */
[----:B------:R-:W-:Y:S01]  /*8cf0*/  FFMA.FTZ R150, R126, c[0x0][0x2d0], -R150 ;  /* 0x0000b4007e967a23 */ /* 0x000fe20000010896 */
[----:B------:R1:W-:Y:S01]  /*8d00*/  MUFU.EX2 R195, R2 ;  /* 0x0000000200c37308 */ /* 0x0003e20000000800 */
[C---:B------:R-:W-:Y:S01]  /*8d10*/  HMMA.16816.F32 R8, R108.reuse, R104, R8 ;  /* 0x000000686c08723c */ /* 0x040fe20000001808 */
[----:B------:R-:W2:Y:S03]  /*8d20*/  LDSM.16.MT88.4 R124, [R205+0x2800] ;  /* 0x00280000cd7c783b */ /* 0x000ea60000004200 */
[----:B----4-:R-:W-:Y:S04]  /*8d30*/  F2FP.PACK_AB R176, R189, R190 ;  /* 0x000000bebdb0723e */ /* 0x010fe800000000ff */
[-C--:B------:R-:W-:Y:S01]  /*8d40*/  HMMA.16816.F32 R12, R108, R106.reuse, R12 ;  /* 0x0000006a6c0c723c */ /* 0x080fe2000000180c */
[----:B------:R4:W-:Y:S07]  /*8d50*/  MUFU.EX2 R196, R128 ;  /* 0x0000008000c47308 */ /* 0x0009ee0000000800 */
[C---:B------:R-:W-:Y:S01]  /*8d60*/  HMMA.16816.F32 R16, R100.reuse, R106, R16 ;  /* 0x0000006a6410723c */ /* 0x040fe20000001810 */
[----:B------:R-:W2:Y:S02]  /*8d70*/  LDSM.16.MT88.4 R104, [R206+0x2800] ;  /* 0x00280000ce68783b */ /* 0x000ea40000004200 */
[----:B------:R-:W3:Y:S01]  /*8d80*/  MUFU.EX2 R198, R150 ;  /* 0x0000009600c67308 */ /* 0x000ee20000000800 */
[--C-:B-1----:R-:W-:Y:S04]  /*8d90*/  FFMA.FTZ R2, R147, c[0x0][0x2d0], -R184.reuse ;  /* 0x0000b40093027a23 */ /* 0x102fe800000108b8 */
[-C--:B------:R-:W-:Y:S05]  /*8da0*/  HMMA.16816.F32 R20, R100, R112.reuse, R20 ;  /* 0x000000706414723c */ /* 0x080fea0000001814 */
[----:B------:R1:W-:Y:S03]  /*8db0*/  MUFU.EX2 R147, R2 ;  /* 0x0000000200937308 */ /* 0x0003e60000000800 */
[C---:B------:R-:W-:Y:S01]  /*8dc0*/  HMMA.16816.F32 R24, R108.reuse, R112, R24 ;  /* 0x000000706c18723c */ /* 0x040fe20000001818 */
[----:B----4-:R-:W-:Y:S07]  /*8dd0*/  LDSM.16.MT88.4 R128, [R205+0x1c00] ;  /* 0x001c0000cd80783b */ /* 0x010fee0000004200 */
[-C--:B------:R-:W-:Y:S04]  /*8de0*/  HMMA.16816.F32 R28, R108, R114.reuse, R28 ;  /* 0x000000726c1c723c */ /* 0x080fe8000000181c */
[----:B---3--:R-:W-:Y:S04]  /*8df0*/  F2FP.PACK_AB R150, R198, R196 ;  /* 0x000000c4c696723e */ /* 0x008fe800000000ff */
[C---:B------:R-:W-:Y:S01]  /*8e00*/  HMMA.16816.F32 R32, R100.reuse, R114, R32 ;  /* 0x000000726420723c */ /* 0x040fe20000001820 */
[----:B------:R-:W3:Y:S03]  /*8e10*/  LDSM.16.MT88.4 R112, [R206+0xc00] ;  /* 0x000c0000ce70783b */ /* 0x000ee60000004200 */
[----:B-1----:R-:W-:Y:S02]  /*8e20*/  FFMA.FTZ R2, R135, c[0x0][0x2d0], -R184 ;  /* 0x0000b40087027a23 */ /* 0x002fe400000108b8 */
[----:B------:R-:W-:Y:S02]  /*8e30*/  IMAD.MOV.U32 R135, RZ, RZ, R171 ;  /* 0x000000ffff877224 */ /* 0x000fe400078e00ab */
[-C--:B-----5:R-:W-:Y:S04]  /*8e40*/  HMMA.16816.F32 R36, R100, R116.reuse, R36 ;  /* 0x000000746424723c */ /* 0x0a0fe80000001824 */
[----:B------:R-:W-:Y:S02]  /*8e50*/  IMAD.MOV.U32 R171, RZ, RZ, R185 ;  /* 0x000000ffffab7224 */ /* 0x000fe400078e00b9 */
[----:B------:R1:W4:Y:S02]  /*8e60*/  MUFU.EX2 R185, R2 ;  /* 0x0000000200b97308 */ /* 0x0003240000000800 */
[C---:B------:R-:W-:Y:S04]  /*8e70*/  HMMA.16816.F32 R40, R108.reuse, R116, R40 ;  /* 0x000000746c28723c */ /* 0x040fe80000001828 */
[----:B------:R-:W-:Y:S02]  /*8e80*/  FADD.FTZ R3, R171, R140 ;  /* 0x0000008cab037221 */ /* 0x000fe40000010000 */
[----:B------:R-:W-:Y:S02]  /*8e90*/  IMAD.MOV.U32 R140, RZ, RZ, R159 ;  /* 0x000000ffff8c7224 */ /* 0x000fe400078e009f */
[-C--:B------:R-:W-:Y:S04]  /*8ea0*/  HMMA.16816.F32 R44, R108, R118.reuse, R44 ;  /* 0x000000766c2c723c */ /* 0x080fe8000000182c */
[----:B------:R-:W-:Y:S01]  /*8eb0*/  FADD.FTZ R3, R221, R3 ;  /* 0x00000003dd037221 */ /* 0x000fe20000010000 */
[----:B------:R-:W-:Y:S03]  /*8ec0*/  MOV R221, R202 ;  /* 0x000000ca00dd7202 */ /* 0x000fe60000000f00 */
[C---:B------:R-:W-:Y:S04]  /*8ed0*/  HMMA.16816.F32 R48, R100.reuse, R118, R48 ;  /* 0x000000766430723c */ /* 0x040fe80000001830 */
[--C-:B-1----:R-:W-:Y:S01]  /*8ee0*/  FFMA.FTZ R2, R160, c[0x0][0x2d0], -R184.reuse ;  /* 0x0000b400a0027a23 */ /* 0x102fe200000108b8 */
[----:B------:R-:W-:Y:S03]  /*8ef0*/  MOV R160, R146 ;  /* 0x0000009200a07202 */ /* 0x000fe60000000f00 */
[-C--:B------:R-:W-:Y:S01]  /*8f00*/  HMMA.16816.F32 R52, R100, R120.reuse, R52 ;  /* 0x000000786434723c */ /* 0x080fe20000001834 */
[----:B------:R1:W-:Y:S03]  /*8f10*/  MUFU.EX2 R146, R2 ;  /* 0x0000000200927308 */ /* 0x0003e60000000800 */
[----:B------:R-:W-:Y:S01]  /*8f20*/  FFMA.FTZ R184, R148, c[0x0][0x2d0], -R184 ;  /* 0x0000b40094b87a23 */ /* 0x000fe200000108b8 */
[----:B------:R-:W-:Y:S02]  /*8f30*/  F2FP.PACK_AB R148, R195, R197 ;  /* 0x000000c5c394723e */ /* 0x000fe400000000ff */
[----:B----4-:R-:W-:Y:S01]  /*8f40*/  F2FP.PACK_AB R177, R185, R147 ;  /* 0x00000093b9b1723e */ /* 0x010fe200000000ff */
[C---:B------:R-:W-:Y:S03]  /*8f50*/  HMMA.16816.F32 R56, R108.reuse, R120, R56 ;  /* 0x000000786c38723c */ /* 0x040fe60000001838 */
[----:B------:R-:W4:Y:S05]  /*8f60*/  MUFU.EX2 R184, R184 ;  /* 0x000000b800b87308 */ /* 0x000f2a0000000800 */
[-C--:B------:R-:W-:Y:S08]  /*8f70*/  HMMA.16816.F32 R60, R108, R122.reuse, R60 ;  /* 0x0000007a6c3c723c */ /* 0x080ff0000000183c */
[C---:B------:R-:W-:Y:S04]  /*8f80*/  HMMA.16816.F32 R64, R100.reuse, R122, R64 ;  /* 0x0000007a6440723c */ /* 0x040fe80000001840 */
[----:B-1----:R-:W-:Y:S01]  /*8f90*/  FADD.FTZ R2, R135, R0 ;  /* 0x0000000087027221 */ /* 0x002fe20000010000 */
[----:B------:R-:W-:Y:S03]  /*8fa0*/  MOV R0, R160 ;  /* 0x000000a000007202 */ /* 0x000fe60000000f00 */
[-C--:B--2---:R-:W-:Y:S04]  /*8fb0*/  HMMA.16816.F32 R68, R100, R124.reuse, R68 ;  /* 0x0000007c6444723c */ /* 0x084fe80000001844 */
[----:B----4-:R-:W-:Y:S01]  /*8fc0*/  F2FP.PACK_AB R179, R184, R146 ;  /* 0x00000092b8b3723e */ /* 0x010fe200000000ff */
[----:B------:R-:W-:Y:S03]  /*8fd0*/  FADD.FTZ R0, R0, R186 ;  /* 0x000000ba00007221 */ /* 0x000fe60000010000 */
[C---:B------:R-:W-:Y:S04]  /*8fe0*/  HMMA.16816.F32 R72, R108.reuse, R124, R72 ;  /* 0x0000007c6c48723c */ /* 0x040fe80000001848 */
[----:B------:R-:W-:Y:S04]  /*8ff0*/  FADD.FTZ R0, R247, R0 ;  /* 0x00000000f7007221 */ /* 0x000fe80000010000 */
[-C--:B------:R-:W-:Y:S08]  /*9000*/  HMMA.16816.F32 R76, R108, R126.reuse, R76 ;  /* 0x0000007e6c4c723c */ /* 0x080ff0000000184c */
[C---:B------:R-:W-:Y:S08]  /*9010*/  HMMA.16816.F32 R80, R100.reuse, R126, R80 ;  /* 0x0000007e6450723c */ /* 0x040ff00000001850 */
[-C--:B------:R-:W-:Y:S08]  /*9020*/  HMMA.16816.F32 R84, R100, R104.reuse, R84 ;  /* 0x000000686454723c */ /* 0x080ff00000001854 */
[C---:B------:R-:W-:Y:S08]  /*9030*/  HMMA.16816.F32 R88, R108.reuse, R104, R88 ;  /* 0x000000686c58723c */ /* 0x040ff00000001858 */
[-C--:B------:R-:W-:Y:S08]  /*9040*/  HMMA.16816.F32 R92, R108, R106.reuse, R92 ;  /* 0x0000006a6c5c723c */ /* 0x080ff0000000185c */
[----:B------:R-:W-:Y:S08]  /*9050*/  HMMA.16816.F32 R96, R100, R106, R96 ;  /* 0x0000006a6460723c */ /* 0x000ff00000001860 */
[-C--:B------:R-:W-:Y:S01]  /*9060*/  HMMA.16816.F32 R152, R148, R164.reuse, R4 ;  /* 0x000000a49498723c */ /* 0x080fe20000001804 */
[----:B------:R-:W1:Y:S07]  /*9070*/  LDSM.16.MT88.4 R4, [R206+0x2c00] ;  /* 0x002c0000ce04783b */ /* 0x000e6e0000004200 */
        /* <DEDUP_REMOVED lines=53> */
[----:B------:R-:W-:Y:S02]  /*93d0*/  IMAD.MOV.U32 R147, RZ, RZ, R142 ;  /* 0x000000ffff937224 */ /* 0x000fe400078e008e */
[C---:B------:R-:W-:Y:S04]  /*93e0*/  HMMA.16816.F32 R80, R148.reuse, R182, R80 ;  /* 0x000000b69450723c */ /* 0x040fe80000001850 */
[----:B------:R-:W-:Y:S02]  /*93f0*/  FADD.FTZ R3, R185, R3 ;  /* 0x00000003b9037221 */ /* 0x000fe40000010000 */
[----:B------:R-:W-:Y:S02]  /*9400*/  IMAD.MOV.U32 R141, RZ, RZ, R144 ;  /* 0x000000ffff8d7224 */ /* 0x000fe400078e0090 */
[-C--:B-1----:R-:W-:Y:S08]  /*9410*/  HMMA.16816.F32 R84, R148, R4.reuse, R84 ;  /* 0x000000049454723c */ /* 0x082ff00000001854 */
        /* <DEDUP_REMOVED lines=8> */
[----:B------:R-:W-:Y:S02]  /*94a0*/  FADD.FTZ R2, R195, R2 ;  /* 0x00000002c3027221 */ /* 0x000fe40000010000 */
[----:B------:R-:W-:Y:S04]  /*94b0*/  FADD.FTZ R4, R193, R0 ;  /* 0x00000000c1047221 */ /* 0x000fe80000010000 */
[----:B------:R-:W-:Y:S02]  /*94c0*/  FADD.FTZ R0, R189, R5 ;  /* 0x00000005bd007221 */ /* 0x000fe40000010000 */
[----:B------:R-:W-:Y:S02]  /*94d0*/  FADD.FTZ R5, R196, R2 ;  /* 0x00000002c4057221 */ /* 0x000fe40000010000 */
[----:B------:R-:W-:Y:S02]  /*94e0*/  FADD.FTZ R4, R192, R4 ;  /* 0x00000004c0047221 */ /* 0x000fe40000010000 */
[----:B------:R-:W-:Y:S02]  /*94f0*/  FADD.FTZ R5, R198, R5 ;  /* 0x00000005c6057221 */ /* 0x000fe40000010000 */
[----:B------:R-:W-:Y:S02]  /*9500*/  FADD.FTZ R2, R188, R0 ;  /* 0x00000000bc027221 */ /* 0x000fe40000010000 */
[----:B------:R-:W-:Y:S01]  /*9510*/  FADD.FTZ R0, R146, R3 ;  /* 0x0000000392007221 */ /* 0x000fe20000010000 */
[----:B------:R1:W-:Y:S01]  /*9520*/  STL [R1+0x18], R5 ;  /* 0x0000180501007387 */ /* 0x0003e20000100800 */
[----:B------:R-:W-:Y:S02]  /*9530*/  FADD.FTZ R3, R191, R4 ;  /* 0x00000004bf037221 */ /* 0x000fe40000010000 */
[----:B------:R-:W-:Y:S02]  /*9540*/  FADD.FTZ R2, R187, R2 ;  /* 0x00000002bb027221 */ /* 0x000fe40000010000 */
[----:B------:R-:W-:Y:S01]  /*9550*/  FADD.FTZ R0, R184, R0 ;  /* 0x00000000b8007221 */ /* 0x000fe20000010000 */
[----:B------:R1:W-:Y:S01]  /*9560*/  STL [R1+0x1c], R3 ;  /* 0x00001c0301007387 */ /* 0x0003e20000100800 */
[----:B------:R-:W-:Y:S03]  /*9570*/  IMAD.MOV.U32 R146, RZ, RZ, R143 ;  /* 0x000000ffff927224 */ /* 0x000fe600078e008f */
[----:B------:R1:W-:Y:S04]  /*9580*/  STL [R1+0x20], R2 ;  /* 0x0000200201007387 */ /* 0x0003e80000100800 */
[----:B------:R1:W-:Y:S01]  /*9590*/  STL [R1+0x24], R0 ;  /* 0x0000240001007387 */ /* 0x0003e20000100800 */
[----:B------:R-:W-:-:S05]  /*95a0*/  @P0 BRA `(.L_x_553) ;  /* 0xffffbea000000947 */ /* 0x000fca000383ffff */
.L_x_552:
[----:B-1----:R-:W-:-:S13]  /*95b0*/  ISETP.GE.AND P0, PT, R202, RZ, PT ;  /* 0x000000ffca00720c */ /* 0x002fda0003f06270 */
[----:B------:R-:W-:Y:S05]  /*95c0*/  @!P0 BRA `(.L_x_554) ;  /* 0x0000319000008947 */ /* 0x000fea0003800000 */
[----:B------:R-:W-:Y:S01]  /*95d0*/  IMAD.MOV.U32 R2, RZ, RZ, R144 ;  /* 0x000000ffff027224 */ /* 0x000fe200078e0090 */
[----:B------:R-:W-:Y:S01]  /*95e0*/  MOV R146, R142 ;  /* 0x0000008e00927202 */ /* 0x000fe20000000f00 */
[----:B------:R-:W-:Y:S01]  /*95f0*/  IMAD.MOV.U32 R0, RZ, RZ, R145 ;  /* 0x000000ffff007224 */ /* 0x000fe200078e0091 */
[----:B------:R-:W-:Y:S02]  /*9600*/  MOV R3, R143 ;  /* 0x0000008f00037202 */ /* 0x000fe40000000f00 */
.L_x_555:
[----:B------:R-:W2:Y:S01]  /*9610*/  LDL.64 R56, [R1+0x8] ;  /* 0x0000080001387983 */ /* 0x000ea20000100a00 */
[----:B------:R-:W-:Y:S04]  /*9620*/  DEPBAR.LE SB0, 0x0 ;  /* 0x000080000000791a */ /* 0x000fe80000000000 */
[----:B------:R-:W-:Y:S01]  /*9630*/  WARPSYNC 0xffffffff ;  /* 0xffffffff00007948 */ /* 0x000fe20003800000 */
[----:B------:R-:W3:Y:S01]  /*9640*/  LDL R184, [R1+0x14] ;  /* 0x0000140001b87983 */ /* 0x000ee20000100800 */
[----:B------:R-:W-:Y:S01]  /*9650*/  SHF.R.S32.HI R20, RZ, 0x1f, R202 ;  /* 0x0000001fff147819 */ /* 0x000fe200000114ca */
[----:B------:R-:W-:Y:S01]  /*9660*/  IMAD.WIDE.U32 R44, R202, c[0x0][0x208], RZ ;  /* 0x00008200ca2c7a25 */ /* 0x000fe200078e00ff */
[----:B------:R-:W-:Y:S01]  /*9670*/  MOV R55, c[0x0][0x20c] ;  /* 0x0000830000377a02 */ /* 0x000fe20000000f00 */
[----:B------:R-:W4:Y:S02]  /*9680*/  LDL R189, [R1+0x28] ;  /* 0x0000280001bd7983 */ /* 0x000f240000100800 */
[----:B------:R-:W-:Y:S01]  /*9690*/  IMAD R28, R20, c[0x0][0x208], RZ ;  /* 0x00008200141c7a24 */ /* 0x000fe200078e02ff */
[----:B------:R-:W-:Y:S01]  /*96a0*/  SHF.L.U32 R40, R44, 0x6, RZ ;  /* 0x000000062c287819 */ /* 0x000fe200000006ff */
[----:B------:R-:W-:Y:S02]  /*96b0*/  BAR.SYNC.DEFER_BLOCKING 0x0 ;  /* 0x0000000000007b1d */ /* 0x000fe40000010000 */
[----:B------:R-:W-:Y:S05]  /*96c0*/  IMAD R28, R202, c[0x0][0x20c], R28 ;  /* 0x00008300ca1c7a24 */ /* 0x000fea00078e021c */
[----:B------:R-:W-:Y:S02]  /*96d0*/  IADD3 R28, R45, R28, RZ ;  /* 0x0000001c2d1c7210 */ /* 0x000fe40007ffe0ff */
[----:B------:R-:W-:Y:S02]  /*96e0*/  MOV R45, c[0x0][0x208] ;  /* 0x00008200002d7a02 */ /* 0x000fe40000000f00 */
[----:B------:R-:W-:Y:S01]  /*96f0*/  SHF.L.U64.HI R44, R44, 0x6, R28 ;  /* 0x000000062c2c7819 */ /* 0x000fe2000001021c */
[----:B------:R-:W-:Y:S08]  /*9700*/  LDSM.16.M88.4 R64, [R207] ;  /* 0x00000000cf40783b */ /* 0x000ff00000000200 */
[----:B------:R-:W1:Y:S08]  /*9710*/  LDSM.16.M88.4 R16, [R204] ;  /* 0x00000000cc10783b */ /* 0x000e700000000200 */
[----:B------:R-:W5:Y:S08]  /*9720*/  LDSM.16.M88.4 R60, [R207+0x1000] ;  /* 0x00100000cf3c783b */ /* 0x000f700000000200 */
[----:B------:R-:W5:Y:S08]  /*9730*/  LDSM.16.M88.4 R32, [R204+0x400] ;  /* 0x00040000cc20783b */ /* 0x000f700000000200 */
[----:B------:R-:W4:Y:S06]  /*9740*/  LDL.64 R222, [R1] ;  /* 0x0000000001de7983 */ /* 0x000f2c0000100a00 */
[----:B------:R-:W5:Y:S08]  /*9750*/  LDSM.16.M88.4 R48, [R204+0x800] ;  /* 0x00080000cc30783b */ /* 0x000f700000000200 */
[----:B------:R-:W4:Y:S01]  /*9760*/  LDL R221, [R1+0x10] ;  /* 0x0000100001dd7983 */ /* 0x000f220000100800 */
[-C--:B-1----:R-:W-:Y:S03]  /*9770*/  HMMA.16816.F32 R4, R64, R16.reuse, RZ ;  /* 0x000000104004723c */ /* 0x082fe600000018ff */
[----:B------:R-:W1:Y:S05]  /*9780*/  LDSM.16.M88.4 R140, [R204+0xc00] ;  /* 0x000c0000cc8c783b */ /* 0x000e6a0000000200 */
[C---:B-----5:R-:W-:Y:S03]  /*9790*/  HMMA.16816.F32 R8, R60.reuse, R16, RZ ;  /* 0x000000103c08723c */ /* 0x060fe600000018ff */
[----:B------:R-:W5:Y:S04]  /*97a0*/  LDL.LU R243, [R1+0x18] ;  /* 0x0000180001f37983 */ /* 0x000f680000300800 */
[----:B------:R-:W-:Y:S01]  /*97b0*/  LDSM.16.M88.4 R148, [R208] ;  /* 0x00000000d094783b */ /* 0x000fe20000000200 */
[-C--:B------:R-:W-:Y:S07]  /*97c0*/  HMMA.16816.F32 R12, R60, R18.reuse, RZ ;  /* 0x000000123c0c723c */ /* 0x080fee00000018ff */
[----:B------:R-:W5:Y:S01]  /*97d0*/  LDL.LU R242, [R1+0x1c] ;  /* 0x00001c0001f27983 */ /* 0x000f620000300800 */
[C---:B------:R-:W-:Y:S03]  /*97e0*/  HMMA.16816.F32 R16, R64.reuse, R18, RZ ;  /* 0x000000124010723c */ /* 0x040fe600000018ff */
[----:B------:R-:W1:Y:S05]  /*97f0*/  LDSM.16.M88.4 R176, [R209] ;  /* 0x00000000d1b0783b */ /* 0x000e6a0000000200 */
[-C--:B------:R-:W-:Y:S03]  /*9800*/  HMMA.16816.F32 R20, R64, R32.reuse, RZ ;  /* 0x000000204014723c */ /* 0x080fe600000018ff */
[----:B------:R-:W5:Y:S04]  /*9810*/  LDL.LU R241, [R1+0x20] ;  /* 0x0000200001f17983 */ /* 0x000f680000300800 */
[----:B------:R-:W1:Y:S01]  /*9820*/  LDSM.16.M88.4 R180, [R208+0x1000] ;  /* 0x00100000d0b4783b */ /* 0x000e620000000200 */
[C---:B------:R-:W-:Y:S07]  /*9830*/  HMMA.16816.F32 R24, R60.reuse, R32, RZ ;  /* 0x000000203c18723c */ /* 0x040fee00000018ff */
[----:B------:R-:W5:Y:S01]  /*9840*/  LDL.LU R240, [R1+0x24] ;  /* 0x0000240001f07983 */ /* 0x000f620000300800 */
[-C--:B------:R-:W-:Y:S03]  /*9850*/  HMMA.16816.F32 R28, R60, R34.reuse, RZ ;  /* 0x000000223c1c723c */ /* 0x080fe600000018ff */
[----:B------:R-:W-:Y:S05]  /*9860*/  LDSM.16.M88.4 R192, [R218] ;  /* 0x00000000dac0783b */ /* 0x000fea0000000200 */
[C---:B------:R-:W-:Y:S08]  /*9870*/  HMMA.16816.F32 R32, R64.reuse, R34, RZ ;  /* 0x000000224020723c */ /* 0x040ff000000018ff */
[-C--:B------:R-:W-:Y:S01]  /*9880*/  HMMA.16816.F32 R36, R64, R48.reuse, RZ ;  /* 0x000000304024723c */ /* 0x080fe200000018ff */
[----:B--2---:R-:W-:Y:S03]  /*9890*/  IADD3 R41, P1, R56, 0x20, RZ ;  /* 0x0000002038297810 */ /* 0x004fe60007f3e0ff */
[C---:B------:R-:W-:Y:S02]  /*98a0*/  IADD3 R42, P6, R40.reuse, R56, RZ ;  /* 0x00000038282a7210 */ /* 0x040fe40007fde0ff */
[-C--:B------:R-:W-:Y:S02]  /*98b0*/  IADD3 R43, P2, R40, R41.reuse, RZ ;  /* 0x00000029282b7210 */ /* 0x080fe40007f5e0ff */
[-C--:B---3--:R-:W-:Y:S04]  /*98c0*/  IADD3.X R54, RZ, R184.reuse, RZ, P1, !PT ;  /* 0x000000b8ff367210 */ /* 0x088fe80000ffe4ff */
[----:B------:R-:W-:Y:S02]  /*98d0*/  IADD3.X R47, R44, R184, RZ, P6, !PT ;  /* 0x000000b82c2f7210 */ /* 0x000fe400037fe4ff */
[----:B------:R-:W-:Y:S02]  /*98e0*/  LEA R144, P6, R42, c[0x0][0x1f8], 0x1 ;  /* 0x00007e002a907a11 */ /* 0x000fe400078c08ff */
[----:B------:R-:W-:Y:S02]  /*98f0*/  IADD3 R52, P0, R56, 0x40, RZ ;  /* 0x0000004038347810 */ /* 0x000fe40007f1e0ff */
[----:B------:R-:W-:Y:S02]  /*9900*/  IADD3.X R53, R44, R54, RZ, P2, !PT ;  /* 0x000000362c357210 */ /* 0x000fe400017fe4ff */
[----:B------:R-:W-:Y:S02]  /*9910*/  LEA R58, P2, R43, c[0x0][0x1f8], 0x1 ;  /* 0x00007e002b3a7a11 */ /* 0x000fe400078408ff */
[----:B------:R-:W-:Y:S02]  /*9920*/  LEA R46, P1, R45, R40, 0x5 ;  /* 0x000000282d2e7211 */ /* 0x000fe400078228ff */
[----:B------:R-:W-:Y:S02]  /*9930*/  LEA.HI.X R145, R42, c[0x0][0x1fc], R47, 0x1, P6 ;  /* 0x00007f002a917a11 */ /* 0x000fe400030f0c2f */
[----:B------:R-:W-:Y:S02]  /*9940*/  LEA.HI.X R59, R43, c[0x0][0x1fc], R53, 0x1, P2 ;  /* 0x00007f002b3b7a11 */ /* 0x000fe400010f0c35 */
[----:B------:R-:W-:Y:S02]  /*9950*/  LEA.HI.X R45, R45, R44, R55, 0x5, P1 ;  /* 0x0000002c2d2d7211 */ /* 0x000fe400008f2c37 */
[----:B------:R-:W-:Y:S02]  /*9960*/  IADD3 R53, P6, R40, R52, RZ ;  /* 0x0000003428357210 */ /* 0x000fe40007fde0ff */
[C---:B------:R-:W-:Y:S02]  /*9970*/  IADD3 R55, P1, R46.reuse, R41, RZ ;  /* 0x000000292e377210 */ /* 0x040fe40007f3e0ff */
[C---:B------:R-:W-:Y:S02]  /*9980*/  HMMA.16816.F32 R40, R60.reuse, R48, RZ ;  /* 0x000000303c28723c */ /* 0x040fe400000018ff */
[----:B------:R-:W-:Y:S02]  /*9990*/  IADD3.X R47, RZ, R184, RZ, P0, !PT ;  /* 0x000000b8ff2f7210 */ /* 0x000fe400007fe4ff */
[C---:B------:R-:W-:Y:S02]  /*99a0*/  IADD3 R52, P0, R46.reuse, R52, RZ ;  /* 0x000000342e347210 */ /* 0x040fe40007f1e0ff */
[C---:B------:R-:W-:Y:S02]  /*99b0*/  IADD3.X R147, R45.reuse, R54, RZ, P1, !PT ;  /* 0x000000362d937210 */ /* 0x040fe40000ffe4ff */
[----:B------:R-:W-:Y:S04]  /*99c0*/  IADD3 R48, P2, R46, R56, RZ ;  /* 0x000000382e307210 */ /* 0x000fe80007f5e0ff */
[C---:B------:R-:W-:Y:S02]  /*99d0*/  IADD3.X R54, R45.reuse, R184, RZ, P2, !PT ;  /* 0x000000b82d367210 */ /* 0x040fe400017fe4ff */
[C---:B------:R-:W-:Y:S01]  /*99e0*/  LEA R200, P1, R48.reuse, c[0x0][0x1f8], 0x1 ;  /* 0x00007e0030c87a11 */ /* 0x040fe200078208ff */
[----:B------:R-:W2:Y:S01]  /*99f0*/  LDSM.16.M88.4 R184, [R220] ;  /* 0x00000000dcb8783b */ /* 0x000ea20000000200 */
[-C--:B------:R-:W-:Y:S02]  /*9a00*/  IADD3.X R188, R45, R47.reuse, RZ, P0, !PT ;  /* 0x0000002f2dbc7210 */ /* 0x080fe400007fe4ff */
[----:B------:R-:W-:Y:S02]  /*9a10*/  LEA.HI.X R201, R48, c[0x0][0x1fc], R54, 0x1, P1 ;  /* 0x00007f0030c97a11 */ /* 0x000fe400008f0c36 */
[C---:B------:R-:W-:Y:S02]  /*9a20*/  LEA R196, P1, R52.reuse, c[0x0][0x1f8], 0x1 ;  /* 0x00007e0034c47a11 */ /* 0x040fe400078208ff */
[----:B----4-:R-:W-:Y:S02]  /*9a30*/  SHF.L.U32 R203, R189, 0x1, RZ ;  /* 0x00000001bdcb7819 */ /* 0x010fe400000006ff */
[----:B------:R-:W-:Y:S02]  /*9a40*/  LEA.HI.X R197, R52, c[0x0][0x1fc], R188, 0x1, P1 ;  /* 0x00007f0034c57a11 */ /* 0x000fe400008f0cbc */
[----:B------:R-:W3:Y:S01]  /*9a50*/  LDSM.16.M88.4 R188, [R219] ;  /* 0x00000000dbbc783b */ /* 0x000ee20000000200 */
[----:B------:R-:W-:Y:S02]  /*9a60*/  IADD3.X R49, R44, R47, RZ, P6, !PT ;  /* 0x0000002f2c317210 */ /* 0x000fe400037fe4ff */
[-C--:B------:R-:W-:Y:S01]  /*9a70*/  HMMA.16816.F32 R44, R60, R50.reuse, RZ ;  /* 0x000000323c2c723c */ /* 0x080fe200000018ff */
[----:B------:R-:W-:Y:S02]  /*9a80*/  LEA R56, P6, R53, c[0x0][0x1f8], 0x1 ;  /* 0x00007e0035387a11 */ /* 0x000fe400078c08ff */
[----:B------:R-:W-:Y:S02]  /*9a90*/  LEA R198, P0, R55, c[0x0][0x1f8], 0x1 ;  /* 0x00007e0037c67a11 */ /* 0x000fe400078008ff */
[----:B------:R-:W-:Y:S01]  /*9aa0*/  @!PT LDS RZ, [RZ] ;  /* 0x00000000fffff984 */ /* 0x000fe20000000800 */
[----:B------:R-:W-:Y:S01]  /*9ab0*/  @!PT LDS RZ, [RZ] ;  /* 0x00000000fffff984 */ /* 0x000fe20000000800 */
[----:B------:R-:W-:Y:S01]  /*9ac0*/  @!PT LDS RZ, [RZ] ;  /* 0x00000000fffff984 */ /* 0x000fe20000000800 */
[----:B------:R4:W-:Y:S01]  /*9ad0*/  LDGSTS.E.BYPASS.LTC128B.128 [R203+0x100], [R144.64], !P5 ;  /* 0x0010000090cb7fae */ /* 0x0009e2000e901d46 */
[----:B------:R-:W-:Y:S02]  /*9ae0*/  LEA.HI.X R57, R53, c[0x0][0x1fc], R49, 0x1, P6 ;  /* 0x00007f0035397a11 */ /* 0x000fe400030f0c31 */
[C---:B------:R-:W-:Y:S04]  /*9af0*/  HMMA.16816.F32 R48, R64.reuse, R50, RZ ;  /* 0x000000324030723c */ /* 0x040fe800000018ff */
[----:B------:R-:W-:Y:S01]  /*9b00*/  LEA.HI.X R199, R55, c[0x0][0x1fc], R147, 0x1, P0 ;  /* 0x00007f0037c77a11 */ /* 0x000fe200000f0c93 */
[----:B------:R2:W-:Y:S01]  /*9b10*/  LDGSTS.E.BYPASS.LTC128B.128 [R203+0x1100], [R58.64], !P4 ;  /* 0x011000003acb7fae */ /* 0x0005e2000e101d46 */
[C---:B------:R-:W-:Y:S02]  /*9b20*/  ISETP.GT.AND P0, PT, R202.reuse, RZ, PT ;  /* 0x000000ffca00720c */ /* 0x040fe40003f04270 */
[-C--:B-1----:R-:W-:Y:S01]  /*9b30*/  HMMA.16816.F32 R52, R64, R140.reuse, RZ ;  /* 0x0000008c4034723c */ /* 0x082fe200000018ff */
[----:B------:R-:W-:Y:S04]  /*9b40*/  IADD3 R202, R202, -0x1, RZ ;  /* 0xffffffffcaca7810 */ /* 0x000fe80007ffe0ff */
[----:B------:R2:W-:Y:S08]  /*9b50*/  LDGSTS.E.BYPASS.LTC128B.128 [R203+0x2100], [R56.64], !P3 ;  /* 0x0210000038cb7fae */ /* 0x0005f0000d901d46 */
[----:B------:R1:W-:Y:S08]  /*9b60*/  LDGSTS.E.BYPASS.LTC128B.128 [R203+0x900], [R200.64], !P5 ;  /* 0x00900000c8cb7fae */ /* 0x0003f0000e901d46 */
[----:B------:R1:W-:Y:S08]  /*9b70*/  LDGSTS.E.BYPASS.LTC128B.128 [R203+0x1900], [R198.64], !P4 ;  /* 0x01900000c6cb7fae */ /* 0x0003f0000e101d46 */
[----:B------:R1:W-:Y:S01]  /*9b80*/  LDGSTS.E.BYPASS.LTC128B.128 [R203+0x2900], [R196.64], !P3 ;  /* 0x02900000c4cb7fae */ /* 0x0003e2000d901d46 */
[C---:B--2---:R-:W-:Y:S07]  /*9b90*/  HMMA.16816.F32 R56, R60.reuse, R140, RZ ;  /* 0x0000008c3c38723c */ /* 0x044fee00000018ff */
[----:B------:R-:W0:Y:S01]  /*9ba0*/  LDGDEPBAR ;  /* 0x00000000000079af */ /* 0x000e220000000000 */
[-C--:B------:R-:W-:Y:S08]  /*9bb0*/  HMMA.16816.F32 R60, R60, R142.reuse, RZ ;  /* 0x0000008e3c3c723c */ /* 0x080ff000000018ff */
[----:B------:R-:W-:Y:S01]  /*9bc0*/  HMMA.16816.F32 R64, R64, R142, RZ ;  /* 0x0000008e4040723c */ /* 0x000fe200000018ff */
[----:B------:R-:W-:Y:S07]  /*9bd0*/  LDSM.16.M88.4 R140, [R207+0x2000] ;  /* 0x00200000cf8c783b */ /* 0x000fee0000000200 */
[-C--:B------:R-:W-:Y:S01]  /*9be0*/  HMMA.16816.F32 R4, R148, R176.reuse, R4 ;  /* 0x000000b09404723c */ /* 0x080fe20000001804 */
[----:B-1----:R-:W1:Y:S07]  /*9bf0*/  LDSM.16.M88.4 R196, [R204+0x1000] ;  /* 0x00100000ccc4783b */ /* 0x002e6e0000000200 */
        /* <DEDUP_REMOVED lines=8> */
[----:B------:R-:W1:Y:S07]  /*9c80*/  LDSM.16.M88.4 R184, [R204+0x1400] ;  /* 0x00140000ccb8783b */ /* 0x000e6e0000000200 */
[-C--:B---3--:R-:W-:Y:S08]  /*9c90*/  HMMA.16816.F32 R36, R148, R188.reuse, R36 ;  /* 0x000000bc9424723c */ /* 0x088ff00000001824 */
[C---:B------:R-:W-:Y:S08]  /*9ca0*/  HMMA.16816.F32 R40, R180.reuse, R188, R40 ;  /* 0x000000bcb428723c */ /* 0x040ff00000001828 */
[-C--:B------:R-:W-:Y:S08]  /*9cb0*/  HMMA.16816.F32 R44, R180, R190.reuse, R44 ;  /* 0x000000beb42c723c */ /* 0x080ff0000000182c */
[C---:B------:R-:W-:Y:S01]  /*9cc0*/  HMMA.16816.F32 R48, R148.reuse, R190, R48 ;  /* 0x000000be9430723c */ /* 0x040fe20000001830 */
[----:B------:R-:W-:Y:S07]  /*9cd0*/  LDSM.16.M88.4 R188, [R208+0x2000] ;  /* 0x00200000d0bc783b */ /* 0x000fee0000000200 */
[-C--:B------:R-:W-:Y:S08]  /*9ce0*/  HMMA.16816.F32 R52, R148, R192.reuse, R52 ;  /* 0x000000c09434723c */ /* 0x080ff00000001834 */
[C---:B------:R-:W-:Y:S08]  /*9cf0*/  HMMA.16816.F32 R56, R180.reuse, R192, R56 ;  /* 0x000000c0b438723c */ /* 0x040ff00000001838 */
[-C--:B------:R-:W-:Y:S01]  /*9d00*/  HMMA.16816.F32 R60, R180, R194.reuse, R60 ;  /* 0x000000c2b43c723c */ /* 0x080fe2000000183c */
[----:B------:R-:W-:Y:S07]  /*9d10*/  LDSM.16.M88.4 R180, [R204+0x1c00] ;  /* 0x001c0000ccb4783b */ /* 0x000fee0000000200 */
[----:B------:R-:W-:Y:S01]  /*9d20*/  HMMA.16816.F32 R64, R148, R194, R64 ;  /* 0x000000c29440723c */ /* 0x000fe20000001840 */
[----:B------:R-:W3:Y:S07]  /*9d30*/  LDSM.16.M88.4 R148, [R204+0x1800] ;  /* 0x00180000cc94783b */ /* 0x000eee0000000200 */
[-C--:B-1----:R-:W-:Y:S01]  /*9d40*/  HMMA.16816.F32 R4, R140, R196.reuse, R4 ;  /* 0x000000c48c04723c */ /* 0x082fe20000001804 */
[----:B------:R-:W1:Y:S07]  /*9d50*/  LDSM.16.M88.4 R192, [R217] ;  /* 0x00000000d9c0783b */ /* 0x000e6e0000000200 */
[C---:B--2---:R-:W-:Y:S08]  /*9d60*/  HMMA.16816.F32 R8, R176.reuse, R196, R8 ;  /* 0x000000c4b008723c */ /* 0x044ff00000001808 */
[-C--:B------:R-:W-:Y:S08]  /*9d70*/  HMMA.16816.F32 R12, R176, R198.reuse, R12 ;  /* 0x000000c6b00c723c */ /* 0x080ff0000000180c */
[C---:B------:R-:W-:Y:S01]  /*9d80*/  HMMA.16816.F32 R16, R140.reuse, R198, R16 ;  /* 0x000000c68c10723c */ /* 0x040fe20000001810 */
[----:B------:R-:W2:Y:S07]  /*9d90*/  LDSM.16.M88.4 R196, [R208+0x3000] ;  /* 0x00300000d0c4783b */ /* 0x000eae0000000200 */
[-C--:B------:R-:W-:Y:S08]  /*9da0*/  HMMA.16816.F32 R20, R140, R184.reuse, R20 ;  /* 0x000000b88c14723c */ /* 0x080ff00000001814 */
[C---:B------:R-:W-:Y:S08]  /*9db0*/  HMMA.16816.F32 R24, R176.reuse, R184, R24 ;  /* 0x000000b8b018723c */ /* 0x040ff00000001818 */
[-C--:B------:R-:W-:Y:S08]  /*9dc0*/  HMMA.16816.F32 R28, R176, R186.reuse, R28 ;  /* 0x000000bab01c723c */ /* 0x080ff0000000181c */
[C---:B------:R-:W-:Y:S01]  /*9dd0*/  HMMA.16816.F32 R32, R140.reuse, R186, R32 ;  /* 0x000000ba8c20723c */ /* 0x040fe20000001820 */
[----:B------:R-:W1:Y:S07]  /*9de0*/  LDSM.16.M88.4 R184, [R216] ;  /* 0x00000000d8b8783b */ /* 0x000e6e0000000200 */
[-C--:B---3--:R-:W-:Y:S08]  /*9df0*/  HMMA.16816.F32 R36, R140, R148.reuse, R36 ;  /* 0x000000948c24723c */ /* 0x088ff00000001824 */
[C---:B------:R-:W-:Y:S08]  /*9e00*/  HMMA.16816.F32 R40, R176.reuse, R148, R40 ;  /* 0x00000094b028723c */ /* 0x040ff00000001828 */
[-C--:B------:R-:W-:Y:S08]  /*9e10*/  HMMA.16816.F32 R44, R176, R150.reuse, R44 ;  /* 0x00000096b02c723c */ /* 0x080ff0000000182c */
[C---:B------:R-:W-:Y:S01]  /*9e20*/  HMMA.16816.F32 R48, R140.reuse, R150, R48 ;  /* 0x000000968c30723c */ /* 0x040fe20000001830 */
[----:B------:R-:W-:Y:S07]  /*9e30*/  LDSM.16.M88.4 R148, [R214] ;  /* 0x00000000d694783b */ /* 0x000fee0000000200 */
[-C--:B------:R-:W-:Y:S08]  /*9e40*/  HMMA.16816.F32 R52, R140, R180.reuse, R52 ;  /* 0x000000b48c34723c */ /* 0x080ff00000001834 */
[C---:B------:R-:W-:Y:S08]  /*9e50*/  HMMA.16816.F32 R56, R176.reuse, R180, R56 ;  /* 0x000000b4b038723c */ /* 0x040ff00000001838 */
[-C--:B------:R-:W-:Y:S01]  /*9e60*/  HMMA.16816.F32 R60, R176, R182.reuse, R60 ;  /* 0x000000b6b03c723c */ /* 0x080fe2000000183c */
[----:B------:R-:W-:Y:S07]  /*9e70*/  LDSM.16.M88.4 R176, [R207+0x4000] ;  /* 0x00400000cfb0783b */ /* 0x000fee0000000200 */
[----:B------:R-:W-:Y:S01]  /*9e80*/  HMMA.16816.F32 R64, R140, R182, R64 ;  /* 0x000000b68c40723c */ /* 0x000fe20000001840 */
[----:B------:R-:W3:Y:S07]  /*9e90*/  LDSM.16.M88.4 R140, [R215] ;  /* 0x00000000d78c783b */ /* 0x000eee0000000200 */
[-C--:B-1----:R-:W-:Y:S01]  /*9ea0*/  HMMA.16816.F32 R4, R188, R192.reuse, R4 ;  /* 0x000000c0bc04723c */ /* 0x082fe20000001804 */
[----:B------:R-:W1:Y:S07]  /*9eb0*/  LDSM.16.M88.4 R180, [R204+0x2000] ;  /* 0x00200000ccb4783b */ /* 0x000e6e0000000200 */
        /* <DEDUP_REMOVED lines=13> */
[----:B------:R-:W3:Y:S07]  /*9f90*/  LDSM.16.M88.4 R140, [R204+0x2800] ;  /* 0x00280000cc8c783b */ /* 0x000eee0000000200 */
[-C--:B------:R-:W-:Y:S08]  /*9fa0*/  HMMA.16816.F32 R52, R188, R148.reuse, R52 ;  /* 0x00000094bc34723c */ /* 0x080ff00000001834 */
[C---:B------:R-:W-:Y:S08]  /*9fb0*/  HMMA.16816.F32 R56, R196.reuse, R148, R56 ;  /* 0x00000094c438723c */ /* 0x040ff00000001838 */
[-C--:B------:R-:W-:Y:S01]  /*9fc0*/  HMMA.16816.F32 R60, R196, R150.reuse, R60 ;  /* 0x00000096c43c723c */ /* 0x080fe2000000183c */
[----:B------:R-:W-:Y:S07]  /*9fd0*/  LDSM.16.M88.4 R196, [R212] ;  /* 0x00000000d4c4783b */ /* 0x000fee0000000200 */
[----:B------:R-:W-:Y:S01]  /*9fe0*/  HMMA.16816.F32 R64, R188, R150, R64 ;  /* 0x00000096bc40723c */ /* 0x000fe20000001840 */
[----:B------:R-:W3:Y:S07]  /*9ff0*/  LDSM.16.M88.4 R148, [R204+0x2c00] ;  /* 0x002c0000cc94783b */ /* 0x000eee0000000200 */
[-C--:B-1----:R-:W-:Y:S01]  /*a000*/  HMMA.16816.F32 R4, R176, R180.reuse, R4 ;  /* 0x000000b4b004723c */ /* 0x082fe20000001804 */
[----:B------:R-:W-:Y:S07]  /*a010*/  LDSM.16.M88.4 R188, [R213] ;  /* 0x00000000d5bc783b */ /* 0x000fee0000000200 */
[C---:B--2---:R-:W-:Y:S08]  /*a020*/  HMMA.16816.F32 R8, R192.reuse, R180, R8 ;  /* 0x000000b4c008723c */ /* 0x044ff00000001808 */
[-C--:B------:R-:W-:Y:S08]  /*a030*/  HMMA.16816.F32 R12, R192, R182.reuse, R12 ;  /* 0x000000b6c00c723c */ /* 0x080ff0000000180c */
[C---:B------:R-:W-:Y:S01]  /*a040*/  HMMA.16816.F32 R16, R176.reuse, R182, R16 ;  /* 0x000000b6b010723c */ /* 0x040fe20000001810 */
[----:B------:R-:W1:Y:S07]  /*a050*/  LDSM.16.M88.4 R180, [R208+0x4000] ;  /* 0x00400000d0b4783b */ /* 0x000e6e0000000200 */
[-C--:B------:R-:W-:Y:S08]  /*a060*/  HMMA.16816.F32 R20, R176, R184.reuse, R20 ;  /* 0x000000b8b014723c */ /* 0x080ff00000001814 */
        /* <DEDUP_REMOVED lines=8> */
[----:B------:R-:W3:Y:S07]  /*a0f0*/  LDSM.16.M88.4 R140, [R211] ;  /* 0x00000000d38c783b */ /* 0x000eee0000000200 */
[-C--:B------:R-:W-:Y:S08]  /*a100*/  HMMA.16816.F32 R52, R176, R148.reuse, R52 ;  /* 0x00000094b034723c */ /* 0x080ff00000001834 */
[C---:B------:R-:W-:Y:S08]  /*a110*/  HMMA.16816.F32 R56, R192.reuse, R148, R56 ;  /* 0x00000094c038723c */ /* 0x040ff00000001838 */
[-C--:B------:R-:W-:Y:S01]  /*a120*/  HMMA.16816.F32 R60, R192, R150.reuse, R60 ;  /* 0x00000096c03c723c */ /* 0x080fe2000000183c */
[----:B------:R-:W3:Y:S01]  /*a130*/  LDSM.16.M88.4 R192, [R210] ;  /* 0x00000000d2c0783b */ /* 0x000ee20000000200 */
[----:B------:R-:W-:Y:S06]  /*a140*/  DEPBAR.LE SB0, 0x0 ;  /* 0x000080000000791a */ /* 0x000fec0000000000 */
[----:B------:R-:W-:Y:S01]  /*a150*/  HMMA.16816.F32 R64, R176, R150, R64 ;  /* 0x00000096b040723c */ /* 0x000fe20000001840 */
[----:B------:R-:W-:Y:S06]  /*a160*/  BAR.SYNC.DEFER_BLOCKING 0x0 ;  /* 0x0000000000007b1d */ /* 0x000fec0000010000 */
[----:B------:R-:W-:Y:S01]  /*a170*/  @P0 IADD3 R150, P2, R222, 0x40, RZ ;  /* 0x00000040de960810 */ /* 0x000fe20007f5e0ff */
[-C--:B-1----:R-:W-:Y:S05]  /*a180*/  HMMA.16816.F32 R4, R180, R188.reuse, R4 ;  /* 0x000000bcb404723c */ /* 0x082fea0000001804 */
[----:B------:R-:W-:Y:S03]  /*a190*/  @P0 IADD3.X R151, RZ, R221, RZ, P2, !PT ;  /* 0x000000ddff970210 */ /* 0x000fe600017fe4ff */
        /* <DEDUP_REMOVED lines=8> */
[C---:B------:R-:W-:Y:S07]  /*a220*/  HMMA.16816.F32 R40, R184.reuse, R140, R40 ;  /* 0x0000008cb828723c */ /* 0x040fee0000001828 */
[----:B------:R-:W-:Y:S01]  /*a230*/  FMNMX.FTZ R140, R4, R0, !PT ;  /* 0x00000000048c7209 */ /* 0x000fe20007810000 */
        /* <DEDUP_REMOVED lines=20> */
[----:B----4-:R-:W-:Y:S02]  /*a380*/  FMNMX.FTZ R145, R33, R140, !PT ;  /* 0x0000008c21917209 */ /* 0x010fe40007810000 */
        /* <DEDUP_REMOVED lines=36> */
[----:B------:R-:W-:Y:S03]  /*a5d0*/  FMNMX.FTZ R142, R14, R142, !PT ;  /* 0x0000008e0e8e7209 */ /* 0x000fe60007810000 */
[----:B------:R-:W3:Y:S01]  /*a5e0*/  SHFL.BFLY PT, R147, R141, 0x2, 0x1f ;  /* 0x0c401f008d937f89 */ /* 0x000ee200000e0000 */
[----:B------:R-:W-:Y:S02]  /*a5f0*/  FMNMX.FTZ R142, R15, R142, !PT ;  /* 0x0000008e0f8e7209 */ /* 0x000fe40007810000 */
[----:B-1----:R-:W-:Y:S02]  /*a600*/  FMNMX.FTZ R145, R145, R144, !PT ;  /* 0x0000009091917209 */ /* 0x002fe40007810000 */
[----:B------:R-:W-:Y:S03]  /*a610*/  FMNMX.FTZ R142, R26, R142, !PT ;  /* 0x0000008e1a8e7209 */ /* 0x000fe60007810000 */
[----:B------:R-:W1:Y:S01]  /*a620*/  SHFL.BFLY PT, R148, R145, 0x1, 0x1f ;  /* 0x0c201f0091947f89 */ /* 0x000e6200000e0000 */
[----:B--2---:R-:W-:Y:S07]  /*a630*/  FMNMX.FTZ R140, R140, R143, !PT ;  /* 0x0000008f8c8c7209 */ /* 0x004fee0007810000 */
[----:B------:R-:W2:Y:S01]  /*a640*/  SHFL.BFLY PT, R144, R140, 0x1, 0x1f ;  /* 0x0c201f008c907f89 */ /* 0x000ea200000e0000 */
[----:B---3--:R-:W-:Y:S02]  /*a650*/  FMNMX.FTZ R143, R141, R147, !PT ;  /* 0x000000938d8f7209 */ /* 0x008fe40007810000 */
[----:B------:R-:W-:Y:S05]  /*a660*/  FMNMX.FTZ R141, R27, R142, !PT ;  /* 0x0000008e1b8d7209 */ /* 0x000fea0007810000 */
[----:B------:R-:W3:Y:S01]  /*a670*/  SHFL.BFLY PT, R142, R143, 0x1, 0x1f ;  /* 0x0c201f008f8e7f89 */ /* 0x000ee200000e0000 */
[----:B------:R-:W-:Y:S02]  /*a680*/  FMNMX.FTZ R141, R30, R141, !PT ;  /* 0x0000008d1e8d7209 */ /* 0x000fe40007810000 */
[----:B-1----:R-:W-:Y:S02]  /*a690*/  FMNMX.FTZ R145, R145, R148, !PT ;  /* 0x0000009491917209 */ /* 0x002fe40007810000 */
[----:B------:R-:W-:Y:S02]  /*a6a0*/  FMNMX.FTZ R141, R31, R141, !PT ;  /* 0x0000008d1f8d7209 */ /* 0x000fe40007810000 */
[----:B------:R-:W-:Y:S01]  /*a6b0*/  @P0 IADD3 R148, P1, R222, 0x20, RZ ;  /* 0x00000020de940810 */ /* 0x000fe20007f3e0ff */
[C---:B------:R-:W-:Y:S01]  /*a6c0*/  FADD.FTZ R0, -R145.reuse, R0 ;  /* 0x0000000091007221 */ /* 0x040fe20000010100 */
[----:B------:R-:W-:Y:S01]  /*a6d0*/  FMNMX.FTZ R141, R42, R141, !PT ;  /* 0x0000008d2a8d7209 */ /* 0x000fe20007810000 */
[----:B------:R-:W-:Y:S01]  /*a6e0*/  FMUL.FTZ R184, R145, c[0x0][0x2d0] ;  /* 0x0000b40091b87a20 */ /* 0x000fe20000410000 */
[----:B------:R-:W-:Y:S01]  /*a6f0*/  @P0 IADD3.X R149, RZ, R221, RZ, P1, !PT ;  /* 0x000000ddff950210 */ /* 0x000fe20000ffe4ff */
[----:B------:R-:W-:Y:S01]  /*a700*/  FMUL.FTZ R0, R0, c[0x0][0x2d0] ;  /* 0x0000b40000007a20 */ /* 0x000fe20000410000 */
[----:B------:R-:W-:Y:S01]  /*a710*/  FMNMX.FTZ R141, R43, R141, !PT ;  /* 0x0000008d2b8d7209 */ /* 0x000fe20007810000 */
[--C-:B------:R-:W-:Y:S01]  /*a720*/  FFMA.FTZ R4, R4, c[0x0][0x2d0], -R184.reuse ;  /* 0x0000b40004047a23 */ /* 0x100fe200000108b8 */
[----:B--2---:R-:W-:Y:S01]  /*a730*/  FMNMX.FTZ R144, R140, R144, !PT ;  /* 0x000000908c907209 */ /* 0x004fe20007810000 */
[--C-:B------:R-:W-:Y:S01]  /*a740*/  FFMA.FTZ R5, R5, c[0x0][0x2d0], -R184.reuse ;  /* 0x0000b40005057a23 */ /* 0x100fe200000108b8 */
[----:B------:R-:W-:Y:S01]  /*a750*/  FMNMX.FTZ R140, R46, R141, !PT ;  /* 0x0000008d2e8c7209 */ /* 0x000fe20007810000 */
[----:B------:R1:W-:Y:S01]  /*a760*/  MUFU.EX2 R234, R4 ;  /* 0x0000000400ea7308 */ /* 0x0003e20000000800 */
[--C-:B------:R-:W-:Y:S02]  /*a770*/  FFMA.FTZ R17, R17, c[0x0][0x2d0], -R184.reuse ;  /* 0x0000b40011117a23 */ /* 0x100fe400000108b8 */
[----:B------:R-:W-:Y:S01]  /*a780*/  FMNMX.FTZ R140, R47, R140, !PT ;  /* 0x0000008c2f8c7209 */ /* 0x000fe20007810000 */
[----:B------:R-:W-:Y:S01]  /*a790*/  FMUL.FTZ R185, R144, c[0x0][0x2d0] ;  /* 0x0000b40090b97a20 */ /* 0x000fe20000410000 */
[----:B---3--:R-:W-:Y:S01]  /*a7a0*/  FMNMX.FTZ R143, R143, R142, !PT ;  /* 0x0000008e8f8f7209 */ /* 0x008fe20007810000 */
[--C-:B------:R-:W-:Y:S01]  /*a7b0*/  FFMA.FTZ R16, R16, c[0x0][0x2d0], -R184.reuse ;  /* 0x0000b40010107a23 */ /* 0x100fe200000108b8 */
[----:B------:R-:W-:Y:S01]  /*a7c0*/  FMNMX.FTZ R140, R58, R140, !PT ;  /* 0x0000008c3a8c7209 */ /* 0x000fe20007810000 */
[--C-:B------:R-:W-:Y:S02]  /*a7d0*/  FFMA.FTZ R6, R6, c[0x0][0x2d0], -R185.reuse ;  /* 0x0000b40006067a23 */ /* 0x100fe400000108b9 */
[----:B------:R2:W3:Y:S01]  /*a7e0*/  MUFU.EX2 R141, R0 ;  /* 0x00000000008d7308 */ /* 0x0004e20000000800 */
[--C-:B------:R-:W-:Y:S02]  /*a7f0*/  FFMA.FTZ R7, R7, c[0x0][0x2d0], -R185.reuse ;  /* 0x0000b40007077a23 */ /* 0x100fe400000108b9 */
[--C-:B------:R-:W-:Y:S02]  /*a800*/  FFMA.FTZ R19, R19, c[0x0][0x2d0], -R185.reuse ;  /* 0x0000b40013137a23 */ /* 0x100fe400000108b9 */
[--C-:B------:R-:W-:Y:S02]  /*a810*/  FFMA.FTZ R18, R18, c[0x0][0x2d0], -R185.reuse ;  /* 0x0000b40012127a23 */ /* 0x100fe400000108b9 */
[----:B------:R-:W-:Y:S02]  /*a820*/  FMUL.FTZ R186, R143, c[0x0][0x2d0] ;  /* 0x0000b4008fba7a20 */ /* 0x000fe40000410000 */
[----:B------:R-:W-:Y:S01]  /*a830*/  FFMA.FTZ R32, R32, c[0x0][0x2d0], -R184 ;  /* 0x0000b40020207a23 */ /* 0x000fe200000108b8 */
[----:B------:R4:W-:Y:S01]  /*a840*/  MUFU.EX2 R232, R6 ;  /* 0x0000000600e87308 */ /* 0x0009e20000000800 */
[--C-:B------:R-:W-:Y:S02]  /*a850*/  FFMA.FTZ R8, R8, c[0x0][0x2d0], -R186.reuse ;  /* 0x0000b40008087a23 */ /* 0x100fe400000108ba */
[----:B------:R-:W-:Y:S01]  /*a860*/  FFMA.FTZ R9, R9, c[0x0][0x2d0], -R186 ;  /* 0x0000b40009097a23 */ /* 0x000fe200000108ba */
[----:B-1----:R-:W-:Y:S01]  /*a870*/  @P0 SHF.R.S32.HI R4, RZ, 0x1f, R202 ;  /* 0x0000001fff040819 */ /* 0x002fe200000114ca */
[--C-:B------:R-:W-:Y:S02]  /*a880*/  FFMA.FTZ R12, R12, c[0x0][0x2d0], -R186.reuse ;  /* 0x0000b4000c0c7a23 */ /* 0x100fe400000108ba */
[----:B------:R-:W-:Y:S02]  /*a890*/  FFMA.FTZ R13, R13, c[0x0][0x2d0], -R186 ;  /* 0x0000b4000d0d7a23 */ /* 0x000fe400000108ba */
[--C-:B------:R-:W-:Y:S01]  /*a8a0*/  FFMA.FTZ R36, R36, c[0x0][0x2d0], -R184.reuse ;  /* 0x0000b40024247a23 */ /* 0x100fe200000108b8 */
[----:B------:R1:W-:Y:S01]  /*a8b0*/  MUFU.EX2 R235, R5 ;  /* 0x0000000500eb7308 */ /* 0x0003e20000000800 */
[----:B------:R-:W-:Y:S02]  /*a8c0*/  FFMA.FTZ R37, R37, c[0x0][0x2d0], -R184 ;  /* 0x0000b40025257a23 */ /* 0x000fe400000108b8 */
[--C-:B------:R-:W-:Y:S02]  /*a8d0*/  FFMA.FTZ R38, R38, c[0x0][0x2d0], -R185.reuse ;  /* 0x0000b40026267a23 */ /* 0x100fe400000108b9 */
[----:B--2---:R-:W-:Y:S02]  /*a8e0*/  FADD.FTZ R0, -R144, R2 ;  /* 0x0000000290007221 */ /* 0x004fe40000010100 */
[----:B---3--:R-:W-:Y:S02]  /*a8f0*/  FMUL.FTZ R100, R141, R100 ;  /* 0x000000648d647220 */ /* 0x008fe40000410000 */
[----:B------:R-:W-:Y:S01]  /*a900*/  FMUL.FTZ R2, R0, c[0x0][0x2d0] ;  /* 0x0000b40000027a20 */ /* 0x000fe20000410000 */
[----:B------:R-:W-:Y:S01]  /*a910*/  FMNMX.FTZ R0, R59, R140, !PT ;  /* 0x0000008c3b007209 */ /* 0x000fe20007810000 */
[----:B------:R2:W-:Y:S01]  /*a920*/  MUFU.EX2 R233, R7 ;  /* 0x0000000700e97308 */ /* 0x0005e20000000800 */
[C---:B------:R-:W-:Y:S02]  /*a930*/  FMUL.FTZ R101, R141.reuse, R101 ;  /* 0x000000658d657220 */ /* 0x040fe40000410000 */
[----:B------:R-:W-:Y:S01]  /*a940*/  FMNMX.FTZ R0, R62, R0, !PT ;  /* 0x000000003e007209 */ /* 0x000fe20007810000 */
[----:B----4-:R-:W-:Y:S02]  /*a950*/  @P0 IMAD R6, R4, c[0x0][0x1e0], RZ ;  /* 0x0000780004060a24 */ /* 0x010fe400078e02ff */
[----:B------:R-:W-:Y:S01]  /*a960*/  FMUL.FTZ R112, R141, R112 ;  /* 0x000000708d707220 */ /* 0x000fe20000410000 */
[----:B------:R-:W-:Y:S01]  /*a970*/  FMNMX.FTZ R0, R63, R0, !PT ;  /* 0x000000003f007209 */ /* 0x000fe20007810000 */
[C---:B------:R-:W-:Y:S02]  /*a980*/  @P0 IMAD R6, R202.reuse, c[0x0][0x1e4], R6 ;  /* 0x00007900ca060a24 */ /* 0x040fe400078e0206 */
[----:B------:R3:W4:Y:S01]  /*a990*/  MUFU.EX2 R140, R2 ;  /* 0x00000002008c7308 */ /* 0x0007220000000800 */
[----:B------:R-:W-:Y:S02]  /*a9a0*/  FMUL.FTZ R113, R141, R113 ;  /* 0x000000718d717220 */ /* 0x000fe40000410000 */
[----:B-1----:R-:W-:Y:S04]  /*a9b0*/  @P0 IMAD.WIDE.U32 R4, R202, c[0x0][0x1e0], RZ ;  /* 0x00007800ca040a25 */ /* 0x002fe800078e00ff */
[--C-:B------:R-:W-:Y:S01]  /*a9c0*/  FFMA.FTZ R39, R39, c[0x0][0x2d0], -R185.reuse ;  /* 0x0000b40027277a23 */ /* 0x100fe200000108b9 */
[----:B------:R-:W-:Y:S01]  /*a9d0*/  @P0 IADD3 R6, R5, R6, RZ ;  /* 0x0000000605060210 */ /* 0x000fe20007ffe0ff */
[--C-:B------:R-:W-:Y:S01]  /*a9e0*/  FFMA.FTZ R48, R48, c[0x0][0x2d0], -R184.reuse ;  /* 0x0000b40030307a23 */ /* 0x100fe200000108b8 */
[----:B------:R-:W-:Y:S01]  /*a9f0*/  MUFU.EX2 R236, R19 ;  /* 0x0000001300ec7308 */ /* 0x000fe20000000800 */
[C---:B------:R-:W-:Y:S01]  /*aa00*/  @P0 SHF.L.U32 R5, R4.reuse, 0x6, RZ ;  /* 0x0000000604050819 */ /* 0x040fe200000006ff */
[----:B------:R-:W-:Y:S01]  /*aa10*/  FFMA.FTZ R49, R49, c[0x0][0x2d0], -R184 ;  /* 0x0000b40031317a23 */ /* 0x000fe200000108b8 */
[----:B------:R-:W-:Y:S01]  /*aa20*/  @P0 SHF.L.U64.HI R4, R4, 0x6, R6 ;  /* 0x0000000604040819 */ /* 0x000fe20000010206 */
[--C-:B------:R-:W-:Y:S01]  /*aa30*/  FFMA.FTZ R50, R50, c[0x0][0x2d0], -R185.reuse ;  /* 0x0000b40032327a23 */ /* 0x100fe200000108b9 */
[----:B--2---:R-:W-:Y:S01]  /*aa40*/  @P0 MOV R7, c[0x0][0x1e0] ;  /* 0x0000780000070a02 */ /* 0x004fe20000000f00 */
[----:B------:R-:W-:Y:S02]  /*aa50*/  FFMA.FTZ R51, R51, c[0x0][0x2d0], -R185 ;  /* 0x0000b40033337a23 */ /* 0x000fe400000108b9 */
[--C-:B------:R-:W-:Y:S01]  /*aa60*/  FFMA.FTZ R40, R40, c[0x0][0x2d0], -R186.reuse ;  /* 0x0000b40028287a23 */ /* 0x100fe200000108ba */
[----:B------:R-:W-:Y:S01]  /*aa70*/  @P0 LEA R6, P6, R7, R5, 0x5 ;  /* 0x0000000507060211 */ /* 0x000fe200078c28ff */
[----:B------:R1:W-:Y:S01]  /*aa80*/  MUFU.EX2 R239, R17 ;  /* 0x0000001100ef7308 */ /* 0x0003e20000000800 */
[--C-:B------:R-:W-:Y:S02]  /*aa90*/  FFMA.FTZ R41, R41, c[0x0][0x2d0], -R186.reuse ;  /* 0x0000b40029297a23 */ /* 0x100fe400000108ba */
[--C-:B------:R-:W-:Y:S02]  /*aaa0*/  FFMA.FTZ R44, R44, c[0x0][0x2d0], -R186.reuse ;  /* 0x0000b4002c2c7a23 */ /* 0x100fe400000108ba */
[----:B---3--:R-:W-:Y:S02]  /*aab0*/  FADD.FTZ R2, -R143, R3 ;  /* 0x000000038f027221 */ /* 0x008fe40000010100 */
[----:B----4-:R-:W-:Y:S02]  /*aac0*/  FMUL.FTZ R102, R140, R102 ;  /* 0x000000668c667220 */ /* 0x010fe40000410000 */
[----:B------:R-:W-:Y:S01]  /*aad0*/  FMUL.FTZ R2, R2, c[0x0][0x2d0] ;  /* 0x0000b40002027a20 */ /* 0x000fe20000410000 */
[----:B------:R2:W-:Y:S01]  /*aae0*/  MUFU.EX2 R237, R18 ;  /* 0x0000001200ed7308 */ /* 0x0005e20000000800 */
[C---:B------:R-:W-:Y:S02]  /*aaf0*/  FMUL.FTZ R103, R140.reuse, R103 ;  /* 0x000000678c677220 */ /* 0x040fe40000410000 */
[C---:B------:R-:W-:Y:S02]  /*ab00*/  FMUL.FTZ R114, R140.reuse, R114 ;  /* 0x000000728c727220 */ /* 0x040fe40000410000 */
[C---:B------:R-:W-:Y:S02]  /*ab10*/  FMUL.FTZ R115, R140.reuse, R115 ;  /* 0x000000738c737220 */ /* 0x040fe40000410000 */
[----:B------:R-:W-:Y:S02]  /*ab20*/  FFMA.FTZ R45, R45, c[0x0][0x2d0], -R186 ;  /* 0x0000b4002d2d7a23 */ /* 0x000fe400000108ba */
[C---:B------:R-:W-:Y:S01]  /*ab30*/  FMUL.FTZ R116, R141.reuse, R116 ;  /* 0x000000748d747220 */ /* 0x040fe20000410000 */
[----:B------:R3:W4:Y:S01]  /*ab40*/  MUFU.EX2 R3, R2 ;  /* 0x0000000200037308 */ /* 0x0007220000000800 */
[----:B------:R-:W-:Y:S02]  /*ab50*/  FMUL.FTZ R117, R141, R117 ;  /* 0x000000758d757220 */ /* 0x000fe40000410000 */
[C---:B------:R-:W-:Y:S01]  /*ab60*/  FMUL.FTZ R118, R140.reuse, R118 ;  /* 0x000000768c767220 */ /* 0x040fe20000410000 */
[----:B-1----:R-:W-:Y:S01]  /*ab70*/  @P0 IADD3 R17, P2, R5, R148, RZ ;  /* 0x0000009405110210 */ /* 0x002fe20007f5e0ff */
[----:B------:R-:W-:Y:S02]  /*ab80*/  FMUL.FTZ R119, R140, R119 ;  /* 0x000000778c777220 */ /* 0x000fe40000410000 */
[C---:B------:R-:W-:Y:S01]  /*ab90*/  FMUL.FTZ R128, R141.reuse, R128 ;  /* 0x000000808d807220 */ /* 0x040fe20000410000 */
[----:B------:R-:W-:Y:S01]  /*aba0*/  @P0 IADD3.X R176, R4, R149, RZ, P2, !PT ;  /* 0x0000009504b00210 */ /* 0x000fe200017fe4ff */
[----:B------:R-:W-:Y:S01]  /*abb0*/  FMUL.FTZ R129, R141, R129 ;  /* 0x000000818d817220 */ /* 0x000fe20000410000 */
[----:B------:R-:W1:Y:S01]  /*abc0*/  MUFU.EX2 R238, R16 ;  /* 0x0000001000ee7308 */ /* 0x000e620000000800 */
[C---:B------:R-:W-:Y:S02]  /*abd0*/  FMUL.FTZ R130, R140.reuse, R130 ;  /* 0x000000828c827220 */ /* 0x040fe40000410000 */
[C---:B------:R-:W-:Y:S01]  /*abe0*/  FMUL.FTZ R131, R140.reuse, R131 ;  /* 0x000000838c837220 */ /* 0x040fe20000410000 */
[----:B--2---:R-:W-:Y:S01]  /*abf0*/  @P0 LEA R18, P2, R17, c[0x0][0x1c8], 0x1 ;  /* 0x0000720011120a11 */ /* 0x004fe200078408ff */
[C---:B------:R-:W-:Y:S02]  /*ac00*/  FMUL.FTZ R136, R141.reuse, R136 ;  /* 0x000000888d887220 */ /* 0x040fe40000410000 */
[C---:B------:R-:W-:Y:S02]  /*ac10*/  FMUL.FTZ R137, R141.reuse, R137 ;  /* 0x000000898d897220 */ /* 0x040fe40000410000 */
[C---:B------:R-:W-:Y:S01]  /*ac20*/  FMUL.FTZ R138, R140.reuse, R138 ;  /* 0x0000008a8c8a7220 */ /* 0x040fe20000410000 */
[----:B------:R-:W-:Y:S01]  /*ac30*/  MUFU.EX2 R228, R8 ;  /* 0x0000000800e47308 */ /* 0x000fe20000000800 */
[C---:B------:R-:W-:Y:S02]  /*ac40*/  FMUL.FTZ R139, R140.reuse, R139 ;  /* 0x0000008b8c8b7220 */ /* 0x040fe40000410000 */
[----:B------:R-:W-:Y:S01]  /*ac50*/  FMUL.FTZ R68, R141, R68 ;  /* 0x000000448d447220 */ /* 0x000fe20000410000 */
[----:B---3--:R-:W2:Y:S01]  /*ac60*/  SHFL.BFLY PT, R2, R0, 0x2, 0x1f ;  /* 0x0c401f0000027f89 */ /* 0x008ea200000e0000 */
[C---:B----4-:R-:W-:Y:S02]  /*ac70*/  FMUL.FTZ R104, R3.reuse, R104 ;  /* 0x0000006803687220 */ /* 0x050fe40000410000 */
        /* <DEDUP_REMOVED lines=8> */
[----:B------:R3:W-:Y:S01]  /*ad00*/  MUFU.EX2 R231, R12 ;  /* 0x0000000c00e77308 */ /* 0x0007e20000000800 */
[C---:B------:R-:W-:Y:S02]  /*ad10*/  FMUL.FTZ R132, R3.reuse, R132 ;  /* 0x0000008403847220 */ /* 0x040fe40000410000 */
[----:B------:R-:W-:Y:S02]  /*ad20*/  FMUL.FTZ R133, R3, R133 ;  /* 0x0000008503857220 */ /* 0x000fe40000410000 */
[----:B------:R-:W-:Y:S02]  /*ad30*/  FMUL.FTZ R69, R141, R69 ;  /* 0x000000458d457220 */ /* 0x000fe40000410000 */
[----:B------:R-:W-:Y:S01]  /*ad40*/  FMUL.FTZ R70, R140, R70 ;  /* 0x000000468c467220 */ /* 0x000fe20000410000 */
[----:B--2---:R-:W-:Y:S01]  /*ad50*/  FMNMX.FTZ R0, R0, R2, !PT ;  /* 0x0000000200007209 */ /* 0x004fe20007810000 */
[C---:B------:R-:W-:Y:S01]  /*ad60*/  FMUL.FTZ R71, R140.reuse, R71 ;  /* 0x000000478c477220 */ /* 0x040fe20000410000 */
[----:B------:R2:W-:Y:S01]  /*ad70*/  MUFU.EX2 R230, R13 ;  /* 0x0000000d00e67308 */ /* 0x0005e20000000800 */
[C---:B------:R-:W-:Y:S02]  /*ad80*/  FMUL.FTZ R72, R3.reuse, R72 ;  /* 0x0000004803487220 */ /* 0x040fe40000410000 */
[----:B------:R-:W4:Y:S01]  /*ad90*/  SHFL.BFLY PT, R2, R0, 0x1, 0x1f ;  /* 0x0c201f0000027f89 */ /* 0x000f2200000e0000 */
[C---:B------:R-:W-:Y:S02]  /*ada0*/  FMUL.FTZ R73, R3.reuse, R73 ;  /* 0x0000004903497220 */ /* 0x040fe40000410000 */
[C---:B------:R-:W-:Y:S02]  /*adb0*/  FMUL.FTZ R76, R3.reuse, R76 ;  /* 0x0000004c034c7220 */ /* 0x040fe40000410000 */
[----:B------:R-:W-:Y:S02]  /*adc0*/  FMUL.FTZ R77, R3, R77 ;  /* 0x0000004d034d7220 */ /* 0x000fe40000410000 */
[----:B------:R-:W-:Y:S01]  /*add0*/  MUFU.EX2 R225, R32 ;  /* 0x0000002000e17308 */ /* 0x000fe20000000800 */
[C---:B------:R-:W-:Y:S02]  /*ade0*/  FMUL.FTZ R80, R141.reuse, R80 ;  /* 0x000000508d507220 */ /* 0x040fe40000410000 */
[----:B------:R-:W-:Y:S02]  /*adf0*/  FMUL.FTZ R81, R141, R81 ;  /* 0x000000518d517220 */ /* 0x000fe40000410000 */
[----:B---3--:R-:W-:Y:S02]  /*ae00*/  FMUL.FTZ R12, R3, R160 ;  /* 0x000000a0030c7220 */ /* 0x008fe40000410000 */
[C---:B------:R-:W-:Y:S02]  /*ae10*/  FMUL.FTZ R82, R140.reuse, R82 ;  /* 0x000000528c527220 */ /* 0x040fe40000410000 */
[----:B------:R-:W-:Y:S01]  /*ae20*/  FMUL.FTZ R83, R140, R83 ;  /* 0x000000538c537220 */ /* 0x000fe20000410000 */
[----:B------:R-:W-:Y:S01]  /*ae30*/  MUFU.EX2 R197, R36 ;  /* 0x0000002400c57308 */ /* 0x000fe20000000800 */
[C---:B------:R-:W-:Y:S02]  /*ae40*/  FMUL.FTZ R84, R141.reuse, R84 ;  /* 0x000000548d547220 */ /* 0x040fe40000410000 */
[----:B------:R-:W-:Y:S02]  /*ae50*/  FMUL.FTZ R85, R141, R85 ;  /* 0x000000558d557220 */ /* 0x000fe40000410000 */
[----:B--2---:R-:W-:Y:S01]  /*ae60*/  FMUL.FTZ R13, R3, R161 ;  /* 0x000000a1030d7220 */ /* 0x004fe20000410000 */
[----:B----4-:R-:W-:Y:S01]  /*ae70*/  FMNMX.FTZ R142, R0, R2, !PT ;  /* 0x00000002008e7209 */ /* 0x010fe20007810000 */
[C---:B------:R-:W-:Y:S01]  /*ae80*/  FMUL.FTZ R86, R140.reuse, R86 ;  /* 0x000000568c567220 */ /* 0x040fe20000410000 */
[----:B------:R-:W-:Y:S02]  /*ae90*/  @P0 MOV R2, c[0x0][0x1e4] ;  /* 0x0000790000020a02 */ /* 0x000fe40000000f00 */
[----:B------:R-:W-:Y:S01]  /*aea0*/  MUFU.EX2 R196, R37 ;  /* 0x0000002500c47308 */ /* 0x000fe20000000800 */
[----:B------:R-:W-:Y:S01]  /*aeb0*/  FMUL.FTZ R87, R140, R87 ;  /* 0x000000578c577220 */ /* 0x000fe20000410000 */
[----:B------:R-:W-:Y:S01]  /*aec0*/  @P0 LEA.HI.X R2, R7, R4, R2, 0x5, P6 ;  /* 0x0000000407020211 */ /* 0x000fe200030f2c02 */
[----:B------:R-:W-:Y:S01]  /*aed0*/  FADD.FTZ R0, -R142, R146 ;  /* 0x000000928e007221 */ /* 0x000fe20000010100 */
[----:B------:R-:W-:Y:S01]  /*aee0*/  @P0 IADD3 R7, P6, R5, R222, RZ ;  /* 0x000000de05070210 */ /* 0x000fe20007fde0ff */
[----:B------:R-:W-:Y:S01]  /*aef0*/  FMUL.FTZ R88, R3, R88 ;  /* 0x0000005803587220 */ /* 0x000fe20000410000 */
[----:B------:R-:W-:Y:S01]  /*af00*/  @P0 IADD3 R5, P1, R5, R150, RZ ;  /* 0x0000009605050210 */ /* 0x000fe20007f3e0ff */
[----:B------:R-:W-:Y:S01]  /*af10*/  FMUL.FTZ R0, R0, c[0x0][0x2d0] ;  /* 0x0000b40000007a20 */ /* 0x000fe20000410000 */
[C---:B------:R-:W-:Y:S02]  /*af20*/  @P0 IADD3.X R19, R4.reuse, R221, RZ, P6, !PT ;  /* 0x000000dd04130210 */ /* 0x040fe400037fe4ff */
[----:B------:R-:W-:Y:S01]  /*af30*/  MUFU.EX2 R195, R38 ;  /* 0x0000002600c37308 */ /* 0x000fe20000000800 */
[----:B------:R-:W-:Y:S01]  /*af40*/  @P0 LEA R146, P6, R7, c[0x0][0x1c8], 0x1 ;  /* 0x0000720007920a11 */ /* 0x000fe200078c08ff */
[C---:B------:R-:W-:Y:S01]  /*af50*/  FMUL.FTZ R89, R3.reuse, R89 ;  /* 0x0000005903597220 */ /* 0x040fe20000410000 */
[----:B------:R-:W-:Y:S01]  /*af60*/  @P0 IADD3.X R4, R4, R151, RZ, P1, !PT ;  /* 0x0000009704040210 */ /* 0x000fe20000ffe4ff */
[----:B------:R-:W-:Y:S01]  /*af70*/  FMUL.FTZ R92, R3, R92 ;  /* 0x0000005c035c7220 */ /* 0x000fe20000410000 */
[----:B------:R-:W-:Y:S01]  /*af80*/  @P0 LEA.HI.X R147, R7, c[0x0][0x1cc], R19, 0x1, P6 ;  /* 0x0000730007930a11 */ /* 0x000fe200030f0c13 */
[----:B------:R-:W-:Y:S01]  /*af90*/  FMUL.FTZ R93, R3, R93 ;  /* 0x0000005d035d7220 */ /* 0x000fe20000410000 */
[----:B------:R-:W-:Y:S01]  /*afa0*/  @P0 LEA.HI.X R19, R17, c[0x0][0x1cc], R176, 0x1, P2 ;  /* 0x0000730011130a11 */ /* 0x000fe200010f0cb0 */
[----:B------:R-:W-:Y:S01]  /*afb0*/  FMUL.FTZ R96, R141, R96 ;  /* 0x000000608d607220 */ /* 0x000fe20000410000 */
[C---:B------:R-:W-:Y:S01]  /*afc0*/  @P0 LEA R16, P1, R5.reuse, c[0x0][0x1c8], 0x1 ;  /* 0x0000720005100a11 */ /* 0x040fe200078208ff */
[----:B------:R2:W-:Y:S01]  /*afd0*/  @P0 LDGSTS.E.BYPASS.LTC128B.128 [R203+0x3100], [R146.64], !P5 ;  /* 0x0310000092cb0fae */ /* 0x0005e2000e901d46 */
[C---:B------:R-:W-:Y:S01]  /*afe0*/  @P0 IADD3 R148, P6, R6.reuse, R148, RZ ;  /* 0x0000009406940210 */ /* 0x040fe20007fde0ff */
[----:B------:R-:W3:Y:S01]  /*aff0*/  MUFU.EX2 R0, R0 ;  /* 0x0000000000007308 */ /* 0x000ee20000000800 */
[----:B------:R-:W-:Y:S01]  /*b000*/  @P0 LEA.HI.X R17, R5, c[0x0][0x1cc], R4, 0x1, P1 ;  /* 0x0000730005110a11 */ /* 0x000fe200008f0c04 */
[----:B------:R-:W-:Y:S01]  /*b010*/  FMUL.FTZ R97, R141, R97 ;  /* 0x000000618d617220 */ /* 0x000fe20000410000 */
[----:B------:R-:W-:Y:S01]  /*b020*/  @P0 IADD3 R7, P2, R6, R222, RZ ;  /* 0x000000de06070210 */ /* 0x000fe20007f5e0ff */
[----:B------:R-:W-:Y:S01]  /*b030*/  FMUL.FTZ R98, R140, R98 ;  /* 0x000000628c627220 */ /* 0x000fe20000410000 */
[----:B------:R-:W-:Y:S01]  /*b040*/  @P0 IADD3 R5, P1, R6, R150, RZ ;  /* 0x0000009606050210 */ /* 0x000fe20007f3e0ff */
[----:B------:R4:W-:Y:S01]  /*b050*/  @P0 LDGSTS.E.BYPASS.LTC128B.128 [R203+0x4100], [R18.64], !P4 ;  /* 0x0410000012cb0fae */ /* 0x0009e2000e101d46 */
[----:B------:R-:W-:Y:S01]  /*b060*/  @P0 IADD3.X R149, R2, R149, RZ, P6, !PT ;  /* 0x0000009502950210 */ /* 0x000fe200037fe4ff */
[----:B------:R-:W-:Y:S01]  /*b070*/  FMUL.FTZ R99, R140, R99 ;  /* 0x000000638c637220 */ /* 0x000fe20000410000 */
[----:B------:R-:W-:Y:S01]  /*b080*/  @P0 LEA R8, P6, R7, c[0x0][0x1c8], 0x1 ;  /* 0x0000720007080a11 */ /* 0x000fe200078c08ff */
[----:B------:R-:W-:Y:S01]  /*b090*/  MUFU.EX2 R194, R39 ;  /* 0x0000002700c27308 */ /* 0x000fe20000000800 */
[----:B------:R-:W-:Y:S01]  /*b0a0*/  @P0 IADD3.X R151, R2, R151, RZ, P1, !PT ;  /* 0x0000009702970210 */ /* 0x000fe20000ffe4ff */
[--C-:B------:R-:W-:Y:S01]  /*b0b0*/  FFMA.FTZ R20, R20, c[0x0][0x2d0], -R184.reuse ;  /* 0x0000b40014147a23 */ /* 0x100fe200000108b8 */
[----:B------:R-:W-:Y:S01]  /*b0c0*/  @P0 IADD3.X R2, R2, R221, RZ, P2, !PT ;  /* 0x000000dd02020210 */ /* 0x000fe200017fe4ff */
[----:B------:R2:W-:Y:S01]  /*b0d0*/  @P0 LDGSTS.E.BYPASS.LTC128B.128 [R203+0x5100], [R16.64], !P3 ;  /* 0x0510000010cb0fae */ /* 0x0005e2000d901d46 */
[----:B------:R-:W-:Y:S01]  /*b0e0*/  @P0 LEA R6, P2, R148, c[0x0][0x1c8], 0x1 ;  /* 0x0000720094060a11 */ /* 0x000fe200078408ff */
[----:B------:R-:W-:Y:S01]  /*b0f0*/  FFMA.FTZ R21, R21, c[0x0][0x2d0], -R184 ;  /* 0x0000b40015157a23 */ /* 0x000fe200000108b8 */
[----:B------:R-:W-:Y:S01]  /*b100*/  @P0 LEA.HI.X R9, R7, c[0x0][0x1cc], R2, 0x1, P6 ;  /* 0x0000730007090a11 */ /* 0x000fe200030f0c02 */
[----:B------:R-:W-:Y:S01]  /*b110*/  FMUL.FTZ R2, R142, c[0x0][0x2d0] ;  /* 0x0000b4008e027a20 */ /* 0x000fe20000410000 */
[----:B------:R-:W-:Y:S01]  /*b120*/  @P0 LEA.HI.X R7, R148, c[0x0][0x1cc], R149, 0x1, P2 ;  /* 0x0000730094070a11 */ /* 0x000fe200010f0c95 */
[----:B------:R-:W-:Y:S01]  /*b130*/  MUFU.EX2 R193, R48 ;  /* 0x0000003000c17308 */ /* 0x000fe20000000800 */
[----:B------:R-:W-:Y:S01]  /*b140*/  @P0 LEA R4, P1, R5, c[0x0][0x1c8], 0x1 ;  /* 0x0000720005040a11 */ /* 0x000fe200078208ff */
[----:B------:R5:W-:Y:S01]  /*b150*/  @P0 LDGSTS.E.BYPASS.LTC128B.128 [R203+0x3900], [R8.64], !P5 ;  /* 0x0390000008cb0fae */ /* 0x000be2000e901d46 */
[--C-:B------:R-:W-:Y:S01]  /*b160*/  FFMA.FTZ R10, R10, c[0x0][0x2d0], -R2.reuse ;  /* 0x0000b4000a0a7a23 */ /* 0x100fe20000010802 */
[----:B------:R-:W-:Y:S01]  /*b170*/  F2FP.PACK_AB R148, R235, R234 ;  /* 0x000000eaeb94723e */ /* 0x000fe200000000ff */
[--C-:B------:R-:W-:Y:S01]  /*b180*/  FFMA.FTZ R11, R11, c[0x0][0x2d0], -R2.reuse ;  /* 0x0000b4000b0b7a23 */ /* 0x100fe20000010802 */
[----:B------:R-:W-:Y:S01]  /*b190*/  @P0 LEA.HI.X R5, R5, c[0x0][0x1cc], R151, 0x1, P1 ;  /* 0x0000730005050a11 */ /* 0x000fe200008f0c97 */
[--C-:B------:R-:W-:Y:S01]  /*b1a0*/  FFMA.FTZ R14, R14, c[0x0][0x2d0], -R2.reuse ;  /* 0x0000b4000e0e7a23 */ /* 0x100fe20000010802 */
[----:B-1----:R-:W-:Y:S01]  /*b1b0*/  F2FP.PACK_AB R150, R239, R238 ;  /* 0x000000eeef96723e */ /* 0x002fe200000000ff */
[--C-:B------:R-:W-:Y:S01]  /*b1c0*/  FFMA.FTZ R15, R15, c[0x0][0x2d0], -R2.reuse ;  /* 0x0000b4000f0f7a23 */ /* 0x100fe20000010802 */
[----:B------:R1:W-:Y:S01]  /*b1d0*/  @P0 LDGSTS.E.BYPASS.LTC128B.128 [R203+0x4900], [R6.64], !P4 ;  /* 0x0490000006cb0fae */ /* 0x0003e2000e101d46 */
[----:B------:R1:W-:Y:S01]  /*b1e0*/  MUFU.EX2 R187, R10 ;  /* 0x0000000a00bb7308 */ /* 0x0003e20000000800 */
[----:B------:R-:W-:Y:S01]  /*b1f0*/  F2FP.PACK_AB R149, R233, R232 ;  /* 0x000000e8e995723e */ /* 0x000fe200000000ff */
[----:B----4-:R-:W-:Y:S01]  /*b200*/  FMUL.FTZ R18, R140, R166 ;  /* 0x000000a68c127220 */ /* 0x010fe20000410000 */
[----:B------:R-:W-:Y:S01]  /*b210*/  F2FP.PACK_AB R151, R236, R237 ;  /* 0x000000edec97723e */ /* 0x000fe200000000ff */
[----:B------:R-:W-:Y:S02]  /*b220*/  FMUL.FTZ R19, R140, R167 ;  /* 0x000000a78c137220 */ /* 0x000fe40000410000 */
[C---:B---3--:R-:W-:Y:S01]  /*b230*/  FMUL.FTZ R106, R0.reuse, R106 ;  /* 0x0000006a006a7220 */ /* 0x048fe20000410000 */
[----:B------:R3:W-:Y:S01]  /*b240*/  @P0 LDGSTS.E.BYPASS.LTC128B.128 [R203+0x5900], [R4.64], !P3 ;  /* 0x0590000004cb0fae */ /* 0x0007e2000d901d46 */
[C---:B------:R-:W-:Y:S02]  /*b250*/  FMUL.FTZ R107, R0.reuse, R107 ;  /* 0x0000006b006b7220 */ /* 0x040fe40000410000 */
[----:B------:R-:W4:Y:S01]  /*b260*/  MUFU.EX2 R188, R11 ;  /* 0x0000000b00bc7308 */ /* 0x000f220000000800 */
[C---:B--2---:R-:W-:Y:S02]  /*b270*/  FMUL.FTZ R16, R141.reuse, R164 ;  /* 0x000000a48d107220 */ /* 0x044fe40000410000 */
[----:B------:R-:W-:Y:S02]  /*b280*/  FMUL.FTZ R17, R141, R165 ;  /* 0x000000a58d117220 */ /* 0x000fe40000410000 */
[----:B------:R-:W2:Y:S01]  /*b290*/  LDSM.16.MT88.4 R176, [R205] ;  /* 0x00000000cdb0783b */ /* 0x000ea20000004200 */
[C---:B------:R-:W-:Y:S02]  /*b2a0*/  FMUL.FTZ R110, R0.reuse, R110 ;  /* 0x0000006e006e7220 */ /* 0x040fe40000410000 */
[C---:B-----5:R-:W-:Y:S02]  /*b2b0*/  FMUL.FTZ R8, R3.reuse, R156 ;  /* 0x0000009c03087220 */ /* 0x060fe40000410000 */
[----:B------:R5:W-:Y:S01]  /*b2c0*/  MUFU.EX2 R189, R14 ;  /* 0x0000000e00bd7308 */ /* 0x000be20000000800 */
[----:B------:R-:W-:Y:S02]  /*b2d0*/  FMUL.FTZ R9, R3, R157 ;  /* 0x0000009d03097220 */ /* 0x000fe40000410000 */
[----:B------:R-:W2:Y:S01]  /*b2e0*/  LDSM.16.MT88.4 R180, [R206] ;  /* 0x00000000ceb4783b */ /* 0x000ea20000004200 */
[----:B-1----:R-:W-:Y:S02]  /*b2f0*/  FMUL.FTZ R10, R0, R158 ;  /* 0x0000009e000a7220 */ /* 0x002fe40000410000 */
[----:B------:R-:W-:Y:S01]  /*b300*/  FMUL.FTZ R6, R140, R154 ;  /* 0x0000009a8c067220 */ /* 0x000fe20000410000 */
[----:B------:R-:W-:Y:S01]  /*b310*/  F2FP.PACK_AB R154, R230, R231 ;  /* 0x000000e7e69a723e */ /* 0x000fe200000000ff */
[----:B------:R-:W-:Y:S02]  /*b320*/  FMUL.FTZ R7, R140, R155 ;  /* 0x0000009b8c077220 */ /* 0x000fe40000410000 */
[----:B------:R-:W1:Y:S01]  /*b330*/  MUFU.EX2 R190, R15 ;  /* 0x0000000f00be7308 */ /* 0x000e620000000800 */
[----:B------:R-:W-:Y:S01]  /*b340*/  FMUL.FTZ R111, R0, R111 ;  /* 0x0000006f006f7220 */ /* 0x000fe20000410000 */
[----:B------:R-:W-:Y:S01]  /*b350*/  LDSM.16.MT88.4 R36, [R205+0x2400] ;  /* 0x00240000cd24783b */ /* 0x000fe20000004200 */
[--C-:B------:R-:W-:Y:S02]  /*b360*/  FFMA.FTZ R42, R42, c[0x0][0x2d0], -R2.reuse ;  /* 0x0000b4002a2a7a23 */ /* 0x100fe40000010802 */
[----:B---3--:R-:W-:Y:S01]  /*b370*/  FMUL.FTZ R4, R141, R152 ;  /* 0x000000988d047220 */ /* 0x008fe20000410000 */
[----:B------:R-:W-:Y:S01]  /*b380*/  F2FP.PACK_AB R152, R229, R228 ;  /* 0x000000e4e598723e */ /* 0x000fe200000000ff */
[----:B------:R-:W-:Y:S01]  /*b390*/  FMUL.FTZ R5, R141, R153 ;  /* 0x000000998d057220 */ /* 0x000fe20000410000 */
[----:B----4-:R-:W-:Y:S01]  /*b3a0*/  F2FP.PACK_AB R153, R188, R187 ;  /* 0x000000bbbc99723e */ /* 0x010fe200000000ff */
[C---:B------:R-:W-:Y:S01]  /*b3b0*/  FMUL.FTZ R11, R0.reuse, R159 ;  /* 0x0000009f000b7220 */ /* 0x040fe20000410000 */
[----:B------:R-:W-:Y:S01]  /*b3c0*/  LDSM.16.MT88.4 R164, [R205+0xc00] ;  /* 0x000c0000cda4783b */ /* 0x000fe20000004200 */
[----:B------:R-:W-:Y:S01]  /*b3d0*/  MUFU.EX2 R192, R49 ;  /* 0x0000003100c07308 */ /* 0x000fe20000000800 */
[--C-:B------:R-:W-:Y:S02]  /*b3e0*/  FFMA.FTZ R43, R43, c[0x0][0x2d0], -R2.reuse ;  /* 0x0000b4002b2b7a23 */ /* 0x100fe40000010802 */
[----:B-----5:R-:W-:Y:S02]  /*b3f0*/  FMUL.FTZ R14, R0, R162 ;  /* 0x000000a2000e7220 */ /* 0x020fe40000410000 */
[--C-:B------:R-:W-:Y:S02]  /*b400*/  FFMA.FTZ R46, R46, c[0x0][0x2d0], -R2.reuse ;  /* 0x0000b4002e2e7a23 */ /* 0x100fe40000010802 */
[----:B------:R-:W3:Y:S01]  /*b410*/  LDSM.16.MT88.4 R156, [R205+0x1000] ;  /* 0x00100000cd9c783b */ /* 0x000ee20000004200 */
[----:B------:R-:W-:Y:S02]  /*b420*/  FFMA.FTZ R47, R47, c[0x0][0x2d0], -R2 ;  /* 0x0000b4002f2f7a23 */ /* 0x000fe40000010802 */
[----:B------:R-:W-:Y:S01]  /*b430*/  MUFU.EX2 R191, R51 ;  /* 0x0000003300bf7308 */ /* 0x000fe20000000800 */
[----:B------:R-:W-:Y:S01]  /*b440*/  FMUL.FTZ R122, R0, R122 ;  /* 0x0000007a007a7220 */ /* 0x000fe20000410000 */
[----:B-1----:R-:W-:Y:S01]  /*b450*/  F2FP.PACK_AB R155, R190, R189 ;  /* 0x000000bdbe9b723e */ /* 0x002fe200000000ff */
[-C--:B--2---:R-:W-:Y:S02]  /*b460*/  HMMA.16816.F32 R4, R148, R176.reuse, R4 ;  /* 0x000000b09404723c */ /* 0x084fe40000001804 */
[----:B------:R-:W0:Y:S03]  /*b470*/  LDGDEPBAR ;  /* 0x00000000000079af */ /* 0x000e260000000000 */
[C---:B------:R-:W-:Y:S02]  /*b480*/  FMUL.FTZ R15, R0.reuse, R163 ;  /* 0x000000a3000f7220 */ /* 0x040fe40000410000 */
[----:B------:R-:W-:Y:S01]  /*b490*/  MUFU.EX2 R147, R46 ;  /* 0x0000002e00937308 */ /* 0x000fe20000000800 */
[C---:B------:R-:W-:Y:S01]  /*b4a0*/  FMUL.FTZ R123, R0.reuse, R123 ;  /* 0x0000007b007b7220 */ /* 0x040fe20000410000 */
[C---:B------:R-:W-:Y:S01]  /*b4b0*/  HMMA.16816.F32 R8, R152.reuse, R176, R8 ;  /* 0x000000b09808723c */ /* 0x040fe20000001808 */
[----:B------:R-:W1:Y:S03]  /*b4c0*/  LDSM.16.MT88.4 R160, [R206+0x1000] ;  /* 0x00100000cea0783b */ /* 0x000e660000004200 */
[C---:B------:R-:W-:Y:S02]  /*b4d0*/  FMUL.FTZ R126, R0.reuse, R126 ;  /* 0x0000007e007e7220 */ /* 0x040fe40000410000 */
[C---:B------:R-:W-:Y:S02]  /*b4e0*/  FMUL.FTZ R127, R0.reuse, R127 ;  /* 0x0000007f007f7220 */ /* 0x040fe40000410000 */
[-C--:B------:R-:W-:Y:S01]  /*b4f0*/  HMMA.16816.F32 R12, R152, R178.reuse, R12 ;  /* 0x000000b2980c723c */ /* 0x080fe2000000180c */
[----:B------:R2:W-:Y:S03]  /*b500*/  MUFU.EX2 R227, R20 ;  /* 0x0000001400e37308 */ /* 0x0005e60000000800 */
[C---:B------:R-:W-:Y:S02]  /*b510*/  FMUL.FTZ R134, R0.reuse, R134 ;  /* 0x0000008600867220 */ /* 0x040fe40000410000 */
[C---:B------:R-:W-:Y:S02]  /*b520*/  FMUL.FTZ R135, R0.reuse, R135 ;  /* 0x0000008700877220 */ /* 0x040fe40000410000 */
[C---:B------:R-:W-:Y:S03]  /*b530*/  HMMA.16816.F32 R16, R148.reuse, R178, R16 ;  /* 0x000000b29410723c */ /* 0x040fe60000001810 */
[----:B------:R4:W5:Y:S01]  /*b540*/  MUFU.EX2 R226, R21 ;  /* 0x0000001500e27308 */ /* 0x0009620000000800 */
[--C-:B------:R-:W-:Y:S02]  /*b550*/  FFMA.FTZ R146, R35, c[0x0][0x2d0], -R185.reuse ;  /* 0x0000b40023927a23 */ /* 0x100fe400000108b9 */
[C---:B------:R-:W-:Y:S02]  /*b560*/  FMUL.FTZ R35, R0.reuse, R175 ;  /* 0x000000af00237220 */ /* 0x040fe40000410000 */
[-C--:B------:R-:W-:Y:S04]  /*b570*/  HMMA.16816.F32 R100, R148, R180.reuse, R100 ;  /* 0x000000b49464723c */ /* 0x080fe80000001864 */
[C---:B------:R-:W-:Y:S01]  /*b580*/  FMUL.FTZ R74, R0.reuse, R74 ;  /* 0x0000004a004a7220 */ /* 0x040fe20000410000 */
[----:B------:R-:W-:Y:S01]  /*b590*/  MUFU.EX2 R203, R146 ;  /* 0x0000009200cb7308 */ /* 0x000fe20000000800 */
[C---:B------:R-:W-:Y:S02]  /*b5a0*/  FMUL.FTZ R75, R0.reuse, R75 ;  /* 0x0000004b004b7220 */ /* 0x040fe40000410000 */
[C---:B------:R-:W-:Y:S04]  /*b5b0*/  HMMA.16816.F32 R104, R152.reuse, R180, R104 ;  /* 0x000000b49868723c */ /* 0x040fe80000001868 */
[C---:B--2---:R-:W-:Y:S02]  /*b5c0*/  FMUL.FTZ R20, R141.reuse, R168 ;  /* 0x000000a88d147220 */ /* 0x044fe40000410000 */
[C---:B------:R-:W-:Y:S01]  /*b5d0*/  FMUL.FTZ R78, R0.reuse, R78 ;  /* 0x0000004e004e7220 */ /* 0x040fe20000410000 */
[----:B------:R-:W-:Y:S01]  /*b5e0*/  MUFU.EX2 R181, R40 ;  /* 0x0000002800b57308 */ /* 0x000fe20000000800 */
[-C--:B------:R-:W-:Y:S04]  /*b5f0*/  HMMA.16816.F32 R108, R152, R182.reuse, R108 ;  /* 0x000000b6986c723c */ /* 0x080fe8000000186c */
[----:B----4-:R-:W-:Y:S02]  /*b600*/  FMUL.FTZ R21, R141, R169 ;  /* 0x000000a98d157220 */ /* 0x010fe40000410000 */
[----:B------:R-:W-:Y:S02]  /*b610*/  FMUL.FTZ R79, R0, R79 ;  /* 0x0000004f004f7220 */ /* 0x000fe40000410000 */
[C---:B------:R-:W-:Y:S01]  /*b620*/  HMMA.16816.F32 R112, R148.reuse, R182, R112 ;  /* 0x000000b69470723c */ /* 0x040fe20000001870 */
[----:B------:R2:W-:Y:S03]  /*b630*/  MUFU.EX2 R183, R50 ;  /* 0x0000003200b77308 */ /* 0x0005e60000000800 */
[--C-:B------:R-:W-:Y:S02]  /*b640*/  FFMA.FTZ R22, R22, c[0x0][0x2d0], -R185.reuse ;  /* 0x0000b40016167a23 */ /* 0x100fe400000108b9 */
[C---:B------:R-:W-:Y:S02]  /*b650*/  FMUL.FTZ R90, R0.reuse, R90 ;  /* 0x0000005a005a7220 */ /* 0x040fe40000410000 */
[-C--:B---3--:R-:W-:Y:S03]  /*b660*/  HMMA.16816.F32 R116, R148, R156.reuse, R116 ;  /* 0x0000009c9474723c */ /* 0x088fe60000001874 */
[----:B------:R3:W-:Y:S01]  /*b670*/  MUFU.EX2 R223, R22 ;  /* 0x0000001600df7308 */ /* 0x0007e20000000800 */
[C---:B------:R-:W-:Y:S02]  /*b680*/  FMUL.FTZ R91, R0.reuse, R91 ;  /* 0x0000005b005b7220 */ /* 0x040fe40000410000 */
[----:B------:R-:W-:Y:S02]  /*b690*/  FMUL.FTZ R94, R0, R94 ;  /* 0x0000005e005e7220 */ /* 0x000fe40000410000 */
[C---:B------:R-:W-:Y:S04]  /*b6a0*/  HMMA.16816.F32 R120, R152.reuse, R156, R120 ;  /* 0x0000009c9878723c */ /* 0x040fe80000001878 */
[----:B------:R-:W-:Y:S01]  /*b6b0*/  FFMA.FTZ R33, R33, c[0x0][0x2d0], -R184 ;  /* 0x0000b40021217a23 */ /* 0x000fe200000108b8 */
[----:B------:R-:W-:Y:S01]  /*b6c0*/  MUFU.EX2 R182, R41 ;  /* 0x0000002900b67308 */ /* 0x000fe20000000800 */
[--C-:B------:R-:W-:Y:S02]  /*b6d0*/  FFMA.FTZ R32, R23, c[0x0][0x2d0], -R185.reuse ;  /* 0x0000b40017207a23 */ /* 0x100fe400000108b9 */
[-C--:B------:R-:W-:Y:S01]  /*b6e0*/  HMMA.16816.F32 R124, R152, R158.reuse, R124 ;  /* 0x0000009e987c723c */ /* 0x080fe2000000187c */
[----:B--2---:R-:W-:Y:S03]  /*b6f0*/  LDSM.16.MT88.4 R48, [R206+0x2400] ;  /* 0x00240000ce30783b */ /* 0x004fe60000004200 */
[--C-:B------:R-:W-:Y:S02]  /*b700*/  FFMA.FTZ R34, R34, c[0x0][0x2d0], -R185.reuse ;  /* 0x0000b40022227a23 */ /* 0x100fe400000108b9 */
[C---:B------:R-:W-:Y:S01]  /*b710*/  FMUL.FTZ R23, R140.reuse, R171 ;  /* 0x000000ab8c177220 */ /* 0x040fe20000410000 */
[----:B------:R2:W-:Y:S01]  /*b720*/  MUFU.EX2 R224, R33 ;  /* 0x0000002100e07308 */ /* 0x0005e20000000800 */
[C---:B------:R-:W-:Y:S01]  /*b730*/  HMMA.16816.F32 R128, R148.reuse, R158, R128 ;  /* 0x0000009e9480723c */ /* 0x040fe20000001880 */
[----:B------:R-:W4:Y:S03]  /*b740*/  LDSM.16.MT88.4 R156, [R205+0x2000] ;  /* 0x00200000cd9c783b */ /* 0x000f260000004200 */
[----:B---3--:R-:W-:Y:S02]  /*b750*/  FMUL.FTZ R22, R140, R170 ;  /* 0x000000aa8c167220 */ /* 0x008fe40000410000 */
[----:B------:R-:W-:Y:S02]  /*b760*/  FMUL.FTZ R95, R0, R95 ;  /* 0x0000005f005f7220 */ /* 0x000fe40000410000 */
[--C-:B------:R-:W-:Y:S01]  /*b770*/  FFMA.FTZ R24, R24, c[0x0][0x2d0], -R186.reuse ;  /* 0x0000b40018187a23 */ /* 0x100fe200000108ba */
[----:B------:R3:W3:Y:S02]  /*b780*/  MUFU.EX2 R222, R32 ;  /* 0x0000002000de7308 */ /* 0x0006e40000000800 */
[-C--:B-1----:R-:W-:Y:S03]  /*b790*/  HMMA.16816.F32 R20, R148, R160.reuse, R20 ;  /* 0x000000a09414723c */ /* 0x082fe60000001814 */
[----:B------:R-:W-:Y:S02]  /*b7a0*/  FFMA.FTZ R25, R25, c[0x0][0x2d0], -R186 ;  /* 0x0000b40019197a23 */ /* 0x000fe400000108ba */
[--C-:B------:R-:W-:Y:S02]  /*b7b0*/  FFMA.FTZ R26, R26, c[0x0][0x2d0], -R2.reuse ;  /* 0x0000b4001a1a7a23 */ /* 0x100fe40000010802 */
[----:B------:R-:W-:Y:S01]  /*b7c0*/  FFMA.FTZ R27, R27, c[0x0][0x2d0], -R2 ;  /* 0x0000b4001b1b7a23 */ /* 0x000fe20000010802 */
[C---:B------:R-:W-:Y:S01]  /*b7d0*/  HMMA.16816.F32 R132, R152.reuse, R160, R132 ;  /* 0x000000a09884723c */ /* 0x040fe20000001884 */
[----:B------:R1:W1:Y:S03]  /*b7e0*/  MUFU.EX2 R221, R34 ;  /* 0x0000002200dd7308 */ /* 0x0002660000000800 */
[----:B--2---:R-:W-:Y:S02]  /*b7f0*/  FMUL.FTZ R33, R3, R173 ;  /* 0x000000ad03217220 */ /* 0x004fe40000410000 */
[--C-:B------:R-:W-:Y:S02]  /*b800*/  FFMA.FTZ R28, R28, c[0x0][0x2d0], -R186.reuse ;  /* 0x0000b4001c1c7a23 */ /* 0x100fe400000108ba */
[----:B------:R-:W-:Y:S03]  /*b810*/  FFMA.FTZ R29, R29, c[0x0][0x2d0], -R186 ;  /* 0x0000b4001d1d7a23 */ /* 0x000fe600000108ba */
[----:B------:R5:W-:Y:S01]  /*b820*/  MUFU.EX2 R201, R24 ;  /* 0x0000001800c97308 */ /* 0x000be20000000800 */
[--C-:B------:R-:W-:Y:S02]  /*b830*/  FFMA.FTZ R30, R30, c[0x0][0x2d0], -R2.reuse ;  /* 0x0000b4001e1e7a23 */ /* 0x100fe40000010802 */
[----:B---3--:R-:W-:Y:S02]  /*b840*/  FMUL.FTZ R32, R3, R172 ;  /* 0x000000ac03207220 */ /* 0x008fe40000410000 */
[----:B------:R-:W-:Y:S02]  /*b850*/  FFMA.FTZ R31, R31, c[0x0][0x2d0], -R2 ;  /* 0x0000b4001f1f7a23 */ /* 0x000fe40000010802 */
[--C-:B------:R-:W-:Y:S02]  /*b860*/  FFMA.FTZ R65, R65, c[0x0][0x2d0], -R184.reuse ;  /* 0x0000b40041417a23 */ /* 0x100fe400000108b8 */
[--C-:B------:R-:W-:Y:S01]  /*b870*/  FFMA.FTZ R67, R67, c[0x0][0x2d0], -R185.reuse ;  /* 0x0000b40043437a23 */ /* 0x100fe200000108b9 */
[----:B------:R2:W3:Y:S01]  /*b880*/  MUFU.EX2 R200, R25 ;  /* 0x0000001900c87308 */ /* 0x0004e20000000800 */
[----:B------:R-:W-:Y:S02]  /*b890*/  FFMA.FTZ R52, R52, c[0x0][0x2d0], -R184 ;  /* 0x0000b40034347a23 */ /* 0x000fe400000108b8 */
[----:B------:R-:W-:Y:S02]  /*b8a0*/  FFMA.FTZ R61, R61, c[0x0][0x2d0], -R186 ;  /* 0x0000b4003d3d7a23 */ /* 0x000fe400000108ba */
[----:B-1----:R-:W-:Y:S02]  /*b8b0*/  FMUL.FTZ R34, R0, R174 ;  /* 0x000000ae00227220 */ /* 0x002fe40000410000 */
[--C-:B------:R-:W-:Y:S02]  /*b8c0*/  FFMA.FTZ R53, R53, c[0x0][0x2d0], -R184.reuse ;  /* 0x0000b40035357a23 */ /* 0x100fe400000108b8 */
[----:B------:R-:W-:Y:S01]  /*b8d0*/  FFMA.FTZ R64, R64, c[0x0][0x2d0], -R184 ;  /* 0x0000b40040407a23 */ /* 0x000fe200000108b8 */
[----:B------:R-:W-:Y:S01]  /*b8e0*/  MUFU.EX2 R180, R45 ;  /* 0x0000002d00b47308 */ /* 0x000fe20000000800 */
[--C-:B------:R-:W-:Y:S01]  /*b8f0*/  FFMA.FTZ R54, R54, c[0x0][0x2d0], -R185.reuse ;  /* 0x0000b40036367a23 */ /* 0x100fe200000108b9 */
[-C--:B------:R-:W-:Y:S03]  /*b900*/  HMMA.16816.F32 R32, R152, R162.reuse, R32 ;  /* 0x000000a29820723c */ /* 0x080fe60000001820 */
[----:B-----5:R-:W-:Y:S01]  /*b910*/  F2FP.PACK_AB R24, R226, R227 ;  /* 0x000000e3e218723e */ /* 0x020fe200000000ff */
[--C-:B------:R-:W-:Y:S02]  /*b920*/  FFMA.FTZ R55, R55, c[0x0][0x2d0], -R185.reuse ;  /* 0x0000b40037377a23 */ /* 0x100fe400000108b9 */
[----:B------:R-:W-:Y:S02]  /*b930*/  FFMA.FTZ R66, R66, c[0x0][0x2d0], -R185 ;  /* 0x0000b40042427a23 */ /* 0x000fe400000108b9 */
[C---:B------:R-:W-:Y:S01]  /*b940*/  HMMA.16816.F32 R136, R148.reuse, R162, R136 ;  /* 0x000000a29488723c */ /* 0x040fe20000001888 */
[----:B------:R-:W1:Y:S01]  /*b950*/  LDSM.16.MT88.4 R160, [R206+0x2000] ;  /* 0x00200000cea0783b */ /* 0x000e620000004200 */
[----:B------:R-:W-:Y:S02]  /*b960*/  MUFU.EX2 R146, R47 ;  /* 0x0000002f00927308 */ /* 0x000fe40000000800 */
[----:B--2---:R-:W-:Y:S01]  /*b970*/  F2FP.PACK_AB R25, R222, R223 ;  /* 0x000000dfde19723e */ /* 0x004fe200000000ff */
[----:B------:R-:W-:Y:S02]  /*b980*/  FFMA.FTZ R57, R57, c[0x0][0x2d0], -R186 ;  /* 0x0000b40039397a23 */ /* 0x000fe400000108ba */
[--C-:B------:R-:W-:Y:S01]  /*b990*/  FFMA.FTZ R58, R58, c[0x0][0x2d0], -R2.reuse ;  /* 0x0000b4003a3a7a23 */ /* 0x100fe20000010802 */
[-C--:B----4-:R-:W-:Y:S04]  /*b9a0*/  HMMA.16816.F32 R68, R148, R156.reuse, R68 ;  /* 0x0000009c9444723c */ /* 0x090fe80000001844 */
[----:B------:R-:W-:Y:S01]  /*b9b0*/  MUFU.EX2 R65, R65 ;  /* 0x0000004100417308 */ /* 0x000fe20000000800 */
[----:B------:R-:W-:Y:S02]  /*b9c0*/  FFMA.FTZ R59, R59, c[0x0][0x2d0], -R2 ;  /* 0x0000b4003b3b7a23 */ /* 0x000fe40000010802 */
[----:B------:R-:W-:Y:S01]  /*b9d0*/  FFMA.FTZ R60, R60, c[0x0][0x2d0], -R186 ;  /* 0x0000b4003c3c7a23 */ /* 0x000fe200000108ba */
[C---:B------:R-:W-:Y:S04]  /*b9e0*/  HMMA.16816.F32 R72, R152.reuse, R156, R72 ;  /* 0x0000009c9848723c */ /* 0x040fe80000001848 */
[--C-:B------:R-:W-:Y:S02]  /*b9f0*/  FFMA.FTZ R62, R62, c[0x0][0x2d0], -R2.reuse ;  /* 0x0000b4003e3e7a23 */ /* 0x100fe40000010802 */
[----:B------:R-:W-:Y:S01]  /*ba00*/  MUFU.EX2 R67, R67 ;  /* 0x0000004300437308 */ /* 0x000fe20000000800 */
[----:B------:R-:W-:Y:S01]  /*ba10*/  FFMA.FTZ R2, R63, c[0x0][0x2d0], -R2 ;  /* 0x0000b4003f027a23 */ /* 0x000fe20000010802 */
[-C--:B------:R-:W-:Y:S04]  /*ba20*/  HMMA.16816.F32 R76, R152, R158.reuse, R76 ;  /* 0x0000009e984c723c */ /* 0x080fe8000000184c */
[----:B------:R-:W-:Y:S02]  /*ba30*/  FFMA.FTZ R56, R56, c[0x0][0x2d0], -R186 ;  /* 0x0000b40038387a23 */ /* 0x000fe400000108ba */
[----:B------:R-:W-:Y:S02]  /*ba40*/  FFMA.FTZ R3, R3, R241, R228 ;  /* 0x000000f103037223 */ /* 0x000fe400000100e4 */
[C---:B------:R-:W-:Y:S01]  /*ba50*/  HMMA.16816.F32 R80, R148.reuse, R158, R80 ;  /* 0x0000009e9450723c */ /* 0x040fe20000001850 */
[----:B------:R-:W2:Y:S01]  /*ba60*/  LDSM.16.MT88.4 R156, [R205+0x400] ;  /* 0x00040000cd9c783b */ /* 0x000ea20000004200 */
[----:B------:R-:W-:Y:S02]  /*ba70*/  MUFU.EX2 R61, R61 ;  /* 0x0000003d003d7308 */ /* 0x000fe40000000800 */
[----:B------:R-:W-:Y:S02]  /*ba80*/  FADD.FTZ R3, R229, R3 ;  /* 0x00000003e5037221 */ /* 0x000fe40000010000 */
[----:B------:R-:W-:Y:S02]  /*ba90*/  FFMA.FTZ R0, R0, R240, R187 ;  /* 0x000000f000007223 */ /* 0x000fe400000100bb */
[----:B------:R-:W-:Y:S01]  /*baa0*/  FADD.FTZ R3, R231, R3 ;  /* 0x00000003e7037221 */ /* 0x000fe20000010000 */
[-C--:B-1----:R-:W-:Y:S03]  /*bab0*/  HMMA.16816.F32 R84, R148, R160.reuse, R84 ;  /* 0x000000a09454723c */ /* 0x082fe60000001854 */
[----:B------:R1:W-:Y:S01]  /*bac0*/  MUFU.EX2 R179, R26 ;  /* 0x0000001a00b37308 */ /* 0x0003e20000000800 */
[----:B------:R-:W-:Y:S02]  /*bad0*/  FFMA.FTZ R141, R141, R243, R234 ;  /* 0x000000f38d8d7223 */ /* 0x000fe400000100ea */
[----:B------:R-:W-:Y:S02]  /*bae0*/  FFMA.FTZ R140, R140, R242, R232 ;  /* 0x000000f28c8c7223 */ /* 0x000fe400000100e8 */
[C---:B------:R-:W-:Y:S04]  /*baf0*/  HMMA.16816.F32 R88, R152.reuse, R160, R88 ;  /* 0x000000a09858723c */ /* 0x040fe80000001858 */
[----:B------:R-:W-:Y:S01]  /*bb00*/  FADD.FTZ R141, R235, R141 ;  /* 0x0000008deb8d7221 */ /* 0x000fe20000010000 */
[----:B------:R4:W5:Y:S01]  /*bb10*/  MUFU.EX2 R178, R27 ;  /* 0x0000001b00b27308 */ /* 0x0009620000000800 */
[----:B------:R-:W-:Y:S02]  /*bb20*/  FADD.FTZ R140, R233, R140 ;  /* 0x0000008ce98c7221 */ /* 0x000fe40000010000 */
[-C--:B------:R-:W-:Y:S01]  /*bb30*/  HMMA.16816.F32 R92, R152, R162.reuse, R92 ;  /* 0x000000a2985c723c */ /* 0x080fe2000000185c */
[----:B------:R-:W5:Y:S06]  /*bb40*/  LDSM.16.MT88.4 R152, [R206+0x400] ;  /* 0x00040000ce98783b */ /* 0x000f6c0000004200 */
[----:B------:R3:W-:Y:S01]  /*bb50*/  MUFU.EX2 R199, R28 ;  /* 0x0000001c00c77308 */ /* 0x0007e20000000800 */
[----:B------:R-:W-:Y:S01]  /*bb60*/  HMMA.16816.F32 R96, R148, R162, R96 ;  /* 0x000000a29460723c */ /* 0x000fe20000001860 */
[----:B------:R-:W5:Y:S03]  /*bb70*/  LDSM.16.MT88.4 R148, [R205+0x1400] ;  /* 0x00140000cd94783b */ /* 0x000f660000004200 */
[----:B-1----:R-:W-:Y:S05]  /*bb80*/  F2FP.PACK_AB R26, R224, R225 ;  /* 0x000000e1e01a723e */ /* 0x002fea00000000ff */
[----:B------:R5:W1:Y:S03]  /*bb90*/  MUFU.EX2 R198, R29 ;  /* 0x0000001d00c67308 */ /* 0x000a660000000800 */
[----:B----4-:R-:W-:Y:S07]  /*bba0*/  F2FP.PACK_AB R27, R203, R221 ;  /* 0x000000ddcb1b723e */ /* 0x010fee00000000ff */
[----:B------:R1:W-:Y:S01]  /*bbb0*/  MUFU.EX2 R176, R30 ;  /* 0x0000001e00b07308 */ /* 0x0003e20000000800 */
[-C--:B--2---:R-:W-:Y:S05]  /*bbc0*/  HMMA.16816.F32 R4, R24, R156.reuse, R4 ;  /* 0x0000009c1804723c */ /* 0x084fea0000001804 */
[----:B---3--:R-:W-:Y:S04]  /*bbd0*/  F2FP.PACK_AB R28, R200, R201 ;  /* 0x000000c9c81c723e */ /* 0x008fe800000000ff */
[----:B------:R-:W2:Y:S03]  /*bbe0*/  MUFU.EX2 R177, R31 ;  /* 0x0000001f00b17308 */ /* 0x000ea60000000800 */
[----:B-----5:R-:W-:Y:S07]  /*bbf0*/  F2FP.PACK_AB R29, R178, R179 ;  /* 0x000000b3b21d723e */ /* 0x020fee00000000ff */
[----:B------:R-:W-:Y:S01]  /*bc00*/  MUFU.EX2 R53, R53 ;  /* 0x0000003500357308 */ /* 0x000fe20000000800 */
[----:B-1----:R-:W-:Y:S09]  /*bc10*/  F2FP.PACK_AB R30, R198, R199 ;  /* 0x000000c7c61e723e */ /* 0x002ff200000000ff */
[----:B------:R-:W-:Y:S01]  /*bc20*/  MUFU.EX2 R54, R54 ;  /* 0x0000003600367308 */ /* 0x000fe20000000800 */
[----:B--2---:R-:W-:Y:S09]  /*bc30*/  F2FP.PACK_AB R31, R177, R176 ;  /* 0x000000b0b11f723e */ /* 0x004ff200000000ff */
[----:B------:R-:W-:Y:S01]  /*bc40*/  MUFU.EX2 R55, R55 ;  /* 0x0000003700377308 */ /* 0x000fe20000000800 */
[C---:B------:R-:W-:Y:S08]  /*bc50*/  HMMA.16816.F32 R8, R28.reuse, R156, R8 ;  /* 0x0000009c1c08723c */ /* 0x040ff00000001808 */
[-C--:B------:R-:W-:Y:S01]  /*bc60*/  HMMA.16816.F32 R12, R28, R158.reuse, R12 ;  /* 0x0000009e1c0c723c */ /* 0x080fe2000000180c */
[----:B------:R-:W-:Y:S07]  /*bc70*/  MUFU.EX2 R64, R64 ;  /* 0x0000004000407308 */ /* 0x000fee0000000800 */
[C---:B------:R-:W-:Y:S01]  /*bc80*/  HMMA.16816.F32 R16, R24.reuse, R158, R16 ;  /* 0x0000009e1810723c */ /* 0x040fe20000001810 */
[----:B------:R-:W1:Y:S02]  /*bc90*/  LDSM.16.MT88.4 R156, [R206+0x1400] ;  /* 0x00140000ce9c783b */ /* 0x000e640000004200 */
[----:B------:R-:W-:Y:S05]  /*bca0*/  MUFU.EX2 R66, R66 ;  /* 0x0000004200427308 */ /* 0x000fea0000000800 */
[-C--:B------:R-:W-:Y:S05]  /*bcb0*/  HMMA.16816.F32 R100, R24, R152.reuse, R100 ;  /* 0x000000981864723c */ /* 0x080fea0000001864 */
[----:B------:R-:W-:Y:S03]  /*bcc0*/  MUFU.EX2 R57, R57 ;  /* 0x0000003900397308 */ /* 0x000fe60000000800 */
[C---:B------:R-:W-:Y:S07]  /*bcd0*/  HMMA.16816.F32 R104, R28.reuse, R152, R104 ;  /* 0x000000981c68723c */ /* 0x040fee0000001868 */
[----:B------:R-:W-:Y:S01]  /*bce0*/  MUFU.EX2 R60, R60 ;  /* 0x0000003c003c7308 */ /* 0x000fe20000000800 */
[-C--:B------:R-:W-:Y:S08]  /*bcf0*/  HMMA.16816.F32 R108, R28, R154.reuse, R108 ;  /* 0x0000009a1c6c723c */ /* 0x080ff0000000186c */
[C---:B------:R-:W-:Y:S01]  /*bd00*/  HMMA.16816.F32 R112, R24.reuse, R154, R112 ;  /* 0x0000009a1870723c */ /* 0x040fe20000001870 */
[----:B------:R-:W-:Y:S07]  /*bd10*/  MUFU.EX2 R62, R62 ;  /* 0x0000003e003e7308 */ /* 0x000fee0000000800 */
[-C--:B------:R-:W-:Y:S03]  /*bd20*/  HMMA.16816.F32 R116, R24, R148.reuse, R116 ;  /* 0x000000941874723c */ /* 0x080fe60000001874 */
[----:B------:R-:W-:Y:S05]  /*bd30*/  MUFU.EX2 R56, R56 ;  /* 0x0000003800387308 */ /* 0x000fea0000000800 */
[C---:B------:R-:W-:Y:S05]  /*bd40*/  HMMA.16816.F32 R120, R28.reuse, R148, R120 ;  /* 0x000000941c78723c */ /* 0x040fea0000001878 */
[----:B------:R-:W-:Y:S03]  /*bd50*/  MUFU.EX2 R148, R42 ;  /* 0x0000002a00947308 */ /* 0x000fe60000000800 */
[-C--:B------:R-:W-:Y:S07]  /*bd60*/  HMMA.16816.F32 R124, R28, R150.reuse, R124 ;  /* 0x000000961c7c723c */ /* 0x080fee000000187c */
[----:B------:R2:W3:Y:S01]  /*bd70*/  MUFU.EX2 R149, R43 ;  /* 0x0000002b00957308 */ /* 0x0004e20000000800 */
[C---:B------:R-:W-:Y:S08]  /*bd80*/  HMMA.16816.F32 R128, R24.reuse, R150, R128 ;  /* 0x000000961880723c */ /* 0x040ff00000001880 */
[-C--:B-1----:R-:W-:Y:S01]  /*bd90*/  HMMA.16816.F32 R20, R24, R156.reuse, R20 ;  /* 0x0000009c1814723c */ /* 0x082fe20000001814 */
[----:B------:R1:W4:Y:S07]  /*bda0*/  MUFU.EX2 R151, R44 ;  /* 0x0000002c00977308 */ /* 0x00032e0000000800 */
[C---:B------:R-:W-:Y:S03]  /*bdb0*/  HMMA.16816.F32 R132, R28.reuse, R156, R132 ;  /* 0x0000009c1c84723c */ /* 0x040fe60000001884 */
[----:B------:R-:W-:Y:S01]  /*bdc0*/  MUFU.EX2 R150, R52 ;  /* 0x0000003400967308 */ /* 0x000fe20000000800 */
[----:B--2---:R-:W2:Y:S04]  /*bdd0*/  LDSM.16.MT88.4 R40, [R205+0x800] ;  /* 0x00080000cd28783b */ /* 0x004ea80000004200 */
[-C--:B------:R-:W-:Y:S05]  /*bde0*/  HMMA.16816.F32 R32, R28, R158.reuse, R32 ;  /* 0x0000009e1c20723c */ /* 0x080fea0000001820 */
[----:B------:R5:W-:Y:S03]  /*bdf0*/  MUFU.EX2 R52, R2 ;  /* 0x0000000200347308 */ /* 0x000be60000000800 */
[C---:B------:R-:W-:Y:S01]  /*be00*/  HMMA.16816.F32 R136, R24.reuse, R158, R136 ;  /* 0x0000009e1888723c */ /* 0x040fe20000001888 */
[----:B-1----:R-:W-:Y:S06]  /*be10*/  LDSM.16.MT88.4 R44, [R205+0x1800] ;  /* 0x00180000cd2c783b */ /* 0x002fec0000004200 */
[----:B------:R-:W-:Y:S01]  /*be20*/  MUFU.EX2 R58, R58 ;  /* 0x0000003a003a7308 */ /* 0x000fe20000000800 */
[-C--:B------:R-:W-:Y:S08]  /*be30*/  HMMA.16816.F32 R68, R24, R36.reuse, R68 ;  /* 0x000000241844723c */ /* 0x080ff00000001844 */
[C---:B------:R-:W-:Y:S01]  /*be40*/  HMMA.16816.F32 R72, R28.reuse, R36, R72 ;  /* 0x000000241c48723c */ /* 0x040fe20000001848 */
[----:B------:R-:W1:Y:S03]  /*be50*/  MUFU.EX2 R59, R59 ;  /* 0x0000003b003b7308 */ /* 0x000e660000000800 */
[----:B-----5:R-:W-:Y:S02]  /*be60*/  FADD.FTZ R2, R188, R0 ;  /* 0x00000000bc027221 */ /* 0x020fe40000010000 */
[----:B------:R-:W-:Y:S02]  /*be70*/  FADD.FTZ R0, R238, R141 ;  /* 0x0000008dee007221 */ /* 0x000fe40000010000 */
[-C--:B------:R-:W-:Y:S04]  /*be80*/  HMMA.16816.F32 R76, R28, R38.reuse, R76 ;  /* 0x000000261c4c723c */ /* 0x080fe8000000184c */
[----:B------:R-:W-:Y:S02]  /*be90*/  FADD.FTZ R0, R239, R0 ;  /* 0x00000000ef007221 */ /* 0x000fe40000010000 */
[----:B------:R-:W-:Y:S02]  /*bea0*/  FADD.FTZ R2, R189, R2 ;  /* 0x00000002bd027221 */ /* 0x000fe40000010000 */
[C---:B------:R-:W-:Y:S01]  /*beb0*/  HMMA.16816.F32 R80, R24.reuse, R38, R80 ;  /* 0x000000261850723c */ /* 0x040fe20000001850 */
[----:B------:R-:W5:Y:S07]  /*bec0*/  LDSM.16.MT88.4 R36, [R206+0x800] ;  /* 0x00080000ce24783b */ /* 0x000f6e0000004200 */
[-C--:B------:R-:W-:Y:S08]  /*bed0*/  HMMA.16816.F32 R84, R24, R48.reuse, R84 ;  /* 0x000000301854723c */ /* 0x080ff00000001854 */
[C---:B------:R-:W-:Y:S08]  /*bee0*/  HMMA.16816.F32 R88, R28.reuse, R48, R88 ;  /* 0x000000301c58723c */ /* 0x040ff00000001858 */
[-C--:B------:R-:W-:Y:S07]  /*bef0*/  HMMA.16816.F32 R92, R28, R50.reuse, R92 ;  /* 0x000000321c5c723c */ /* 0x080fee000000185c */
[----:B------:R-:W-:Y:S01]  /*bf00*/  F2FP.PACK_AB R28, R182, R181 ;  /* 0x000000b5b61c723e */ /* 0x000fe200000000ff */
[----:B------:R-:W-:Y:S01]  /*bf10*/  HMMA.16816.F32 R96, R24, R50, R96 ;  /* 0x000000321860723c */ /* 0x000fe20000001860 */
[----:B------:R-:W-:Y:S03]  /*bf20*/  LDSM.16.MT88.4 R48, [R205+0x2800] ;  /* 0x00280000cd30783b */ /* 0x000fe60000004200 */
[----:B---3--:R-:W-:Y:S02]  /*bf30*/  F2FP.PACK_AB R29, R149, R148 ;  /* 0x00000094951d723e */ /* 0x008fe400000000ff */
[----:B----4-:R-:W-:Y:S02]  /*bf40*/  F2FP.PACK_AB R30, R180, R151 ;  /* 0x00000097b41e723e */ /* 0x010fe400000000ff */
[----:B------:R-:W-:Y:S04]  /*bf50*/  F2FP.PACK_AB R24, R196, R197 ;  /* 0x000000c5c418723e */ /* 0x000fe800000000ff */
[----:B------:R-:W-:Y:S02]  /*bf60*/  F2FP.PACK_AB R25, R194, R195 ;  /* 0x000000c3c219723e */ /* 0x000fe400000000ff */
[----:B------:R-:W-:Y:S02]  /*bf70*/  F2FP.PACK_AB R26, R192, R193 ;  /* 0x000000c1c01a723e */ /* 0x000fe400000000ff */
[----:B------:R-:W-:Y:S02]  /*bf80*/  F2FP.PACK_AB R27, R191, R183 ;  /* 0x000000b7bf1b723e */ /* 0x000fe400000000ff */
[----:B------:R-:W-:Y:S05]  /*bf90*/  F2FP.PACK_AB R31, R146, R147 ;  /* 0x00000093921f723e */ /* 0x000fea00000000ff */
[-C--:B--2---:R-:W-:Y:S08]  /*bfa0*/  HMMA.16816.F32 R4, R24, R40.reuse, R4 ;  /* 0x000000281804723c */ /* 0x084ff00000001804 */
[C---:B------:R-:W-:Y:S08]  /*bfb0*/  HMMA.16816.F32 R8, R28.reuse, R40, R8 ;  /* 0x000000281c08723c */ /* 0x040ff00000001808 */
[-C--:B------:R-:W-:Y:S08]  /*bfc0*/  HMMA.16816.F32 R12, R28, R42.reuse, R12 ;  /* 0x0000002a1c0c723c */ /* 0x080ff0000000180c */
[C---:B------:R-:W-:Y:S01]  /*bfd0*/  HMMA.16816.F32 R16, R24.reuse, R42, R16 ;  /* 0x0000002a1810723c */ /* 0x040fe20000001810 */
[----:B------:R-:W2:Y:S07]  /*bfe0*/  LDSM.16.MT88.4 R40, [R206+0x1800] ;  /* 0x00180000ce28783b */ /* 0x000eae0000004200 */
[-C--:B-----5:R-:W-:Y:S08]  /*bff0*/  HMMA.16816.F32 R100, R24, R36.reuse, R100 ;  /* 0x000000241864723c */ /* 0x0a0ff00000001864 */
[C---:B------:R-:W-:Y:S08]  /*c000*/  HMMA.16816.F32 R104, R28.reuse, R36, R104 ;  /* 0x000000241c68723c */ /* 0x040ff00000001868 */
[-C--:B------:R-:W-:Y:S08]  /*c010*/  HMMA.16816.F32 R108, R28, R38.reuse, R108 ;  /* 0x000000261c6c723c */ /* 0x080ff0000000186c */
[C---:B------:R-:W-:Y:S01]  /*c020*/  HMMA.16816.F32 R112, R24.reuse, R38, R112 ;  /* 0x000000261870723c */ /* 0x040fe20000001870 */
[----:B------:R-:W3:Y:S07]  /*c030*/  LDSM.16.MT88.4 R36, [R206+0x2800] ;  /* 0x00280000ce24783b */ /* 0x000eee0000004200 */
[-C--:B------:R-:W-:Y:S08]  /*c040*/  HMMA.16816.F32 R116, R24, R44.reuse, R116 ;  /* 0x0000002c1874723c */ /* 0x080ff00000001874 */
        /* <DEDUP_REMOVED lines=13> */
[----:B------:R-:W4:Y:S07]  /*c120*/  LDSM.16.MT88.4 R48, [R206+0x1c00] ;  /* 0x001c0000ce30783b */ /* 0x000f2e0000004200 */
[-C--:B---3--:R-:W-:Y:S08]  /*c130*/  HMMA.16816.F32 R84, R24, R36.reuse, R84 ;  /* 0x000000241854723c */ /* 0x088ff00000001854 */
[C---:B------:R-:W-:Y:S08]  /*c140*/  HMMA.16816.F32 R88, R28.reuse, R36, R88 ;  /* 0x000000241c58723c */ /* 0x040ff00000001858 */
[-C--:B------:R-:W-:Y:S07]  /*c150*/  HMMA.16816.F32 R92, R28, R38.reuse, R92 ;  /* 0x000000261c5c723c */ /* 0x080fee000000185c */
[----:B------:R-:W-:Y:S01]  /*c160*/  F2FP.PACK_AB R28, R57, R56 ;  /* 0x00000038391c723e */ /* 0x000fe200000000ff */
[----:B------:R-:W-:Y:S01]  /*c170*/  HMMA.16816.F32 R96, R24, R38, R96 ;  /* 0x000000261860723c */ /* 0x000fe20000001860 */
[----:B------:R-:W3:Y:S03]  /*c180*/  LDSM.16.MT88.4 R36, [R205+0x2c00] ;  /* 0x002c0000cd24783b */ /* 0x000ee60000004200 */
[----:B-1----:R-:W-:Y:S02]  /*c190*/  F2FP.PACK_AB R29, R59, R58 ;  /* 0x0000003a3b1d723e */ /* 0x002fe400000000ff */
[----:B------:R-:W-:Y:S02]  /*c1a0*/  F2FP.PACK_AB R30, R61, R60 ;  /* 0x0000003c3d1e723e */ /* 0x000fe400000000ff */
[----:B------:R-:W-:Y:S04]  /*c1b0*/  F2FP.PACK_AB R24, R53, R150 ;  /* 0x000000963518723e */ /* 0x000fe800000000ff */
[----:B------:R-:W-:Y:S02]  /*c1c0*/  F2FP.PACK_AB R25, R55, R54 ;  /* 0x000000363719723e */ /* 0x000fe400000000ff */
[----:B------:R-:W-:Y:S02]  /*c1d0*/  F2FP.PACK_AB R26, R65, R64 ;  /* 0x00000040411a723e */ /* 0x000fe400000000ff */
[----:B------:R-:W-:Y:S02]  /*c1e0*/  F2FP.PACK_AB R27, R67, R66 ;  /* 0x00000042431b723e */ /* 0x000fe400000000ff */
[----:B------:R-:W-:Y:S05]  /*c1f0*/  F2FP.PACK_AB R31, R52, R62 ;  /* 0x0000003e341f723e */ /* 0x000fea00000000ff */
[-C--:B------:R-:W-:Y:S01]  /*c200*/  HMMA.16816.F32 R152, R24, R164.reuse, R4 ;  /* 0x000000a41898723c */ /* 0x080fe20000001804 */
[----:B------:R-:W1:Y:S07]  /*c210*/  LDSM.16.MT88.4 R4, [R206+0x2c00] ;  /* 0x002c0000ce04783b */ /* 0x000e6e0000004200 */
[C---:B------:R-:W-:Y:S07]  /*c220*/  HMMA.16816.F32 R156, R28.reuse, R164, R8 ;  /* 0x000000a41c9c723c */ /* 0x040fee0000001808 */
[----:B------:R-:W-:Y:S01]  /*c230*/  FADD.FTZ R10, R230, R3 ;  /* 0x00000003e60a7221 */ /* 0x000fe20000010000 */
[-C--:B------:R-:W-:Y:S04]  /*c240*/  HMMA.16816.F32 R160, R28, R166.reuse, R12 ;  /* 0x000000a61ca0723c */ /* 0x080fe8000000180c */
[----:B------:R-:W-:Y:S02]  /*c250*/  FADD.FTZ R9, R190, R2 ;  /* 0x00000002be097221 */ /* 0x000fe40000010000 */
[----:B------:R-:W-:Y:S02]  /*c260*/  FADD.FTZ R2, R201, R10 ;  /* 0x0000000ac9027221 */ /* 0x000fe40000010000 */
[C---:B------:R-:W-:Y:S04]  /*c270*/  HMMA.16816.F32 R164, R24.reuse, R166, R16 ;  /* 0x000000a618a4723c */ /* 0x040fe80000001810 */
[----:B------:R-:W-:Y:S04]  /*c280*/  FADD.FTZ R8, R237, R140 ;  /* 0x0000008ced087221 */ /* 0x000fe80000010000 */
[-C--:B--2---:R-:W-:Y:S04]  /*c290*/  HMMA.16816.F32 R100, R24, R40.reuse, R100 ;  /* 0x000000281864723c */ /* 0x084fe80000001864 */
        /* <DEDUP_REMOVED lines=23> */
[-C--:B----4-:R-:W-:Y:S04]  /*c410*/  HMMA.16816.F32 R168, R24, R48.reuse, R20 ;  /* 0x0000003018a8723c */ /* 0x090fe80000001814 */
        /* <DEDUP_REMOVED lines=15> */
[----:B------:R-:W-:Y:S04]  /*c510*/  FADD.FTZ R8, R192, R0 ;  /* 0x00000000c0087221 */ /* 0x000fe80000010000 */
[-C--:B------:R-:W-:Y:S04]  /*c520*/  HMMA.16816.F32 R76, R28, R38.reuse, R76 ;  /* 0x000000261c4c723c */ /* 0x080fe8000000184c */
[----:B------:R-:W-:Y:S04]  /*c530*/  FADD.FTZ R8, R150, R8 ;  /* 0x0000000896087221 */ /* 0x000fe80000010000 */
[C---:B------:R-:W-:Y:S08]  /*c540*/  HMMA.16816.F32 R80, R24.reuse, R38, R80 ;  /* 0x000000261850723c */ /* 0x040ff00000001850 */
        /* <DEDUP_REMOVED lines=21> */
[----:B------:R-:W-:Y:S01]  /*c6a0*/  STL [R1+0x18], R4 ;  /* 0x0000180401007387 */ /* 0x000fe20000100800 */
[----:B------:R-:W-:Y:S02]  /*c6b0*/  FADD.FTZ R2, R61, R2 ;  /* 0x000000023d027221 */ /* 0x000fe40000010000 */
[----:B------:R-:W-:Y:S02]  /*c6c0*/  FADD.FTZ R3, R67, R3 ;  /* 0x0000000343037221 */ /* 0x000fe40000010000 */
[----:B------:R-:W-:Y:S03]  /*c6d0*/  FADD.FTZ R0, R62, R6 ;  /* 0x000000063e007221 */ /* 0x000fe60000010000 */
[----:B------:R1:W-:Y:S01]  /*c6e0*/  STL [R1+0x1c], R3 ;  /* 0x00001c0301007387 */ /* 0x0003e20000100800 */
[----:B------:R-:W-:Y:S03]  /*c6f0*/  FADD.FTZ R0, R52, R0 ;  /* 0x0000000034007221 */ /* 0x000fe60000010000 */
[----:B------:R2:W-:Y:S04]  /*c700*/  STL [R1+0x20], R2 ;  /* 0x0000200201007387 */ /* 0x0005e80000100800 */
[----:B------:R3:W-:Y:S01]  /*c710*/  STL [R1+0x24], R0 ;  /* 0x0000240001007387 */ /* 0x0007e20000100800 */
[----:B-1----:R-:W-:Y:S02]  /*c720*/  MOV R3, R143 ;  /* 0x0000008f00037202 */ /* 0x002fe40000000f00 */
[----:B--2---:R-:W-:Y:S02]  /*c730*/  MOV R2, R144 ;  /* 0x0000009000027202 */ /* 0x004fe40000000f00 */
[----:B---3--:R-:W-:Y:S01]  /*c740*/  MOV R0, R145 ;  /* 0x0000009100007202 */ /* 0x008fe20000000f00 */
[----:B------:R-:W-:-:S05]  /*c750*/  @P0 BRA `(.L_x_555) ;  /* 0xffffceb000000947 */ /* 0x000fca000383ffff */
.L_x_554:
[----:B------:R-:W-:Y:S02]  /*c760*/  MOV R10, 0x1f ;  /* 0x0000001f000a7802 */ /* 0x000fe40000000f00 */
[----:B------:R-:W-:Y:S01]  /*c770*/  MOV R9, 0xffffffff ;  /* 0xffffffff00097802 */ /* 0x000fe20000000f00 */
[----:B------:R-:W-:Y:S05]  /*c780*/  BRA.DIV ~URZ, `(.L_x_556) ;  /* 0x00002d727f007947 */ /* 0x000fea000b800000 */
[----:B------:R-:W2:Y:S04]  /*c790*/  LDL R0, [R1+0x18] ;  /* 0x0000180001007983 */ /* 0x000ea80000100800 */
[----:B--2---:R1:W2:Y:S02]  /*c7a0*/  SHFL.BFLY PT, R4, R0, 0x2, 0x1f ;  /* 0x0c401f0000047f89 */ /* 0x0042a400000e0000 */
.L_x_594:
[----:B-1----:R-:W3:Y:S02]  /*c7b0*/  LDL.LU R0, [R1+0x18] ;  /* 0x0000180001007983 */ /* 0x002ee40000300800 */
[----:B--23--:R-:W-:Y:S01]  /*c7c0*/  FADD.FTZ R4, R4, R0 ;  /* 0x0000000004047221 */ /* 0x00cfe20000010000 */
[----:B------:R-:W-:Y:S05]  /*c7d0*/  BRA.DIV ~URZ, `(.L_x_557) ;  /* 0x00002d827f007947 */ /* 0x000fea000b800000 */
[----:B------:R-:W2:Y:S04]  /*c7e0*/  LDL.LU R2, [R1+0x1c] ;  /* 0x00001c0001027983 */ /* 0x000ea80000300800 */
[----:B------:R-:W3:Y:S04]  /*c7f0*/  LDL.LU R0, [R1+0x20] ;  /* 0x0000200001007983 */ /* 0x000ee80000300800 */
[----:B------:R-:W4:Y:S04]  /*c800*/  LDL.LU R9, [R1+0x24] ;  /* 0x0000240001097983 */ /* 0x000f280000300800 */
[----:B--2---:R-:W1:Y:S04]  /*c810*/  SHFL.BFLY PT, R5, R2, 0x2, 0x1f ;  /* 0x0c401f0002057f89 */ /* 0x004e6800000e0000 */
[----:B---3--:R-:W2:Y:S04]  /*c820*/  SHFL.BFLY PT, R6, R0, 0x2, 0x1f ;  /* 0x0c401f0000067f89 */ /* 0x008ea800000e0000 */
[----:B----4-:R-:W3:Y:S01]  /*c830*/  SHFL.BFLY PT, R7, R9, 0x2, 0x1f ;  /* 0x0c401f0009077f89 */ /* 0x010ee200000e0000 */
[----:B-1----:R-:W-:-:S02]  /*c840*/  FADD.FTZ R5, R5, R2 ;  /* 0x0000000205057221 */ /* 0x002fc40000010000 */
[----:B--2---:R-:W-:-:S03]  /*c850*/  FADD.FTZ R6, R6, R0 ;  /* 0x0000000006067221 */ /* 0x004fc60000010000 */
[----:B------:R-:W1:Y:S01]  /*c860*/  SHFL.BFLY PT, R2, R5, 0x1, 0x1f ;  /* 0x0c201f0005027f89 */ /* 0x000e6200000e0000 */
[----:B---3--:R-:W-:-:S03]  /*c870*/  FADD.FTZ R7, R7, R9 ;  /* 0x0000000907077221 */ /* 0x008fc60000010000 */
[----:B------:R-:W2:Y:S04]  /*c880*/  SHFL.BFLY PT, R0, R4, 0x1, 0x1f ;  /* 0x0c201f0004007f89 */ /* 0x000ea800000e0000 */
[----:B------:R-:W3:Y:S04]  /*c890*/  SHFL.BFLY PT, R3, R6, 0x1, 0x1f ;  /* 0x0c201f0006037f89 */ /* 0x000ee800000e0000 */
[----:B------:R4:W4:Y:S01]  /*c8a0*/  SHFL.BFLY PT, R8, R7, 0x1, 0x1f ;  /* 0x0c201f0007087f89 */ /* 0x00092200000e0000 */
[----:B-1----:R-:W-:Y:S02]  /*c8b0*/  FADD.FTZ R5, R5, R2 ;  /* 0x0000000205057221 */ /* 0x002fe40000010000 */
[----:B--2---:R-:W-:-:S02]  /*c8c0*/  FADD.FTZ R4, R4, R0 ;  /* 0x0000000004047221 */ /* 0x004fc40000010000 */
[----:B---3--:R-:W-:-:S03]  /*c8d0*/  FADD.FTZ R6, R6, R3 ;  /* 0x0000000306067221 */ /* 0x008fc60000010000 */
.L_x_595:
[----:B------:R-:W-:Y:S01]  /*c8e0*/  FSETP.NE.FTZ.AND P3, PT, R4, RZ, PT ;  /* 0x000000ff0400720b */ /* 0x000fe20003f75000 */
[----:B------:R-:W-:Y:S01]  /*c8f0*/  CS2R R2, SRZ ;  /* 0x0000000000027805 */ /* 0x000fe2000001ff00 */
[----:B------:R-:W-:Y:S01]  /*c900*/  FSETP.NE.FTZ.AND P2, PT, R5, RZ, PT ;  /* 0x000000ff0500720b */ /* 0x000fe20003f55000 */
[----:B----4-:R-:W-:Y:S01]  /*c910*/  FADD.FTZ R7, R8, R7 ;  /* 0x0000000708077221 */ /* 0x010fe20000010000 */
[----:B------:R-:W-:Y:S02]  /*c920*/  FSETP.NE.FTZ.AND P1, PT, R6, RZ, PT ;  /* 0x000000ff0600720b */ /* 0x000fe40003f35000 */
[----:B------:R-:W-:Y:S02]  /*c930*/  MOV R0, RZ ;  /* 0x000000ff00007202 */ /* 0x000fe40000000f00 */
[----:B------:R-:W-:Y:S02]  /*c940*/  FSETP.NE.FTZ.AND P0, PT, R7, RZ, PT ;  /* 0x000000ff0700720b */ /* 0x000fe40003f15000 */
[----:B------:R-:W-:-:S02]  /*c950*/  MOV R47, 0xff800000 ;  /* 0xff800000002f7802 */ /* 0x000fc40000000f00 */
[----:B------:R-:W-:Y:S01]  /*c960*/  MOV R46, 0xff800000 ;  /* 0xff800000002e7802 */ /* 0x000fe20000000f00 */
[----:B------:R-:W1:Y:S01]  /*c970*/  @P3 MUFU.RCP R0, R4 ;  /* 0x0000000400003308 */ /* 0x000e620000001000 */
[----:B------:R-:W-:Y:S02]  /*c980*/  MOV R45, 0xff800000 ;  /* 0xff800000002d7802 */ /* 0x000fe40000000f00 */
[----:B------:R-:W-:Y:S02]  /*c990*/  MOV R44, 0xff800000 ;  /* 0xff800000002c7802 */ /* 0x000fe40000000f00 */
[----:B------:R-:W-:-:S03]  /*c9a0*/  @P1 MOV R13, 0x3f317218 ;  /* 0x3f317218000d1802 */ /* 0x000fc60000000f00 */
[----:B------:R-:W2:Y:S08]  /*c9b0*/  @P2 MUFU.RCP R3, R5 ;  /* 0x0000000500032308 */ /* 0x000eb00000001000 */
[----:B------:R-:W3:Y:S01]  /*c9c0*/  @P1 MUFU.RCP R2, R6 ;  /* 0x0000000600021308 */ /* 0x000ee20000001000 */
[C---:B-1----:R-:W-:Y:S02]  /*c9d0*/  FMUL.FTZ R152, R0.reuse, R152 ;  /* 0x0000009800987220 */ /* 0x042fe40000410000 */
        /* <DEDUP_REMOVED lines=8> */
[----:B------:R4:W5:Y:S01]  /*ca60*/  @P2 MUFU.LG2 R4, R5 ;  /* 0x0000000500042308 */ /* 0x0009620000000c00 */
        /* <DEDUP_REMOVED lines=9> */
[----:B----4-:R-:W-:Y:S01]  /*cb00*/  @P3 MOV R5, 0x3f317218 ;  /* 0x3f31721800053802 */ /* 0x010fe20000000f00 */
[C---:B------:R-:W-:Y:S02]  /*cb10*/  FMUL.FTZ R68, R0.reuse, R68 ;  /* 0x0000004400447220 */ /* 0x040fe40000410000 */
[C---:B------:R-:W-:Y:S02]  /*cb20*/  FMUL.FTZ R16, R0.reuse, R69 ;  /* 0x0000004500107220 */ /* 0x040fe40000410000 */
[C---:B------:R-:W-:Y:S02]  /*cb30*/  FMUL.FTZ R80, R0.reuse, R80 ;  /* 0x0000005000507220 */ /* 0x040fe40000410000 */
[C---:B------:R-:W-:Y:S02]  /*cb40*/  FMUL.FTZ R12, R0.reuse, R81 ;  /* 0x00000051000c7220 */ /* 0x040fe40000410000 */
[----:B------:R-:W-:-:S02]  /*cb50*/  FMUL.FTZ R84, R0, R84 ;  /* 0x0000005400547220 */ /* 0x000fc40000410000 */
[C---:B------:R-:W-:Y:S02]  /*cb60*/  FMUL.FTZ R85, R0.reuse, R85 ;  /* 0x0000005500557220 */ /* 0x040fe40000410000 */
[C---:B------:R-:W-:Y:S02]  /*cb70*/  FMUL.FTZ R96, R0.reuse, R96 ;  /* 0x0000006000607220 */ /* 0x040fe40000410000 */
[----:B------:R-:W-:Y:S01]  /*cb80*/  FMUL.FTZ R97, R0, R97 ;  /* 0x0000006100617220 */ /* 0x000fe20000410000 */
[----:B------:R-:W-:Y:S01]  /*cb90*/  MOV R0, RZ ;  /* 0x000000ff00007202 */ /* 0x000fe20000000f00 */
[C---:B--2---:R-:W-:Y:S02]  /*cba0*/  FMUL.FTZ R154, R3.reuse, R154 ;  /* 0x0000009a039a7220 */ /* 0x044fe40000410000 */
[C---:B------:R-:W-:Y:S02]  /*cbb0*/  FMUL.FTZ R42, R3.reuse, R155 ;  /* 0x0000009b032a7220 */ /* 0x040fe40000410000 */
[C---:B------:R-:W-:Y:S01]  /*cbc0*/  FMUL.FTZ R166, R3.reuse, R166 ;  /* 0x000000a603a67220 */ /* 0x040fe20000410000 */
[----:B------:R-:W-:Y:S01]  /*cbd0*/  @P0 MUFU.RCP R0, R7 ;  /* 0x0000000700000308 */ /* 0x000fe20000001000 */
        /* <DEDUP_REMOVED lines=20> */
[----:B------:R-:W-:Y:S01]  /*cd20*/  FMUL.FTZ R99, R3, R99 ;  /* 0x0000006303637220 */ /* 0x000fe20000410000 */
[----:B------:R-:W-:Y:S01]  /*cd30*/  @P2 MOV R3, 0x3f317218 ;  /* 0x3f31721800032802 */ /* 0x000fe20000000f00 */
[C---:B---3--:R-:W-:Y:S02]  /*cd40*/  FMUL.FTZ R156, R2.reuse, R156 ;  /* 0x0000009c029c7220 */ /* 0x048fe40000410000 */
        /* <DEDUP_REMOVED lines=23> */
[----:B------:R-:W2:Y:S01]  /*cec0*/  @P0 MUFU.LG2 R2, R7 ;  /* 0x0000000700020308 */ /* 0x000ea20000000c00 */
[----:B-1----:R-:W-:Y:S02]  /*ced0*/  @P3 FMUL.FTZ R9, R8, 0.69314718246459960938 ;  /* 0x3f31721808093820 */ /* 0x002fe40000410000 */
[----:B-----5:R-:W-:Y:S02]  /*cee0*/  @P2 FMUL.FTZ R8, R4, 0.69314718246459960938 ;  /* 0x3f31721804082820 */ /* 0x020fe40000410000 */
[----:B------:R-:W-:Y:S02]  /*cef0*/  @P2 FMUL.FTZ R4, R3, c[0x0][0x2d0] ;  /* 0x0000b40003042a20 */ /* 0x000fe40000410000 */
[----:B------:R-:W-:-:S02]  /*cf00*/  @P1 FMUL.FTZ R6, R6, 0.69314718246459960938 ;  /* 0x3f31721806061820 */ /* 0x000fc40000410000 */
[----:B------:R-:W-:Y:S02]  /*cf10*/  @P1 FMUL.FTZ R3, R13, c[0x0][0x2d0] ;  /* 0x0000b4000d031a20 */ /* 0x000fe40000410000 */
[----:B------:R-:W-:Y:S02]  /*cf20*/  @P3 FMUL.FTZ R5, R5, c[0x0][0x2d0] ;  /* 0x0000b40005053a20 */ /* 0x000fe40000410000 */
[----:B------:R-:W-:Y:S01]  /*cf30*/  @P1 FFMA.FTZ R47, R3, R143, R6 ;  /* 0x0000008f032f1223 */ /* 0x000fe20000010006 */
[----:B------:R-:W-:Y:S01]  /*cf40*/  @P0 MOV R3, 0x3f317218 ;  /* 0x3f31721800030802 */ /* 0x000fe20000000f00 */
[----:B------:R-:W-:Y:S01]  /*cf50*/  @P2 FFMA.FTZ R46, R4, R144, R8 ;  /* 0x00000090042e2223 */ /* 0x000fe20000010008 */
[----:B------:R-:W-:Y:S01]  /*cf60*/  MOV R4, 0x1 ;  /* 0x0000000100047802 */ /* 0x000fe20000000f00 */
[----:B--2---:R-:W-:Y:S02]  /*cf70*/  @P0 FMUL.FTZ R2, R2, 0.69314718246459960938 ;  /* 0x3f31721802020820 */ /* 0x004fe40000410000 */
[----:B------:R-:W-:-:S02]  /*cf80*/  @P0 FMUL.FTZ R3, R3, c[0x0][0x2d0] ;  /* 0x0000b40003030a20 */ /* 0x000fc40000410000 */
[----:B------:R-:W-:Y:S02]  /*cf90*/  @P3 FFMA.FTZ R45, R5, R145, R9 ;  /* 0x00000091052d3223 */ /* 0x000fe40000010009 */
        /* <DEDUP_REMOVED lines=23> */
[----:B------:R-:W-:Y:S01]  /*d110*/  FMUL.FTZ R95, R0, R95 ;  /* 0x0000005f005f7220 */ /* 0x000fe20000410000 */
[----:B------:R-:W-:Y:S01]  /*d120*/  PRMT R0, R4, 0x7610, R0 ;  /* 0x0000761004007816 */ /* 0x000fe20000000000 */
[----:B------:R-:W-:Y:S02]  /*d130*/  @P0 FFMA.FTZ R44, R3, R142, R2 ;  /* 0x0000008e032c0223 */ /* 0x000fe40000010002 */
.L_x_537:
[----:B-1----:R1:W5:Y:S01]  /*d140*/  LDL R8, [R1+0x6c] ;  /* 0x00006c0001087983 */ /* 0x0023620000100800 */
[----:B------:R-:W-:Y:S03]  /*d150*/  BSSY B0, `(.L_x_558) ;  /* 0x0000012000007945 */ /* 0x000fe60003800000 */
[----:B------:R-:W2:Y:S02]  /*d160*/  S2R R48, SR_TID.X ;  /* 0x0000000000307919 */ /* 0x000ea40000002100 */
[----:B--2---:R-:W-:-:S13]  /*d170*/  LOP3.LUT P6, RZ, R48, 0x7f, RZ, 0xc0, !PT ;  /* 0x0000007f30ff7812 */ /* 0x004fda00078cc0ff */
[----:B------:R-:W-:Y:S05]  /*d180*/  @P6 BRA `(.L_x_559) ;  /* 0x000000e000006947 */ /* 0x000fea0003800000 */
[----:B-1----:R-:W1:Y:S01]  /*d190*/  S2R R4, SR_LANEID ;  /* 0x0000000000047919 */ /* 0x002e620000000000 */
[----:B------:R-:W-:Y:S01]  /*d1a0*/  VOTEU.ANY UR4, UPT, PT ;  /* 0x0000000000047886 */ /* 0x000fe200038e0100 */
[----:B------:R-:W-:Y:S01]  /*d1b0*/  IMAD.MOV.U32 R6, RZ, RZ, c[0x0][0x580] ;  /* 0x00016000ff067624 */ /* 0x000fe200078e00ff */
[----:B------:R-:W1:Y:S01]  /*d1c0*/  FLO.U32 R3, UR4 ;  /* 0x0000000400037d00 */ /* 0x000e6200080e0000 */
[----:B------:R-:W-:-:S07]  /*d1d0*/  IMAD.MOV.U32 R7, RZ, RZ, c[0x0][0x584] ;  /* 0x00016100ff077624 */ /* 0x000fce00078e00ff */
[----:B------:R-:W2:Y:S01]  /*d1e0*/  POPC R2, UR4 ;  /* 0x0000000400027d09 */ /* 0x000ea20008000000 */
[----:B-1----:R-:W-:-:S13]  /*d1f0*/  ISETP.EQ.U32.AND P0, PT, R3, R4, PT ;  /* 0x000000040300720c */ /* 0x002fda0003f02070 */
[----:B--2---:R-:W2:Y:S04]  /*d200*/  @P0 ATOMG.E.ADD.STRONG.GPU PT, R2, [R6.64], R2 ;  /* 0x00000002060209a8 */ /* 0x004ea800081ee1c6 */
[----:B------:R-:W1:Y:S04]  /*d210*/  S2R R4, SR_LTMASK ;  /* 0x0000000000047919 */ /* 0x000e680000003900 */
[----:B--2---:R1:W2:Y:S02]  /*d220*/  SHFL.IDX PT, R3, R2, R3, 0x1f ;  /* 0x00001f0302037589 */ /* 0x0042a400000e0000 */
[----:B-1----:R-:W-:-:S06]  /*d230*/  LOP3.LUT R2, R4, UR4, RZ, 0xc0, !PT ;  /* 0x0000000404027c12 */ /* 0x002fcc000f8ec0ff */
[----:B------:R-:W2:Y:S02]  /*d240*/  POPC R2, R2 ;  /* 0x0000000200027309 */ /* 0x000ea40000000000 */
[----:B--2--5:R-:W-:-:S05]  /*d250*/  IADD3 R8, R3, c[0x0][0xc], R2 ;  /* 0x0000030003087a10 */ /* 0x024fca0007ffe002 */
[----:B------:R1:W-:Y:S02]  /*d260*/  STL [R1+0x6c], R8 ;  /* 0x00006c0801007387 */ /* 0x0003e40000100800 */
.L_x_559:
[----:B-1----:R-:W-:Y:S05]  /*d270*/  BSYNC B0 ;  /* 0x0000000000007941 */ /* 0x002fea0003800000 */
.L_x_558:
[----:B------:R-:W-:Y:S01]  /*d280*/  PRMT R0, R0, 0x9910, RZ ;  /* 0x0000991000007816 */ /* 0x000fe200000000ff */
[----:B------:R-:W-:Y:S01]  /*d290*/  BSSY B1, `(.L_x_560) ;  /* 0x00001e0000017945 */ /* 0x000fe20003800000 */
[----:B-----5:R-:W-:Y:S02]  /*d2a0*/  IMAD.MOV.U32 R60, RZ, RZ, R8 ;  /* 0x000000ffff3c7224 */ /* 0x020fe400078e0008 */
[----:B------:R-:W-:-:S13]  /*d2b0*/  ISETP.NE.AND P0, PT, R0, RZ, PT ;  /* 0x000000ff0000720c */ /* 0x000fda0003f05270 */
[----:B------:R-:W-:Y:S05]  /*d2c0*/  @!P0 BRA `(.L_x_561) ;  /* 0x000012d000008947 */ /* 0x000fea0003800000 */
[----:B------:R-:W2:Y:S04]  /*d2d0*/  LDL R52, [R1+0x54] ;  /* 0x0000540001347983 */ /* 0x000ea80000100800 */
[----:B------:R-:W3:Y:S04]  /*d2e0*/  LDL R51, [R1+0x58] ;  /* 0x0000580001337983 */ /* 0x000ee80000100800 */
[----:B------:R-:W4:Y:S04]  /*d2f0*/  LDL R50, [R1+0x60] ;  /* 0x0000600001327983 */ /* 0x000f280000100800 */
[----:B------:R-:W5:Y:S01]  /*d300*/  LDL R49, [R1+0x5c] ;  /* 0x00005c0001317983 */ /* 0x000f620000100800 */
[----:B------:R-:W-:Y:S01]  /*d310*/  WARPSYNC 0xffffffff ;  /* 0xffffffff00007948 */ /* 0x000fe20003800000 */
[----:B------:R-:W-:-:S02]  /*d320*/  F2FP.PACK_AB R43, R43, R152 ;  /* 0x000000982b2b723e */ /* 0x000fc400000000ff */
[----:B------:R-:W-:Y:S01]  /*d330*/  BAR.SYNC.DEFER_BLOCKING 0x1, 0x80 ;  /* 0x0042000000007b1d */ /* 0x000fe20000010000 */
        /* <DEDUP_REMOVED lines=46> */
[----:B------:R-:W-:Y:S01]  /*d620*/  F2FP.PACK_AB R0, R95, R94 ;  /* 0x0000005e5f00723e */ /* 0x000fe200000000ff */
[----:B--2---:R1:W-:Y:S04]  /*d630*/  STS [R52+0x80], R43 ;  /* 0x0000802b34007388 */ /* 0x0043e80000000800 */
[----:B------:R1:W-:Y:S04]  /*d640*/  STS [R52+0x280], R42 ;  /* 0x0002802a34007388 */ /* 0x0003e80000000800 */
[----:B---3--:R1:W-:Y:S04]  /*d650*/  STS [R51], R40 ;  /* 0x0000002833007388 */ /* 0x0083e80000000800 */
[----:B------:R1:W-:Y:S04]  /*d660*/  STS [R51+0x200], R39 ;  /* 0x0002002733007388 */ /* 0x0003e80000000800 */
[----:B------:R1:W-:Y:S04]  /*d670*/  STS [R52+0x1080], R41 ;  /* 0x0010802934007388 */ /* 0x0003e80000000800 */
[----:B------:R1:W-:Y:S04]  /*d680*/  STS [R52+0x1280], R158 ;  /* 0x0012809e34007388 */ /* 0x0003e80000000800 */
[----:B------:R1:W-:Y:S04]  /*d690*/  STS [R51+0x1000], R38 ;  /* 0x0010002633007388 */ /* 0x0003e80000000800 */
[----:B------:R1:W-:Y:S04]  /*d6a0*/  STS [R51+0x1200], R162 ;  /* 0x001200a233007388 */ /* 0x0003e80000000800 */
[----:B----4-:R1:W-:Y:S04]  /*d6b0*/  STS [R50+0x80], R37 ;  /* 0x0000802532007388 */ /* 0x0103e80000000800 */
[----:B------:R1:W-:Y:S04]  /*d6c0*/  STS [R50+0x280], R36 ;  /* 0x0002802432007388 */ /* 0x0003e80000000800 */
[----:B-----5:R1:W-:Y:S04]  /*d6d0*/  STS [R49], R34 ;  /* 0x0000002231007388 */ /* 0x0203e80000000800 */
        /* <DEDUP_REMOVED lines=37> */
[----:B------:R-:W-:Y:S06]  /*d930*/  BAR.SYNC.DEFER_BLOCKING 0x1, 0x80 ;  /* 0x0042000000007b1d */ /* 0x000fec0000010000 */
[----:B------:R-:W-:Y:S05]  /*d940*/  BRA.CONV ~URZ, `(.L_x_562) ;  /* 0x000000737f007947 */ /* 0x000fea000b800000 */
[----:B-1----:R-:W-:Y:S01]  /*d950*/  SHF.R.S32.HI R7, RZ, 0x1f, R48 ;  /* 0x0000001fff077819 */ /* 0x002fe20000011430 */
[----:B------:R-:W-:Y:S01]  /*d960*/  IMAD.MOV.U32 R4, RZ, RZ, RZ ;  /* 0x000000ffff047224 */ /* 0x000fe200078e00ff */
[----:B------:R-:W-:Y:S01]  /*d970*/  MOV R5, 0xd9c0 ;  /* 0x0000d9c000057802 */ /* 0x000fe20000000f00 */
[----:B------:R-:W-:Y:S01]  /*d980*/  IMAD.MOV.U32 R0, RZ, RZ, 0x1f ;  /* 0x0000001fff007424 */ /* 0x000fe200078e00ff */
[----:B------:R-:W-:-:S04]  /*d990*/  LEA.HI R7, R7, R48, RZ, 0x7 ;  /* 0x0000003007077211 */ /* 0x000fc800078f38ff */
[----:B------:R-:W-:Y:S02]  /*d9a0*/  SHF.R.S32.HI R7, RZ, 0x7, R7 ;  /* 0x00000007ff077819 */ /* 0x000fe40000011407 */
[----:B------:R-:W-:Y:S05]  /*d9b0*/  CALL.REL.NOINC `($__internal_1_$__cuda_sm70_shflsync_idx_p) ;  /* 0x000021c000007944 */ /* 0x000fea0003c00000 */
.L_x_562:
[----:B-1----:R-:W2:Y:S04]  /*d9c0*/  LDL R2, [R1+0x50] ;  /* 0x0000500001027983 */ /* 0x002ea80000100800 */
[----:B------:R-:W3:Y:S04]  /*d9d0*/  LDL.LU R8, [R1+0x44] ;  /* 0x0000440001087983 */ /* 0x000ee80000300800 */
[----:B------:R-:W4:Y:S04]  /*d9e0*/  LDL.LU R15, [R1+0x48] ;  /* 0x00004800010f7983 */ /* 0x000f280000300800 */
[----:B------:R-:W2:Y:S04]  /*d9f0*/  LDL R14, [R1+0x70] ;  /* 0x00007000010e7983 */ /* 0x000ea80000100800 */
[----:B------:R-:W2:Y:S01]  /*da00*/  LDL.LU R18, [R1+0x40] ;  /* 0x0000400001127983 */ /* 0x000ea20000300800 */
[----:B------:R-:W-:-:S03]  /*da10*/  IMAD.MOV.U32 R0, RZ, RZ, 0x1 ;  /* 0x00000001ff007424 */ /* 0x000fc600078e00ff */
[----:B------:R-:W4:Y:S02]  /*da20*/  LDL R13, [R1+0x78] ;  /* 0x00007800010d7983 */ /* 0x000f240000100800 */
[----:B------:R-:W-:Y:S02]  /*da30*/  ISETP.NE.AND P1, PT, R0, c[0x0][0x4e8], PT ;  /* 0x00013a0000007a0c */ /* 0x000fe40003f25270 */
[----:B------:R-:W4:Y:S04]  /*da40*/  LDL R17, [R1+0x28] ;  /* 0x0000280001117983 */ /* 0x000f280000100800 */
[----:B------:R1:W5:Y:S04]  /*da50*/  LDL.64 R66, [R1+0x30] ;  /* 0x0000300001427983 */ /* 0x0003680000100a00 */
[----:B------:R1:W5:Y:S04]  /*da60*/  LDL R63, [R1+0x38] ;  /* 0x00003800013f7983 */ /* 0x0003680000100800 */
[----:B------:R1:W5:Y:S04]  /*da70*/  LDL R61, [R1+0x3c] ;  /* 0x00003c00013d7983 */ /* 0x0003680000100800 */
[----:B------:R1:W5:Y:S04]  /*da80*/  LDL R64, [R1+0x68] ;  /* 0x0000680001407983 */ /* 0x0003680000100800 */
[----:B------:R1:W5:Y:S04]  /*da90*/  LDL R62, [R1+0x64] ;  /* 0x00006400013e7983 */ /* 0x0003680000100800 */
[----:B------:R-:W1:Y:S01]  /*daa0*/  S2R R16, SR_TID.X ;  /* 0x0000000000107919 */ /* 0x000e620000002100 */
[----:B------:R-:W-:-:S02]  /*dab0*/  ULDC UR5, c[0x0][0x4e8] ;  /* 0x00013a0000057ab9 */ /* 0x000fc40000000800 */
[----:B------:R-:W-:Y:S02]  /*dac0*/  ULDC UR4, c[0x0][0x388] ;  /* 0x0000e20000047ab9 */ /* 0x000fe40000000800 */
[----:B------:R-:W-:Y:S01]  /*dad0*/  UIMAD UR4, UR5, UR4, URZ ;  /* 0x00000004050472a4 */ /* 0x000fe2000f8e023f */
[----:B------:R-:W1:Y:S01]  /*dae0*/  S2R R19, SR_TID.X ;  /* 0x0000000000137919 */ /* 0x000e620000002100 */
[----:B------:R-:W-:Y:S01]  /*daf0*/  BSSY B0, `(.L_x_563) ;  /* 0x0000071000007945 */ /* 0x000fe20003800000 */
[----:B---3--:R-:W-:-:S05]  /*db00*/  SHF.R.S32.HI R5, RZ, 0x1f, R8 ;  /* 0x0000001fff057819 */ /* 0x008fca0000011408 */
[----:B------:R-:W-:Y:S02]  /*db10*/  IMAD R6, R5, c[0x0][0x490], RZ ;  /* 0x0001240005067a24 */ /* 0x000fe400078e02ff */
[----:B--2---:R-:W-:-:S04]  /*db20*/  IMAD.IADD R4, R2, 0x1, R18 ;  /* 0x0000000102047824 */ /* 0x004fc800078e0212 */
[----:B------:R-:W-:Y:S01]  /*db30*/  @P1 IMAD.HI.U32 R7, R4, c[0x0][0x4ec], RZ ;  /* 0x00013b0004071a27 */ /* 0x000fe200078e00ff */
[----:B------:R-:W-:-:S03]  /*db40*/  MOV R0, R4 ;  /* 0x0000000400007202 */ /* 0x000fc60000000f00 */
[----:B------:R-:W-:Y:S01]  /*db50*/  IMAD.WIDE.U32 R2, R8, c[0x0][0x490], RZ ;  /* 0x0001240008027a25 */ /* 0x000fe200078e00ff */
[----:B------:R-:W-:-:S03]  /*db60*/  @P1 SHF.R.U32.HI R0, RZ, c[0x0][0x4f0], R7 ;  /* 0x00013c00ff001a19 */ /* 0x000fc60000011607 */
[C---:B------:R-:W-:Y:S02]  /*db70*/  IMAD R6, R8.reuse, c[0x0][0x494], R6 ;  /* 0x0001250008067a24 */ /* 0x040fe400078e0206 */
[----:B------:R-:W-:Y:S02]  /*db80*/  IMAD.MOV R7, RZ, RZ, -R0 ;  /* 0x000000ffff077224 */ /* 0x000fe400078e0a00 */
[----:B------:R-:W-:Y:S02]  /*db90*/  IMAD.IADD R3, R3, 0x1, R6 ;  /* 0x0000000103037824 */ /* 0x000fe400078e0206 */
[----:B------:R-:W-:Y:S01]  /*dba0*/  IMAD R6, R5, c[0x0][0x3e8], RZ ;  /* 0x0000fa0005067a24 */ /* 0x000fe200078e02ff */
[----:B----4-:R-:W-:Y:S01]  /*dbb0*/  SHF.R.S32.HI R5, RZ, 0x1f, R15 ;  /* 0x0000001fff057819 */ /* 0x010fe2000001140f */
[----:B------:R-:W-:Y:S02]  /*dbc0*/  IMAD R4, R7, c[0x0][0x4e8], R4 ;  /* 0x00013a0007047a24 */ /* 0x000fe400078e0204 */
[----:B------:R-:W-:-:S02]  /*dbd0*/  IMAD R10, R8, c[0x0][0x3ec], R6 ;  /* 0x0000fb00080a7a24 */ /* 0x000fc400078e0206 */
[----:B------:R-:W-:-:S04]  /*dbe0*/  IMAD.WIDE.U32 R6, R15, c[0x0][0x498], R2 ;  /* 0x000126000f067a25 */ /* 0x000fc800078e0002 */
[----:B------:R-:W-:-:S04]  /*dbf0*/  IMAD.WIDE.U32 R8, R8, c[0x0][0x3e8], RZ ;  /* 0x0000fa0008087a25 */ /* 0x000fc800078e00ff */
[C---:B------:R-:W-:Y:S01]  /*dc00*/  IMAD R11, R5.reuse, c[0x0][0x498], RZ ;  /* 0x00012600050b7a24 */ /* 0x040fe200078e02ff */
[----:B------:R-:W-:Y:S01]  /*dc10*/  IADD3 R6, P0, R0, R6, RZ ;  /* 0x0000000600067210 */ /* 0x000fe20007f1e0ff */
[----:B------:R-:W-:Y:S01]  /*dc20*/  IMAD R12, R5, c[0x0][0x3f0], RZ ;  /* 0x0000fc00050c7a24 */ /* 0x000fe200078e02ff */
[----:B------:R-:W-:Y:S01]  /*dc30*/  SHF.R.S32.HI R5, RZ, 0x1f, R0 ;  /* 0x0000001fff057819 */ /* 0x000fe20000011400 */
[----:B------:R-:W-:Y:S01]  /*dc40*/  IMAD R11, R15, c[0x0][0x49c], R11 ;  /* 0x000127000f0b7a24 */ /* 0x000fe200078e020b */
[----:B------:R-:W-:Y:S01]  /*dc50*/  IADD3 R3, R9, R10, RZ ;  /* 0x0000000a09037210 */ /* 0x000fe20007ffe0ff */
[----:B------:R-:W-:Y:S01]  /*dc60*/  IMAD.MOV.U32 R2, RZ, RZ, R8 ;  /* 0x000000ffff027224 */ /* 0x000fe200078e0008 */
[----:B------:R-:W-:Y:S02]  /*dc70*/  SHF.R.S32.HI R0, RZ, 0x1f, R4 ;  /* 0x0000001fff007819 */ /* 0x000fe40000011404 */
[----:B------:R-:W-:Y:S01]  /*dc80*/  IADD3.X R7, R5, R7, R11, P0, !PT ;  /* 0x0000000705077210 */ /* 0x000fe200007fe40b */
[----:B------:R-:W-:Y:S01]  /*dc90*/  IMAD R11, R15, c[0x0][0x3f4], R12 ;  /* 0x0000fd000f0b7a24 */ /* 0x000fe200078e020c */
[----:B------:R-:W-:Y:S01]  /*dca0*/  IADD3 R14, R14, R18, RZ ;  /* 0x000000120e0e7210 */ /* 0x000fe20007ffe0ff */
[----:B------:R-:W-:-:S02]  /*dcb0*/  IMAD R0, R0, c[0x0][0x488], RZ ;  /* 0x0001220000007a24 */ /* 0x000fc400078e02ff */
[----:B------:R-:W-:Y:S01]  /*dcc0*/  IMAD.WIDE.U32 R8, R15, c[0x0][0x3f0], R2 ;  /* 0x0000fc000f087a25 */ /* 0x000fe200078e0002 */
[----:B-1----:R-:W-:-:S03]  /*dcd0*/  SHF.R.S32.HI R15, RZ, 0x1f, R16 ;  /* 0x0000001fff0f7819 */ /* 0x002fc60000011410 */
[C---:B------:R-:W-:Y:S01]  /*dce0*/  IMAD R10, R4.reuse, c[0x0][0x48c], R0 ;  /* 0x00012300040a7a24 */ /* 0x040fe200078e0200 */
[----:B------:R-:W-:Y:S01]  /*dcf0*/  LEA.HI R15, R15, R16, RZ, 0x5 ;  /* 0x000000100f0f7211 */ /* 0x000fe200078f28ff */
[----:B------:R-:W-:-:S04]  /*dd00*/  IMAD.WIDE.U32 R2, R4, c[0x0][0x488], R6 ;  /* 0x0001220004027a25 */ /* 0x000fc800078e0006 */
[----:B------:R-:W-:Y:S01]  /*dd10*/  @P1 IMAD.HI.U32 R5, R14, c[0x0][0x4ec], RZ ;  /* 0x00013b000e051a27 */ /* 0x000fe200078e00ff */
[----:B------:R-:W-:Y:S02]  /*dd20*/  LEA R4, P0, R2, c[0x0][0x450], 0x2 ;  /* 0x0001140002047a11 */ /* 0x000fe400078010ff */
[----:B------:R-:W-:Y:S01]  /*dd30*/  LOP3.LUT R15, R15, 0xffffffe0, RZ, 0xc0, !PT ;  /* 0xffffffe00f0f7812 */ /* 0x000fe200078ec0ff */
[----:B------:R-:W-:Y:S02]  /*dd40*/  IMAD.IADD R3, R3, 0x1, R10 ;  /* 0x0000000103037824 */ /* 0x000fe400078e020a */
[----:B------:R-:W-:Y:S01]  /*dd50*/  IMAD.MOV.U32 R0, RZ, RZ, R14 ;  /* 0x000000ffff007224 */ /* 0x000fe200078e000e */
[----:B------:R-:W-:Y:S01]  /*dd60*/  @P1 SHF.R.U32.HI R0, RZ, c[0x0][0x4f0], R5 ;  /* 0x00013c00ff001a19 */ /* 0x000fe20000011605 */
[----:B------:R-:W-:Y:S01]  /*dd70*/  IMAD.IADD R15, R16, 0x1, -R15 ;  /* 0x00000001100f7824 */ /* 0x000fe200078e0a0f */
[----:B------:R-:W-:Y:S02]  /*dd80*/  LEA.HI.X R3, R2, c[0x0][0x454], R3, 0x2, P0 ;  /* 0x0001150002037a11 */ /* 0x000fe400000f1403 */
[----:B------:R-:W-:Y:S01]  /*dd90*/  SHF.R.S32.HI R5, RZ, 0x1f, R0 ;  /* 0x0000001fff057819 */ /* 0x000fe20000011400 */
[----:B------:R-:W-:Y:S01]  /*dda0*/  SHFL.IDX PT, R12, R4, RZ, 0x1c1f ;  /* 0x001c1fff040c7589 */ /* 0x000fe200000e0000 */
[----:B------:R-:W-:-:S02]  /*ddb0*/  IADD3 R2, R13, R18, RZ ;  /* 0x000000120d027210 */ /* 0x000fc40007ffe0ff */
[----:B------:R-:W-:Y:S01]  /*ddc0*/  IADD3 R7, R9, R11, RZ ;  /* 0x0000000b09077210 */ /* 0x000fe20007ffe0ff */
[----:B------:R-:W1:Y:S01]  /*ddd0*/  SHFL.IDX PT, R13, R3, RZ, 0x1c1f ;  /* 0x001c1fff030d7589 */ /* 0x000e6200000e0000 */
[----:B------:R-:W-:Y:S02]  /*dde0*/  MOV R6, R8 ;  /* 0x0000000800067202 */ /* 0x000fe40000000f00 */
[----:B------:R-:W-:Y:S01]  /*ddf0*/  LOP3.LUT P0, RZ, R15, 0x3, RZ, 0xc0, !PT ;  /* 0x000000030fff7812 */ /* 0x000fe2000780c0ff */
[----:B------:R-:W-:Y:S01]  /*de00*/  SHFL.IDX PT, R10, R4, 0x1, 0x1c1f ;  /* 0x003c1f00040a7f89 */ /* 0x000fe200000e0000 */
[----:B------:R-:W-:-:S03]  /*de10*/  IMAD R15, R5, c[0x0][0x3e0], RZ ;  /* 0x0000f800050f7a24 */ /* 0x000fc600078e02ff */
[----:B------:R-:W2:Y:S04]  /*de20*/  SHFL.IDX PT, R11, R3, 0x1, 0x1c1f ;  /* 0x003c1f00030b7f89 */ /* 0x000ea800000e0000 */
[----:B------:R-:W-:Y:S04]  /*de30*/  SHFL.IDX PT, R8, R4, 0x2, 0x1c1f ;  /* 0x005c1f0004087f89 */ /* 0x000fe800000e0000 */
[----:B------:R-:W3:Y:S04]  /*de40*/  SHFL.IDX PT, R9, R3, 0x2, 0x1c1f ;  /* 0x005c1f0003097f89 */ /* 0x000ee800000e0000 */
[----:B------:R-:W-:Y:S04]  /*de50*/  SHFL.IDX PT, R4, R4, 0x3, 0x1c1f ;  /* 0x007c1f0004047f89 */ /* 0x000fe800000e0000 */
[----:B------:R4:W1:Y:S01]  /*de60*/  SHFL.IDX PT, R5, R3, 0x3, 0x1c1f ;  /* 0x007c1f0003057f89 */ /* 0x00086200000e0000 */
[----:B------:R-:W-:-:S02]  /*de70*/  IADD3 R16, R2, 0x8, RZ ;  /* 0x0000000802107810 */ /* 0x000fc40007ffe0ff */
[----:B------:R-:W-:Y:S02]  /*de80*/  ISETP.GE.OR P3, PT, R2, UR4, P0 ;  /* 0x0000000402007c0c */ /* 0x000fe40008766670 */
[----:B------:R-:W-:Y:S01]  /*de90*/  ISETP.GE.OR P2, PT, R16, UR4, P0 ;  /* 0x0000000410007c0c */ /* 0x000fe20008746670 */
[C---:B------:R-:W-:Y:S02]  /*dea0*/  IMAD R15, R0.reuse, c[0x0][0x3e4], R15 ;  /* 0x0000f900000f7a24 */ /* 0x040fe400078e020f */
[----:B------:R-:W-:Y:S01]  /*deb0*/  IMAD.WIDE.U32 R6, R0, c[0x0][0x3e0], R6 ;  /* 0x0000f80000067a25 */ /* 0x000fe200078e0006 */
[C---:B----4-:R-:W-:Y:S02]  /*dec0*/  IADD3 R3, R2.reuse, 0x40, RZ ;  /* 0x0000004002037810 */ /* 0x050fe40007ffe0ff */
[----:B------:R-:W-:Y:S02]  /*ded0*/  IADD3 R2, R2, 0x48, RZ ;  /* 0x0000004802027810 */ /* 0x000fe40007ffe0ff */
[----:B------:R-:W-:-:S02]  /*dee0*/  ISETP.GE.OR P1, PT, R3, UR4, P0 ;  /* 0x0000000403007c0c */ /* 0x000fc40008726670 */
[----:B------:R-:W-:Y:S01]  /*def0*/  ISETP.GE.OR P0, PT, R2, UR4, P0 ;  /* 0x0000000402007c0c */ /* 0x000fe20008706670 */
[----:B------:R-:W-:Y:S01]  /*df00*/  IMAD.MOV R0, RZ, RZ, -R0 ;  /* 0x000000ffff007224 */ /* 0x000fe200078e0a00 */
[----:B------:R-:W-:Y:S01]  /*df10*/  IADD3 R3, R7, R15, RZ ;  /* 0x0000000f07037210 */ /* 0x000fe20007ffe0ff */
[----:B-1----:R-:W-:Y:S01]  /*df20*/  @!P3 ST.E [R12.64], R45 ;  /* 0x0000002d0c00b985 */ /* 0x002fe2000c101906 */
[----:B------:R-:W-:Y:S01]  /*df30*/  SHF.L.U32 R7, R17, 0x1, RZ ;  /* 0x0000000111077819 */ /* 0x000fe200000006ff */
[----:B------:R-:W-:Y:S02]  /*df40*/  IMAD R0, R0, c[0x0][0x4e8], R14 ;  /* 0x00013a0000007a24 */ /* 0x000fe400078e020e */
[----:B--2---:R-:W-:Y:S01]  /*df50*/  @!P2 ST.E [R10.64], R46 ;  /* 0x0000002e0a00a985 */ /* 0x004fe2000c101906 */
[----:B------:R-:W-:-:S03]  /*df60*/  IMAD.MOV.U32 R2, RZ, RZ, R6 ;  /* 0x000000ffff027224 */ /* 0x000fc600078e0006 */
[----:B---3--:R-:W-:Y:S01]  /*df70*/  @!P1 ST.E [R8.64], R47 ;  /* 0x0000002f08009985 */ /* 0x008fe2000c101906 */
[----:B------:R-:W-:-:S03]  /*df80*/  SHF.R.S32.HI R6, RZ, 0x1f, R0 ;  /* 0x0000001fff067819 */ /* 0x000fc60000011400 */
[----:B------:R1:W-:Y:S04]  /*df90*/  @!P0 ST.E [R4.64], R44 ;  /* 0x0000002c04008985 */ /* 0x0003e8000c101906 */
[----:B------:R2:W3:Y:S04]  /*dfa0*/  LDS.128 R32, [R7+0x880] ;  /* 0x0008800007207984 */ /* 0x0004e80000000c00 */
[----:B------:R2:W4:Y:S04]  /*dfb0*/  LDS.128 R44, [R7+0x1080] ;  /* 0x00108000072c7984 */ /* 0x0005280000000c00 */
[----:B------:R2:W2:Y:S04]  /*dfc0*/  LDS.128 R52, [R7+0x1880] ;  /* 0x0018800007347984 */ /* 0x0004a80000000c00 */
[----:B------:R1:W2:Y:S04]  /*dfd0*/  LDS.128 R28, [R7+0x2880] ;  /* 0x00288000071c7984 */ /* 0x0002a80000000c00 */
[----:B------:R2:W2:Y:S04]  /*dfe0*/  LDS.128 R40, [R7+0x3080] ;  /* 0x0030800007287984 */ /* 0x0004a80000000c00 */
[----:B------:R2:W2:Y:S04]  /*dff0*/  LDS.128 R48, [R7+0x3880] ;  /* 0x0038800007307984 */ /* 0x0004a80000000c00 */
[----:B------:R2:W2:Y:S04]  /*e000*/  LDS.128 R24, [R7+0x4880] ;  /* 0x0048800007187984 */ /* 0x0004a80000000c00 */
[----:B------:R2:W2:Y:S04]  /*e010*/  LDS.128 R36, [R7+0x5080] ;  /* 0x0050800007247984 */ /* 0x0004a80000000c00 */
[----:B------:R2:W2:Y:S01]  /*e020*/  LDS.128 R56, [R7+0x5880] ;  /* 0x0058800007387984 */ /* 0x0004a20000000c00 */
[----:B------:R-:W-:Y:S01]  /*e030*/  SHF.R.S32.HI R17, RZ, 0x1f, R19 ;  /* 0x0000001fff117819 */ /* 0x000fe20000011413 */
[----:B------:R-:W-:-:S03]  /*e040*/  IMAD R6, R6, c[0x0][0x3d8], RZ ;  /* 0x0000f60006067a24 */ /* 0x000fc600078e02ff */
[----:B------:R-:W-:Y:S01]  /*e050*/  LEA.HI R17, R17, R19, RZ, 0x2 ;  /* 0x0000001311117211 */ /* 0x000fe200078f10ff */
[C---:B-1----:R-:W-:Y:S02]  /*e060*/  IMAD R4, R0.reuse, c[0x0][0x3dc], R6 ;  /* 0x0000f70000047a24 */ /* 0x042fe400078e0206 */
[----:B------:R-:W-:Y:S01]  /*e070*/  IMAD.WIDE.U32 R2, R0, c[0x0][0x3d8], R2 ;  /* 0x0000f60000027a25 */ /* 0x000fe200078e0002 */
[----:B------:R-:W-:-:S03]  /*e080*/  SHF.R.S32.HI R17, RZ, 0x2, R17 ;  /* 0x00000002ff117819 */ /* 0x000fc60000011411 */
[----:B------:R-:W-:Y:S01]  /*e090*/  IMAD.IADD R3, R3, 0x1, R4 ;  /* 0x0000000103037824 */ /* 0x000fe200078e0204 */
[C---:B------:R-:W-:Y:S02]  /*e0a0*/  LEA R11, P0, R2.reuse, c[0x0][0x380], 0x1 ;  /* 0x0000e000020b7a11 */ /* 0x040fe400078008ff */
[----:B------:R-:W-:Y:S02]  /*e0b0*/  IADD3 R10, R17, R18, RZ ;  /* 0x00000012110a7210 */ /* 0x000fe40007ffe0ff */
[----:B------:R-:W-:Y:S02]  /*e0c0*/  LEA.HI.X R3, R2, c[0x0][0x384], R3, 0x1, P0 ;  /* 0x0000e10002037a11 */ /* 0x000fe400000f0c03 */
[----:B------:R-:W-:Y:S01]  /*e0d0*/  ISETP.GE.AND P0, PT, R10, UR4, PT ;  /* 0x000000040a007c0c */ /* 0x000fe2000bf06270 */
[----:B------:R1:W1:Y:S04]  /*e0e0*/  SHFL.IDX PT, R0, R11, RZ, 0x1c1f ;  /* 0x001c1fff0b007589 */ /* 0x00026800000e0000 */
[----:B------:R1:W1:Y:S08]  /*e0f0*/  SHFL.IDX PT, R2, R3, RZ, 0x1c1f ;  /* 0x001c1fff03027589 */ /* 0x00027000000e0000 */
[----:B------:R-:W-:Y:S05]  /*e100*/  @P0 BRA `(.L_x_564) ;  /* 0x000000f000000947 */ /* 0x000fea0003800000 */
[----:B---34-:R-:W3:Y:S01]  /*e110*/  LDS.128 R20, [R7+0x80] ;  /* 0x0000800007147984 */ /* 0x018ee20000000c00 */
[----:B-----5:R-:W-:-:S02]  /*e120*/  ISETP.GE.AND P5, PT, R66, c[0x0][0x3c8], PT ;  /* 0x0000f20042007a0c */ /* 0x020fc40003fa6270 */
[----:B------:R-:W-:Y:S01]  /*e130*/  ISETP.GE.AND P4, PT, R63, c[0x0][0x3c8], PT ;  /* 0x0000f2003f007a0c */ /* 0x000fe20003f86270 */
[----:B------:R-:W4:Y:S01]  /*e140*/  LDS.128 R16, [R7+0x2080] ;  /* 0x0020800007107984 */ /* 0x000f220000000c00 */
[----:B------:R-:W-:-:S03]  /*e150*/  ISETP.GE.AND P3, PT, R61, c[0x0][0x3c8], PT ;  /* 0x0000f2003d007a0c */ /* 0x000fc60003f66270 */
[----:B------:R2:W1:Y:S06]  /*e160*/  LDS.128 R12, [R7+0x4080] ;  /* 0x00408000070c7984 */ /* 0x00046c0000000c00 */
[-C--:B-1----:R-:W-:Y:S02]  /*e170*/  @!P5 LEA R8, P2, R66, R0.reuse, 0x1 ;  /* 0x000000004208d211 */ /* 0x082fe400078408ff */
[-C--:B------:R-:W-:Y:S02]  /*e180*/  @!P4 LEA R6, P1, R63, R0.reuse, 0x1 ;  /* 0x000000003f06c211 */ /* 0x080fe400078208ff */
[----:B------:R-:W-:-:S02]  /*e190*/  @!P3 LEA R4, P0, R61, R0, 0x1 ;  /* 0x000000003d04b211 */ /* 0x000fc400078008ff */
[-C--:B------:R-:W-:Y:S02]  /*e1a0*/  @!P5 LEA.HI.X R9, R66, R2.reuse, R67, 0x1, P2 ;  /* 0x000000024209d211 */ /* 0x080fe400010f0c43 */
[-C--:B------:R-:W-:Y:S02]  /*e1b0*/  @!P3 LEA.HI.X R5, R61, R2.reuse, R62, 0x1, P0 ;  /* 0x000000023d05b211 */ /* 0x080fe400000f0c3e */
[----:B--2---:R-:W-:Y:S01]  /*e1c0*/  @!P4 LEA.HI.X R7, R63, R2, R64, 0x1, P1 ;  /* 0x000000023f07c211 */ /* 0x004fe200008f0c40 */
[----:B---3--:R1:W-:Y:S04]  /*e1d0*/  @!P5 ST.E.128 [R8.64], R20 ;  /* 0x000000140800d985 */ /* 0x0083e8000c101d06 */
[----:B----4-:R1:W-:Y:S04]  /*e1e0*/  @!P4 ST.E.128 [R6.64], R16 ;  /* 0x000000100600c985 */ /* 0x0103e8000c101d06 */
[----:B------:R1:W-:Y:S02]  /*e1f0*/  @!P3 ST.E.128 [R4.64], R12 ;  /* 0x0000000c0400b985 */ /* 0x0003e4000c101d06 */
.L_x_564:
[----:B---34-:R-:W-:Y:S05]  /*e200*/  BSYNC B0 ;  /* 0x0000000000007941 */ /* 0x018fea0003800000 */
.L_x_563:
[----:B-1----:R-:W-:Y:S01]  /*e210*/  IADD3 R4, R10, 0x20, RZ ;  /* 0x000000200a047810 */ /* 0x002fe20007ffe0ff */
[----:B------:R1:W3:Y:S01]  /*e220*/  SHFL.IDX PT, R2, R3, 0x1, 0x1c1f ;  /* 0x003c1f0003027f89 */ /* 0x0002e200000e0000 */
[----:B------:R-:W-:Y:S02]  /*e230*/  BSSY B0, `(.L_x_565) ;  /* 0x0000010000007945 */ /* 0x000fe40003800000 */
[----:B------:R-:W-:Y:S01]  /*e240*/  ISETP.GE.AND P0, PT, R4, UR4, PT ;  /* 0x0000000404007c0c */ /* 0x000fe2000bf06270 */
[----:B------:R1:W4:-:S12]  /*e250*/  SHFL.IDX PT, R0, R11, 0x1, 0x1c1f ;  /* 0x003c1f000b007f89 */ /* 0x00031800000e0000 */
[----:B------:R-:W-:Y:S05]  /*e260*/  @P0 BRA `(.L_x_566) ;  /* 0x000000c000000947 */ /* 0x000fea0003800000 */
[----:B-----5:R-:W-:Y:S02]  /*e270*/  ISETP.GE.AND P2, PT, R66, c[0x0][0x3c8], PT ;  /* 0x0000f20042007a0c */ /* 0x020fe40003f46270 */
[----:B------:R-:W-:Y:S02]  /*e280*/  ISETP.GE.AND P1, PT, R63, c[0x0][0x3c8], PT ;  /* 0x0000f2003f007a0c */ /* 0x000fe40003f26270 */
[----:B------:R-:W-:-:S09]  /*e290*/  ISETP.GE.AND P0, PT, R61, c[0x0][0x3c8], PT ;  /* 0x0000f2003d007a0c */ /* 0x000fd20003f06270 */
[CC--:B----4-:R-:W-:Y:S02]  /*e2a0*/  @!P2 LEA R8, P5, R66.reuse, R0.reuse, 0x1 ;  /* 0x000000004208a211 */ /* 0x0d0fe400078a08ff */
[-C--:B------:R-:W-:Y:S02]  /*e2b0*/  @!P1 LEA R6, P4, R63, R0.reuse, 0x1 ;  /* 0x000000003f069211 */ /* 0x080fe400078808ff */
[----:B------:R-:W-:Y:S02]  /*e2c0*/  @!P0 LEA R4, P3, R61, R0, 0x1 ;  /* 0x000000003d048211 */ /* 0x000fe400078608ff */
[-C--:B---3--:R-:W-:Y:S02]  /*e2d0*/  @!P2 LEA.HI.X R9, R66, R2.reuse, R67, 0x1, P5 ;  /* 0x000000024209a211 */ /* 0x088fe400028f0c43 */
[-C--:B--2---:R-:W-:Y:S02]  /*e2e0*/  @!P1 LEA.HI.X R7, R63, R2.reuse, R64, 0x1, P4 ;  /* 0x000000023f079211 */ /* 0x084fe400020f0c40 */
[----:B------:R-:W-:Y:S01]  /*e2f0*/  @!P0 LEA.HI.X R5, R61, R2, R62, 0x1, P3 ;  /* 0x000000023d058211 */ /* 0x000fe200018f0c3e */
[----:B------:R2:W-:Y:S04]  /*e300*/  @!P2 ST.E.128 [R8.64], R32 ;  /* 0x000000200800a985 */ /* 0x0005e8000c101d06 */
[----:B------:R2:W-:Y:S04]  /*e310*/  @!P1 ST.E.128 [R6.64], R28 ;  /* 0x0000001c06009985 */ /* 0x0005e8000c101d06 */
[----:B------:R2:W-:Y:S02]  /*e320*/  @!P0 ST.E.128 [R4.64], R24 ;  /* 0x0000001804008985 */ /* 0x0005e4000c101d06 */
.L_x_566:
[----:B------:R-:W-:Y:S05]  /*e330*/  BSYNC B0 ;  /* 0x0000000000007941 */ /* 0x000fea0003800000 */
.L_x_565:
[----:B--2---:R-:W-:Y:S01]  /*e340*/  IADD3 R4, R10, 0x40, RZ ;  /* 0x000000400a047810 */ /* 0x004fe20007ffe0ff */
[----:B---3--:R2:W3:Y:S01]  /*e350*/  SHFL.IDX PT, R2, R3, 0x2, 0x1c1f ;  /* 0x005c1f0003027f89 */ /* 0x0084e200000e0000 */
[----:B------:R-:W-:Y:S02]  /*e360*/  BSSY B0, `(.L_x_567) ;  /* 0x0000010000007945 */ /* 0x000fe40003800000 */
[----:B------:R-:W-:Y:S01]  /*e370*/  ISETP.GE.AND P0, PT, R4, UR4, PT ;  /* 0x0000000404007c0c */ /* 0x000fe2000bf06270 */
[----:B----4-:R2:W4:-:S12]  /*e380*/  SHFL.IDX PT, R0, R11, 0x2, 0x1c1f ;  /* 0x005c1f000b007f89 */ /* 0x01051800000e0000 */
        /* <DEDUP_REMOVED lines=8> */
[-C--:B------:R-:W-:Y:S02]  /*e410*/  @!P1 LEA.HI.X R7, R63, R2.reuse, R64, 0x1, P4 ;  /* 0x000000023f079211 */ /* 0x080fe400020f0c40 */
[----:B------:R-:W-:Y:S01]  /*e420*/  @!P0 LEA.HI.X R5, R61, R2, R62, 0x1, P3 ;  /* 0x000000023d058211 */ /* 0x000fe200018f0c3e */
[----:B------:R3:W-:Y:S04]  /*e430*/  @!P2 ST.E.128 [R8.64], R44 ;  /* 0x0000002c0800a985 */ /* 0x0007e8000c101d06 */
[----:B------:R3:W-:Y:S04]  /*e440*/  @!P1 ST.E.128 [R6.64], R40 ;  /* 0x0000002806009985 */ /* 0x0007e8000c101d06 */
[----:B------:R3:W-:Y:S02]  /*e450*/  @!P0 ST.E.128 [R4.64], R36 ;  /* 0x0000002404008985 */ /* 0x0007e4000c101d06 */
.L_x_568:
[----:B------:R-:W-:Y:S05]  /*e460*/  BSYNC B0 ;  /* 0x0000000000007941 */ /* 0x000fea0003800000 */
.L_x_567:
[----:B---3--:R3:W1:Y:S04]  /*e470*/  SHFL.IDX PT, R2, R3, 0x3, 0x1c1f ;  /* 0x007c1f0003027f89 */ /* 0x00866800000e0000 */
[----:B----4-:R4:W2:Y:S02]  /*e480*/  SHFL.IDX PT, R0, R11, 0x3, 0x1c1f ;  /* 0x007c1f000b007f89 */ /* 0x0108a400000e0000 */
[----:B-123--:R-:W-:-:S04]  /*e490*/  IADD3 R3, R10, 0x60, RZ ;  /* 0x000000600a037810 */ /* 0x00efc80007ffe0ff */
[----:B------:R-:W-:-:S13]  /*e4a0*/  ISETP.GE.AND P0, PT, R3, UR4, PT ;  /* 0x0000000403007c0c */ /* 0x000fda000bf06270 */
[----:B------:R-:W-:Y:S05]  /*e4b0*/  @P0 BRA `(.L_x_569) ;  /* 0x00000bd000000947 */ /* 0x000fea0003800000 */
[----:B----45:R-:W-:Y:S02]  /*e4c0*/  ISETP.GE.AND P1, PT, R66, c[0x0][0x3c8], PT ;  /* 0x0000f20042007a0c */ /* 0x030fe40003f26270 */
[----:B------:R-:W-:-:S11]  /*e4d0*/  ISETP.GE.AND P0, PT, R63, c[0x0][0x3c8], PT ;  /* 0x0000f2003f007a0c */ /* 0x000fd60003f06270 */
[CC--:B------:R-:W-:Y:S02]  /*e4e0*/  @!P1 LEA R6, P3, R66.reuse, R0.reuse, 0x1 ;  /* 0x0000000042069211 */ /* 0x0c0fe400078608ff */
[C---:B------:R-:W-:Y:S02]  /*e4f0*/  @!P0 LEA R4, P2, R63.reuse, R0, 0x1 ;  /* 0x000000003f048211 */ /* 0x040fe400078408ff */
[-C--:B------:R-:W-:Y:S02]  /*e500*/  @!P1 LEA.HI.X R7, R66, R2.reuse, R67, 0x1, P3 ;  /* 0x0000000242079211 */ /* 0x080fe400018f0c43 */
[----:B------:R-:W-:-:S03]  /*e510*/  @!P0 LEA.HI.X R5, R63, R2, R64, 0x1, P2 ;  /* 0x000000023f058211 */ /* 0x000fc600010f0c40 */
[----:B------:R1:W-:Y:S04]  /*e520*/  @!P1 ST.E.128 [R6.64], R52 ;  /* 0x0000003406009985 */ /* 0x0003e8000c101d06 */
[----:B------:R1:W-:Y:S01]  /*e530*/  @!P0 ST.E.128 [R4.64], R48 ;  /* 0x0000003004008985 */ /* 0x0003e2000c101d06 */
[----:B------:R-:W-:-:S13]  /*e540*/  ISETP.GE.AND P0, PT, R61, c[0x0][0x3c8], PT ;  /* 0x0000f2003d007a0c */ /* 0x000fda0003f06270 */
[----:B------:R-:W-:Y:S05]  /*e550*/  @P0 BRA `(.L_x_569) ;  /* 0x00000b3000000947 */ /* 0x000fea0003800000 */
[----:B-1----:R-:W-:-:S04]  /*e560*/  LEA R4, P0, R61, R0, 0x1 ;  /* 0x000000003d047211 */ /* 0x002fc800078008ff */
[----:B------:R-:W-:-:S05]  /*e570*/  LEA.HI.X R5, R61, R2, R62, 0x1, P0 ;  /* 0x000000023d057211 */ /* 0x000fca00000f0c3e */
[----:B------:R1:W-:Y:S01]  /*e580*/  ST.E.128 [R4.64], R56 ;  /* 0x0000003804007985 */ /* 0x0003e2000c101d06 */
[----:B------:R-:W-:Y:S05]  /*e590*/  BRA `(.L_x_569) ;  /* 0x00000af000007947 */ /* 0x000fea0003800000 */
.L_x_561:
[----:B------:R-:W2:Y:S04]  /*e5a0*/  LDL R0, [R1+0x40] ;  /* 0x0000400001007983 */ /* 0x000ea80000100800 */
[----:B------:R-:W3:Y:S04]  /*e5b0*/  LDL R14, [R1+0x44] ;  /* 0x00004400010e7983 */ /* 0x000ee80000100800 */
[----:B------:R-:W4:Y:S01]  /*e5c0*/  LDL R13, [R1+0x48] ;  /* 0x00004800010d7983 */ /* 0x000f220000100800 */
[----:B------:R-:W-:Y:S03]  /*e5d0*/  BSSY B0, `(.L_x_570) ;  /* 0x0000025000007945 */ /* 0x000fe60003800000 */
[----:B------:R-:W1:Y:S02]  /*e5e0*/  S2R R11, SR_TID.X ;  /* 0x00000000000b7919 */ /* 0x000e640000002100 */
[----:B-1----:R-:W-:Y:S01]  /*e5f0*/  ISETP.GE.AND P0, PT, R11, 0x80, PT ;  /* 0x000000800b00780c */ /* 0x002fe20003f06270 */
[----:B--2---:R-:W-:Y:S01]  /*e600*/  IMAD.MOV.U32 R12, RZ, RZ, R0 ;  /* 0x000000ffff0c7224 */ /* 0x004fe200078e0000 */
[----:B---3--:R-:W-:-:S02]  /*e610*/  SHF.R.S32.HI R8, RZ, 0x1f, R14 ;  /* 0x0000001fff087819 */ /* 0x008fc4000001140e */
[----:B----4-:R-:W-:-:S09]  /*e620*/  SHF.R.S32.HI R10, RZ, 0x1f, R13 ;  /* 0x0000001fff0a7819 */ /* 0x010fd2000001140d */
[----:B------:R-:W-:Y:S05]  /*e630*/  @P0 BRA `(.L_x_571) ;  /* 0x000001e000000947 */ /* 0x000fea0003800000 */
[----:B------:R-:W-:Y:S02]  /*e640*/  MOV R2, c[0x0][0x4e8] ;  /* 0x00013a0000027a02 */ /* 0x000fe40000000f00 */
[----:B------:R-:W-:-:S03]  /*e650*/  IADD3 R6, R12, R11, RZ ;  /* 0x0000000b0c067210 */ /* 0x000fc60007ffe0ff */
[----:B------:R-:W-:-:S05]  /*e660*/  IMAD R0, R2, c[0x0][0x388], RZ ;  /* 0x0000e20002007a24 */ /* 0x000fca00078e02ff */
[----:B------:R-:W-:-:S13]  /*e670*/  ISETP.GE.AND P0, PT, R6, R0, PT ;  /* 0x000000000600720c */ /* 0x000fda0003f06270 */
[----:B------:R-:W-:Y:S05]  /*e680*/  @P0 BRA `(.L_x_571) ;  /* 0x0000019000000947 */ /* 0x000fea0003800000 */
[----:B------:R-:W-:Y:S01]  /*e690*/  ISETP.NE.AND P0, PT, R2, 0x1, PT ;  /* 0x000000010200780c */ /* 0x000fe20003f05270 */
[----:B------:R-:W-:Y:S01]  /*e6a0*/  IMAD R4, R8, c[0x0][0x490], RZ ;  /* 0x0001240008047a24 */ /* 0x000fe200078e02ff */
[----:B------:R-:W-:Y:S01]  /*e6b0*/  MOV R0, R6 ;  /* 0x0000000600007202 */ /* 0x000fe20000000f00 */
[----:B------:R-:W-:-:S04]  /*e6c0*/  IMAD.WIDE.U32 R2, R14, c[0x0][0x490], RZ ;  /* 0x000124000e027a25 */ /* 0x000fc800078e00ff */
[----:B------:R-:W-:Y:S02]  /*e6d0*/  IMAD R4, R14, c[0x0][0x494], R4 ;  /* 0x000125000e047a24 */ /* 0x000fe400078e0204 */
[----:B------:R-:W-:-:S03]  /*e6e0*/  IMAD R9, R10, c[0x0][0x498], RZ ;  /* 0x000126000a097a24 */ /* 0x000fc600078e02ff */
[----:B------:R-:W-:Y:S01]  /*e6f0*/  IADD3 R3, R3, R4, RZ ;  /* 0x0000000403037210 */ /* 0x000fe20007ffe0ff */
[----:B------:R-:W-:-:S05]  /*e700*/  @P0 IMAD.HI.U32 R5, R6, c[0x0][0x4ec], RZ ;  /* 0x00013b0006050a27 */ /* 0x000fca00078e00ff */
[----:B------:R-:W-:Y:S01]  /*e710*/  @P0 SHF.R.U32.HI R0, RZ, c[0x0][0x4f0], R5 ;  /* 0x00013c00ff000a19 */ /* 0x000fe20000011605 */
[----:B------:R-:W-:-:S03]  /*e720*/  IMAD.WIDE.U32 R4, R13, c[0x0][0x498], R2 ;  /* 0x000126000d047a25 */ /* 0x000fc600078e0002 */
[C---:B------:R-:W-:Y:S01]  /*e730*/  IADD3 R7, -R0.reuse, RZ, RZ ;  /* 0x000000ff00077210 */ /* 0x040fe20007ffe1ff */
[----:B------:R-:W-:Y:S01]  /*e740*/  IMAD R3, R13, c[0x0][0x49c], R9 ;  /* 0x000127000d037a24 */ /* 0x000fe200078e0209 */
[----:B------:R-:W-:-:S03]  /*e750*/  IADD3 R4, P0, R0, R4, RZ ;  /* 0x0000000400047210 */ /* 0x000fc60007f1e0ff */
[----:B------:R-:W-:Y:S01]  /*e760*/  IMAD R2, R7, c[0x0][0x4e8], R6 ;  /* 0x00013a0007027a24 */ /* 0x000fe200078e0206 */
[----:B------:R-:W-:-:S04]  /*e770*/  SHF.R.S32.HI R6, RZ, 0x1f, R0 ;  /* 0x0000001fff067819 */ /* 0x000fc80000011400 */
[----:B------:R-:W-:Y:S02]  /*e780*/  SHF.R.S32.HI R0, RZ, 0x1f, R2 ;  /* 0x0000001fff007819 */ /* 0x000fe40000011402 */
[----:B------:R-:W-:-:S03]  /*e790*/  IADD3.X R5, R6, R5, R3, P0, !PT ;  /* 0x0000000506057210 */ /* 0x000fc600007fe403 */
[----:B------:R-:W-:-:S04]  /*e7a0*/  IMAD R0, R0, c[0x0][0x488], RZ ;  /* 0x0001220000007a24 */ /* 0x000fc800078e02ff */
[C---:B------:R-:W-:Y:S02]  /*e7b0*/  IMAD R0, R2.reuse, c[0x0][0x48c], R0 ;  /* 0x0001230002007a24 */ /* 0x040fe400078e0200 */
[----:B------:R-:W-:-:S05]  /*e7c0*/  IMAD.WIDE.U32 R2, R2, c[0x0][0x488], R4 ;  /* 0x0001220002027a25 */ /* 0x000fca00078e0004 */
[----:B------:R-:W-:Y:S02]  /*e7d0*/  IADD3 R0, R3, R0, RZ ;  /* 0x0000000003007210 */ /* 0x000fe40007ffe0ff */
[----:B------:R-:W-:-:S04]  /*e7e0*/  LEA R4, P0, R2, c[0x0][0x450], 0x2 ;  /* 0x0001140002047a11 */ /* 0x000fc800078010ff */
[----:B------:R-:W-:Y:S02]  /*e7f0*/  LEA.HI.X R5, R2, c[0x0][0x454], R0, 0x2, P0 ;  /* 0x0001150002057a11 */ /* 0x000fe400000f1400 */
[----:B------:R-:W-:-:S05]  /*e800*/  MOV R0, 0xff800000 ;  /* 0xff80000000007802 */ /* 0x000fca0000000f00 */
[----:B------:R1:W-:Y:S02]  /*e810*/  STG.E [R4.64], R0 ;  /* 0x0000000004007986 */ /* 0x0003e4000c101906 */
.L_x_571:
[----:B------:R-:W-:Y:S05]  /*e820*/  BSYNC B0 ;  /* 0x0000000000007941 */ /* 0x000fea0003800000 */
.L_x_570:
[----:B------:R-:W2:Y:S01]  /*e830*/  LDL R2, [R1+0x70] ;  /* 0x0000700001027983 */ /* 0x000ea20000100800 */
[----:B-1----:R-:W-:Y:S01]  /*e840*/  MOV R0, c[0x0][0x4e8] ;  /* 0x00013a0000007a02 */ /* 0x002fe20000000f00 */
[----:B------:R-:W-:Y:S01]  /*e850*/  IMAD R6, R10, c[0x0][0x3f0], RZ ;  /* 0x0000fc000a067a24 */ /* 0x000fe200078e02ff */
[----:B------:R-:W-:Y:S02]  /*e860*/  SHF.R.S32.HI R9, RZ, 0x1f, R11 ;  /* 0x0000001fff097819 */ /* 0x000fe4000001140b */
[----:B------:R-:W-:Y:S01]  /*e870*/  ISETP.NE.AND P0, PT, R0, 0x1, PT ;  /* 0x000000010000780c */ /* 0x000fe20003f05270 */
[----:B------:R-:W-:Y:S01]  /*e880*/  IMAD R0, R8, c[0x0][0x3e8], RZ ;  /* 0x0000fa0008007a24 */ /* 0x000fe200078e02ff */
[----:B------:R-:W-:Y:S01]  /*e890*/  LEA.HI R9, R9, R11, RZ, 0x2 ;  /* 0x0000000b09097211 */ /* 0x000fe200078f10ff */
[----:B------:R-:W-:Y:S02]  /*e8a0*/  IMAD R8, R13, c[0x0][0x3f4], R6 ;  /* 0x0000fd000d087a24 */ /* 0x000fe400078e0206 */
[----:B------:R-:W-:Y:S01]  /*e8b0*/  IMAD R5, R14, c[0x0][0x3ec], R0 ;  /* 0x0000fb000e057a24 */ /* 0x000fe200078e0200 */
[----:B------:R-:W-:-:S04]  /*e8c0*/  SHF.R.S32.HI R9, RZ, 0x2, R9 ;  /* 0x00000002ff097819 */ /* 0x000fc80000011409 */
[-C--:B------:R-:W-:Y:S02]  /*e8d0*/  IADD3 R10, R9, R12.reuse, RZ ;  /* 0x0000000c090a7210 */ /* 0x080fe40007ffe0ff */
[----:B--2---:R-:W-:Y:S01]  /*e8e0*/  IADD3 R4, R2, R12, RZ ;  /* 0x0000000c02047210 */ /* 0x004fe20007ffe0ff */
[----:B------:R-:W-:-:S03]  /*e8f0*/  IMAD.WIDE.U32 R2, R14, c[0x0][0x3e8], RZ ;  /* 0x0000fa000e027a25 */ /* 0x000fc600078e00ff */
[----:B------:R-:W-:Y:S01]  /*e900*/  MOV R0, R4 ;  /* 0x0000000400007202 */ /* 0x000fe20000000f00 */
[----:B------:R-:W-:-:S04]  /*e910*/  @P0 IMAD.HI.U32 R7, R4, c[0x0][0x4ec], RZ ;  /* 0x00013b0004070a27 */ /* 0x000fc800078e00ff */
[----:B------:R-:W-:Y:S01]  /*e920*/  IMAD.IADD R3, R3, 0x1, R5 ;  /* 0x0000000103037824 */ /* 0x000fe200078e0205 */
[----:B------:R-:W-:-:S03]  /*e930*/  @P0 SHF.R.U32.HI R0, RZ, c[0x0][0x4f0], R7 ;  /* 0x00013c00ff000a19 */ /* 0x000fc60000011607 */
[----:B------:R-:W-:Y:S01]  /*e940*/  IMAD.WIDE.U32 R2, R13, c[0x0][0x3f0], R2 ;  /* 0x0000fc000d027a25 */ /* 0x000fe200078e0002 */
[----:B------:R-:W-:Y:S02]  /*e950*/  SHF.R.S32.HI R6, RZ, 0x1f, R0 ;  /* 0x0000001fff067819 */ /* 0x000fe40000011400 */
[----:B------:R-:W-:Y:S02]  /*e960*/  IADD3 R5, -R0, RZ, RZ ;  /* 0x000000ff00057210 */ /* 0x000fe40007ffe1ff */
[----:B------:R-:W-:Y:S01]  /*e970*/  IADD3 R3, R3, R8, RZ ;  /* 0x0000000803037210 */ /* 0x000fe20007ffe0ff */
[----:B------:R-:W-:Y:S02]  /*e980*/  IMAD R6, R6, c[0x0][0x3e0], RZ ;  /* 0x0000f80006067a24 */ /* 0x000fe400078e02ff */
[----:B------:R-:W-:Y:S02]  /*e990*/  IMAD R4, R5, c[0x0][0x4e8], R4 ;  /* 0x00013a0005047a24 */ /* 0x000fe400078e0204 */
[----:B------:R-:W-:-:S02]  /*e9a0*/  IMAD R5, R0, c[0x0][0x3e4], R6 ;  /* 0x0000f90000057a24 */ /* 0x000fc400078e0206 */
[----:B------:R-:W-:Y:S01]  /*e9b0*/  IMAD.WIDE.U32 R2, R0, c[0x0][0x3e0], R2 ;  /* 0x0000f80000027a25 */ /* 0x000fe200078e0002 */
[----:B------:R-:W-:-:S03]  /*e9c0*/  SHF.R.S32.HI R0, RZ, 0x1f, R4 ;  /* 0x0000001fff007819 */ /* 0x000fc60000011404 */
[----:B------:R-:W-:Y:S02]  /*e9d0*/  IMAD.IADD R3, R3, 0x1, R5 ;  /* 0x0000000103037824 */ /* 0x000fe400078e0205 */
[----:B------:R-:W-:Y:S02]  /*e9e0*/  IMAD R0, R0, c[0x0][0x3d8], RZ ;  /* 0x0000f60000007a24 */ /* 0x000fe400078e02ff */
[----:B------:R-:W-:-:S04]  /*e9f0*/  IMAD.WIDE.U32 R2, R4, c[0x0][0x3d8], R2 ;  /* 0x0000f60004027a25 */ /* 0x000fc800078e0002 */
[----:B------:R-:W-:Y:S01]  /*ea00*/  IMAD R4, R4, c[0x0][0x3dc], R0 ;  /* 0x0000f70004047a24 */ /* 0x000fe200078e0200 */
[----:B------:R-:W-:-:S04]  /*ea10*/  LEA R11, P0, R2, c[0x0][0x380], 0x1 ;  /* 0x0000e000020b7a11 */ /* 0x000fc800078008ff */
[----:B------:R-:W-:-:S04]  /*ea20*/  IADD3 R3, R3, R4, RZ ;  /* 0x0000000403037210 */ /* 0x000fc80007ffe0ff */
[----:B------:R-:W-:Y:S01]  /*ea30*/  LEA.HI.X R3, R2, c[0x0][0x384], R3, 0x1, P0 ;  /* 0x0000e10002037a11 */ /* 0x000fe200000f0c03 */
[----:B------:R-:W-:Y:S05]  /*ea40*/  BRA.DIV ~URZ, `(.L_x_572) ;  /* 0x00000d727f007947 */ /* 0x000fea000b800000 */
[----:B------:R1:W2:Y:S02]  /*ea50*/  SHFL.IDX PT, R2, R3, RZ, 0x1c1f ;  /* 0x001c1fff03027589 */ /* 0x0002a400000e0000 */
.L_x_596:
[----:B------:R-:W-:Y:S05]  /*ea60*/  BRA.DIV ~URZ, `(.L_x_573) ;  /* 0x00000dc27f007947 */ /* 0x000fea000b800000 */
[----:B------:R3:W4:Y:S02]  /*ea70*/  SHFL.IDX PT, R0, R11, RZ, 0x1c1f ;  /* 0x001c1fff0b007589 */ /* 0x00072400000e0000 */
.L_x_597:
[----:B------:R-:W-:Y:S01]  /*ea80*/  MOV R12, c[0x0][0x4e8] ;  /* 0x00013a00000c7a02 */ /* 0x000fe20000000f00 */
[----:B------:R-:W-:Y:S04]  /*ea90*/  BSSY B0, `(.L_x_574) ;  /* 0x0000015000007945 */ /* 0x000fe80003800000 */
[----:B------:R-:W-:-:S05]  /*eaa0*/  IMAD R12, R12, c[0x0][0x388], RZ ;  /* 0x0000e2000c0c7a24 */ /* 0x000fca00078e02ff */
[----:B------:R-:W-:-:S13]  /*eab0*/  ISETP.GE.AND P0, PT, R10, R12, PT ;  /* 0x0000000c0a00720c */ /* 0x000fda0003f06270 */
[----:B------:R-:W-:Y:S05]  /*eac0*/  @P0 BRA `(.L_x_575) ;  /* 0x0000011000000947 */ /* 0x000fea0003800000 */
[----:B------:R-:W5:Y:S04]  /*ead0*/  LDL.64 R18, [R1+0x30] ;  /* 0x0000300001127983 */ /* 0x000f680000100a00 */
[----:B---3--:R-:W3:Y:S04]  /*eae0*/  LDL R15, [R1+0x38] ;  /* 0x00003800010f7983 */ /* 0x008ee80000100800 */
[----:B----4-:R-:W4:Y:S04]  /*eaf0*/  LDL R13, [R1+0x3c] ;  /* 0x00003c00010d7983 */ /* 0x010f280000100800 */
[----:B--2---:R-:W2:Y:S04]  /*eb00*/  LDL R16, [R1+0x68] ;  /* 0x0000680001107983 */ /* 0x004ea80000100800 */
[----:B------:R-:W2:Y:S01]  /*eb10*/  LDL R14, [R1+0x64] ;  /* 0x00006400010e7983 */ /* 0x000ea20000100800 */
[----:B-----5:R-:W-:-:S02]  /*eb20*/  ISETP.GE.AND P2, PT, R18, c[0x0][0x3c8], PT ;  /* 0x0000f20012007a0c */ /* 0x020fc40003f46270 */
[----:B---3--:R-:W-:Y:S02]  /*eb30*/  ISETP.GE.AND P1, PT, R15, c[0x0][0x3c8], PT ;  /* 0x0000f2000f007a0c */ /* 0x008fe40003f26270 */
[----:B----4-:R-:W-:-:S09]  /*eb40*/  ISETP.GE.AND P0, PT, R13, c[0x0][0x3c8], PT ;  /* 0x0000f2000d007a0c */ /* 0x010fd20003f06270 */
[CC--:B------:R-:W-:Y:S02]  /*eb50*/  @!P2 LEA R8, P5, R18.reuse, R0.reuse, 0x1 ;  /* 0x000000001208a211 */ /* 0x0c0fe400078a08ff */
[----:B------:R-:W-:Y:S02]  /*eb60*/  @!P1 LEA R6, P4, R15, R0, 0x1 ;  /* 0x000000000f069211 */ /* 0x000fe400078808ff */
[----:B------:R-:W-:Y:S02]  /*eb70*/  @!P2 LEA.HI.X R9, R18, R2, R19, 0x1, P5 ;  /* 0x000000021209a211 */ /* 0x000fe400028f0c13 */
[----:B------:R-:W-:Y:S02]  /*eb80*/  @!P0 LEA R4, P3, R13, R0, 0x1 ;  /* 0x000000000d048211 */ /* 0x000fe400078608ff */
[-C--:B--2---:R-:W-:Y:S02]  /*eb90*/  @!P1 LEA.HI.X R7, R15, R2.reuse, R16, 0x1, P4 ;  /* 0x000000020f079211 */ /* 0x084fe400020f0c10 */
[----:B------:R-:W-:Y:S01]  /*eba0*/  @!P0 LEA.HI.X R5, R13, R2, R14, 0x1, P3 ;  /* 0x000000020d058211 */ /* 0x000fe200018f0c0e */
[----:B------:R2:W-:Y:S04]  /*ebb0*/  @!P2 ST.E.128 [R8.64], RZ ;  /* 0x000000ff0800a985 */ /* 0x0005e8000c101d06 */
[----:B------:R2:W-:Y:S04]  /*ebc0*/  @!P1 ST.E.128 [R6.64], RZ ;  /* 0x000000ff06009985 */ /* 0x0005e8000c101d06 */
[----:B------:R2:W-:Y:S02]  /*ebd0*/  @!P0 ST.E.128 [R4.64], RZ ;  /* 0x000000ff04008985 */ /* 0x0005e4000c101d06 */
.L_x_575:
[----:B------:R-:W-:Y:S05]  /*ebe0*/  BSYNC B0 ;  /* 0x0000000000007941 */ /* 0x000fea0003800000 */
.L_x_574:
[----:B------:R-:W-:Y:S05]  /*ebf0*/  BRA.DIV ~URZ, `(.L_x_576) ;  /* 0x00000c927f007947 */ /* 0x000fea000b800000 */
[----:B--2---:R2:W1:Y:S04]  /*ec00*/  SHFL.IDX PT, R2, R3, 0x1, 0x1c1f ;  /* 0x003c1f0003027f89 */ /* 0x00446800000e0000 */
[----:B----4-:R2:W4:Y:S02]  /*ec10*/  SHFL.IDX PT, R0, R11, 0x1, 0x1c1f ;  /* 0x003c1f000b007f89 */ /* 0x01052400000e0000 */
.L_x_598:
        /* <DEDUP_REMOVED lines=8> */
[----:B------:R-:W4:Y:S01]  /*eca0*/  LDL R14, [R1+0x64] ;  /* 0x00006400010e7983 */ /* 0x000f220000100800 */
[----:B-----5:R-:W-:-:S02]  /*ecb0*/  ISETP.GE.AND P2, PT, R18, c[0x0][0x3c8], PT ;  /* 0x0000f20012007a0c */ /* 0x020fc40003f46270 */
[----:B--2---:R-:W-:Y:S02]  /*ecc0*/  ISETP.GE.AND P1, PT, R15, c[0x0][0x3c8], PT ;  /* 0x0000f2000f007a0c */ /* 0x004fe40003f26270 */
[----:B---3--:R-:W-:-:S09]  /*ecd0*/  ISETP.GE.AND P0, PT, R13, c[0x0][0x3c8], PT ;  /* 0x0000f2000d007a0c */ /* 0x008fd20003f06270 */
[CC--:B------:R-:W-:Y:S02]  /*ece0*/  @!P2 LEA R8, P5, R18.reuse, R0.reuse, 0x1 ;  /* 0x000000001208a211 */ /* 0x0c0fe400078a08ff */
[----:B------:R-:W-:Y:S02]  /*ecf0*/  @!P1 LEA R6, P4, R15, R0, 0x1 ;  /* 0x000000000f069211 */ /* 0x000fe400078808ff */
[----:B-1----:R-:W-:Y:S02]  /*ed00*/  @!P2 LEA.HI.X R9, R18, R2, R19, 0x1, P5 ;  /* 0x000000021209a211 */ /* 0x002fe400028f0c13 */
[----:B------:R-:W-:Y:S02]  /*ed10*/  @!P0 LEA R4, P3, R13, R0, 0x1 ;  /* 0x000000000d048211 */ /* 0x000fe400078608ff */
[-C--:B----4-:R-:W-:Y:S02]  /*ed20*/  @!P1 LEA.HI.X R7, R15, R2.reuse, R16, 0x1, P4 ;  /* 0x000000020f079211 */ /* 0x090fe400020f0c10 */
[----:B------:R-:W-:Y:S01]  /*ed30*/  @!P0 LEA.HI.X R5, R13, R2, R14, 0x1, P3 ;  /* 0x000000020d058211 */ /* 0x000fe200018f0c0e */
[----:B------:R1:W-:Y:S04]  /*ed40*/  @!P2 ST.E.128 [R8.64], RZ ;  /* 0x000000ff0800a985 */ /* 0x0003e8000c101d06 */
[----:B------:R1:W-:Y:S04]  /*ed50*/  @!P1 ST.E.128 [R6.64], RZ ;  /* 0x000000ff06009985 */ /* 0x0003e8000c101d06 */
[----:B------:R1:W-:Y:S02]  /*ed60*/  @!P0 ST.E.128 [R4.64], RZ ;  /* 0x000000ff04008985 */ /* 0x0003e4000c101d06 */
.L_x_578:
[----:B------:R-:W-:Y:S05]  /*ed70*/  BSYNC B0 ;  /* 0x0000000000007941 */ /* 0x000fea0003800000 */
.L_x_577:
[----:B------:R-:W-:Y:S05]  /*ed80*/  BRA.DIV ~URZ, `(.L_x_579) ;  /* 0x00000bc27f007947 */ /* 0x000fea000b800000 */
[----:B-1----:R1:W2:Y:S02]  /*ed90*/  SHFL.IDX PT, R2, R3, 0x2, 0x1c1f ;  /* 0x005c1f0003027f89 */ /* 0x0022a400000e0000 */
.L_x_599:
[----:B------:R-:W-:Y:S05]  /*eda0*/  BRA.DIV ~URZ, `(.L_x_580) ;  /* 0x00000c127f007947 */ /* 0x000fea000b800000 */
[----:B----4-:R4:W1:Y:S02]  /*edb0*/  SHFL.IDX PT, R0, R11, 0x2, 0x1c1f ;  /* 0x005c1f000b007f89 */ /* 0x01086400000e0000 */
.L_x_600:
[----:B------:R-:W-:Y:S01]  /*edc0*/  IADD3 R4, R10, 0x40, RZ ;  /* 0x000000400a047810 */ /* 0x000fe20007ffe0ff */
[----:B------:R-:W-:Y:S03]  /*edd0*/  BSSY B0, `(.L_x_581) ;  /* 0x0000014000007945 */ /* 0x000fe60003800000 */
        /* <DEDUP_REMOVED lines=10> */
[CC--:B-1----:R-:W-:Y:S02]  /*ee80*/  @!P2 LEA R8, P5, R18.reuse, R0.reuse, 0x1 ;  /* 0x000000001208a211 */ /* 0x0c2fe400078a08ff */
        /* <DEDUP_REMOVED lines=8> */
.L_x_582:
[----:B------:R-:W-:Y:S05]  /*ef10*/  BSYNC B0 ;  /* 0x0000000000007941 */ /* 0x000fea0003800000 */
.L_x_581:
[----:B------:R-:W-:Y:S05]  /*ef20*/  BRA.DIV ~URZ, `(.L_x_583) ;  /* 0x00000af27f007947 */ /* 0x000fea000b800000 */
[----:B--2---:R2:W3:Y:S04]  /*ef30*/  SHFL.IDX PT, R2, R3, 0x3, 0x1c1f ;  /* 0x007c1f0003027f89 */ /* 0x0044e800000e0000 */
[----:B-1----:R2:W1:Y:S02]  /*ef40*/  SHFL.IDX PT, R0, R11, 0x3, 0x1c1f ;  /* 0x007c1f000b007f89 */ /* 0x00246400000e0000 */
.L_x_601:
[----:B------:R-:W-:-:S04]  /*ef50*/  IADD3 R10, R10, 0x60, RZ ;  /* 0x000000600a0a7810 */ /* 0x000fc80007ffe0ff */
[----:B------:R-:W-:-:S13]  /*ef60*/  ISETP.GE.AND P0, PT, R10, R12, PT ;  /* 0x0000000c0a00720c */ /* 0x000fda0003f06270 */
[----:B------:R-:W-:Y:S05]  /*ef70*/  @P0 BRA `(.L_x_569) ;  /* 0x0000011000000947 */ /* 0x000fea0003800000 */
[----:B------:R-:W5:Y:S04]  /*ef80*/  LDL.64 R16, [R1+0x30] ;  /* 0x0000300001107983 */ /* 0x000f680000100a00 */
[----:B--2---:R-:W2:Y:S04]  /*ef90*/  LDL R13, [R1+0x38] ;  /* 0x00003800010d7983 */ /* 0x004ea80000100800 */
[----:B----4-:R-:W4:Y:S04]  /*efa0*/  LDL R3, [R1+0x3c] ;  /* 0x00003c0001037983 */ /* 0x010f280000100800 */
[----:B---3--:R-:W3:Y:S04]  /*efb0*/  LDL R14, [R1+0x68] ;  /* 0x00006800010e7983 */ /* 0x008ee80000100800 */
[----:B------:R-:W3:Y:S01]  /*efc0*/  LDL R11, [R1+0x64] ;  /* 0x00006400010b7983 */ /* 0x000ee20000100800 */
[----:B-----5:R-:W-:-:S02]  /*efd0*/  ISETP.GE.AND P2, PT, R16, c[0x0][0x3c8], PT ;  /* 0x0000f20010007a0c */ /* 0x020fc40003f46270 */
[----:B--2---:R-:W-:Y:S02]  /*efe0*/  ISETP.GE.AND P1, PT, R13, c[0x0][0x3c8], PT ;  /* 0x0000f2000d007a0c */ /* 0x004fe40003f26270 */
[----:B----4-:R-:W-:-:S09]  /*eff0*/  ISETP.GE.AND P0, PT, R3, c[0x0][0x3c8], PT ;  /* 0x0000f20003007a0c */ /* 0x010fd20003f06270 */
[CC--:B-1----:R-:W-:Y:S02]  /*f000*/  @!P2 LEA R8, P5, R16.reuse, R0.reuse, 0x1 ;  /* 0x000000001008a211 */ /* 0x0c2fe400078a08ff */
[----:B------:R-:W-:Y:S02]  /*f010*/  @!P1 LEA R6, P4, R13, R0, 0x1 ;  /* 0x000000000d069211 */ /* 0x000fe400078808ff */
[----:B------:R-:W-:Y:S02]  /*f020*/  @!P2 LEA.HI.X R9, R16, R2, R17, 0x1, P5 ;  /* 0x000000021009a211 */ /* 0x000fe400028f0c11 */
[----:B------:R-:W-:Y:S02]  /*f030*/  @!P0 LEA R4, P3, R3, R0, 0x1 ;  /* 0x0000000003048211 */ /* 0x000fe400078608ff */
[-C--:B---3--:R-:W-:Y:S02]  /*f040*/  @!P1 LEA.HI.X R7, R13, R2.reuse, R14, 0x1, P4 ;  /* 0x000000020d079211 */ /* 0x088fe400020f0c0e */
[----:B------:R-:W-:Y:S01]  /*f050*/  @!P0 LEA.HI.X R5, R3, R2, R11, 0x1, P3 ;  /* 0x0000000203058211 */ /* 0x000fe200018f0c0b */
[----:B------:R1:W-:Y:S04]  /*f060*/  @!P2 ST.E.128 [R8.64], RZ ;  /* 0x000000ff0800a985 */ /* 0x0003e8000c101d06 */
[----:B------:R1:W-:Y:S04]  /*f070*/  @!P1 ST.E.128 [R6.64], RZ ;  /* 0x000000ff06009985 */ /* 0x0003e8000c101d06 */
[----:B------:R1:W-:Y:S02]  /*f080*/  @!P0 ST.E.128 [R4.64], RZ ;  /* 0x000000ff04008985 */ /* 0x0003e4000c101d06 */
.L_x_569:
[----:B----4-:R-:W-:Y:S05]  /*f090*/  BSYNC B1 ;  /* 0x0000000000017941 */ /* 0x010fea0003800000 */
.L_x_560:
[----:B-1----:R-:W4:Y:S02]  /*f0a0*/  LDL R0, [R1+0x74] ;  /* 0x0000740001007983 */ /* 0x002f240000100800 */
[----:B----4-:R-:W-:-:S13]  /*f0b0*/  ISETP.NE.AND P0, PT, R0, RZ, PT ;  /* 0x000000ff0000720c */ /* 0x010fda0003f05270 */
[----:B------:R-:W-:Y:S01]  /*f0c0*/  @P0 WARPSYNC 0xffffffff ;  /* 0xffffffff00000948 */ /* 0x000fe20003800000 */
[----:B------:R-:W-:Y:S06]  /*f0d0*/  @P0 BAR.SYNC.DEFER_BLOCKING 0x5, 0x80 ;  /* 0x0142000000000b1d */ /* 0x000fec0000010000 */
[----:B------:R-:W1:Y:S04]  /*f0e0*/  @P0 LDS R0, [0xc100] ;  /* 0x00c10000ff000984 */ /* 0x000e680000000800 */
[----:B-1----:R1:W-:Y:S04]  /*f0f0*/  @P0 STL [R1+0x6c], R0 ;  /* 0x00006c0001000387 */ /* 0x0023e80000100800 */
[----:B------:R-:W-:Y:S06]  /*f100*/  @P0 BAR.ARV 0x4, 0x80 ;  /* 0x0102000000000b1d */ /* 0x000fec0000002000 */
[----:B------:R-:W-:Y:S05]  /*f110*/  @P0 BRA `(.L_x_584) ;  /* 0x0000007000000947 */ /* 0x000fea0003800000 */
[----:B------:R-:W-:Y:S05]  /*f120*/  BRA.DIV ~URZ, `(.L_x_585) ;  /* 0x000009b27f007947 */ /* 0x000fea000b800000 */
[----:B-1----:R1:W4:Y:S02]  /*f130*/  SHFL.IDX PT, R0, R60, RZ, 0x1f ;  /* 0x00001fff3c007589 */ /* 0x00232400000e0000 */
.L_x_602:
[----:B------:R-:W-:Y:S01]  /*f140*/  WARPSYNC 0xffffffff ;  /* 0xffffffff00007948 */ /* 0x000fe20003800000 */
[----:B------:R-:W-:Y:S06]  /*f150*/  BAR.SYNC.DEFER_BLOCKING 0x4, 0x80 ;  /* 0x0102000000007b1d */ /* 0x000fec0000010000 */
[----:B----4-:R4:W-:Y:S04]  /*f160*/  STL [R1+0x6c], R0 ;  /* 0x00006c0001007387 */ /* 0x0109e80000100800 */
[----:B------:R4:W-:Y:S04]  /*f170*/  @!P6 STS [0xc100], R60 ;  /* 0x00c1003cff00e388 */ /* 0x0009e80000000800 */
[----:B------:R-:W-:Y:S06]  /*f180*/  BAR.ARV 0x5, 0x80 ;  /* 0x0142000000007b1d */ /* 0x000fec0000002000 */
.L_x_584:
[----:B-1--4-:R-:W4:Y:S02]  /*f190*/  LDL R0, [R1+0x6c] ;  /* 0x00006c0001007983 */ /* 0x012f240000100800 */
[----:B----4-:R-:W-:-:S13]  /*f1a0*/  ISETP.GE.AND P0, PT, R0, c[0x0][0x538], PT ;  /* 0x00014e0000007a0c */ /* 0x010fda0003f06270 */
[----:B--23-5:R-:W-:Y:S01]  /*f1b0*/  @P0 CALL.REL.NOINC `(.L_x_586) ;  /* 0x0000001000000944 */ /* 0x02cfe20003c00000 */
[----:B------:R-:W-:Y:S05]  /*f1c0*/  BRA `(.L_x_587) ;  /* 0xffff186000007947 */ /* 0x000fea000383ffff */
.L_x_586:
[----:B------:R-:W-:Y:S05]  /*f1d0*/  EXIT ;  /* 0x000000000000794d */ /* 0x000fea0003800000 */
.L_x_538:
[----:B------:R-:W-:Y:S01]  /*f1e0*/  IMAD.MOV.U32 R7, RZ, RZ, R10 ;  /* 0x000000ffff077224 */ /* 0x000fe200078e000a */
[----:B--2---:R-:W-:Y:S01]  /*f1f0*/  MOV R4, RZ ;  /* 0x000000ff00047202 */ /* 0x004fe20000000f00 */
[----:B------:R-:W-:Y:S01]  /*f200*/  IMAD.MOV.U32 R0, RZ, RZ, 0x1c1f ;  /* 0x00001c1fff007424 */ /* 0x000fe200078e00ff */
[----:B------:R-:W-:Y:S02]  /*f210*/  MOV R5, 0xf230 ;  /* 0x0000f23000057802 */ /* 0x000fe40000000f00 */
[----:B------:R-:W-:Y:S05]  /*f220*/  CALL.REL.NOINC `($__internal_1_$__cuda_sm70_shflsync_idx_p) ;  /* 0x0000095000007944 */ /* 0x000fea0003c00000 */
[----:B------:R-:W-:Y:S01]  /*f230*/  MOV R2, R0 ;  /* 0x0000000000027202 */ /* 0x000fe20000000f00 */
[----:B------:R-:W-:Y:S05]  /*f240*/  BRA `(.L_x_588) ;  /* 0xffff25b000007947 */ /* 0x000fea000383ffff */
.L_x_539:
[----:B------:R-:W-:Y:S01]  /*f250*/  IMAD.MOV.U32 R7, RZ, RZ, R12 ;  /* 0x000000ffff077224 */ /* 0x000fe200078e000c */
[----:B--2---:R-:W-:Y:S01]  /*f260*/  MOV R4, RZ ;  /* 0x000000ff00047202 */ /* 0x004fe20000000f00 */
[----:B------:R-:W-:Y:S01]  /*f270*/  IMAD.MOV.U32 R0, RZ, RZ, 0x1c1f ;  /* 0x00001c1fff007424 */ /* 0x000fe200078e00ff */
[----:B------:R-:W-:Y:S02]  /*f280*/  MOV R5, 0xf2a0 ;  /* 0x0000f2a000057802 */ /* 0x000fe40000000f00 */
[----:B-1-3--:R-:W-:Y:S05]  /*f290*/  CALL.REL.NOINC `($__internal_1_$__cuda_sm70_shflsync_idx_p) ;  /* 0x000008e000007944 */ /* 0x00afea0003c00000 */
[----:B------:R-:W-:Y:S05]  /*f2a0*/  BRA `(.L_x_589) ;  /* 0xffff257000007947 */ /* 0x000fea000383ffff */
.L_x_542:
[----:B--2---:R-:W-:Y:S01]  /*f2b0*/  IMAD.MOV.U32 R7, RZ, RZ, R10 ;  /* 0x000000ffff077224 */ /* 0x004fe200078e000a */
[----:B------:R-:W-:Y:S01]  /*f2c0*/  MOV R4, 0x1 ;  /* 0x0000000100047802 */ /* 0x000fe20000000f00 */
[----:B----4-:R-:W-:Y:S01]  /*f2d0*/  IMAD.MOV.U32 R0, RZ, RZ, 0x1c1f ;  /* 0x00001c1fff007424 */ /* 0x010fe200078e00ff */
[----:B------:R-:W-:-:S02]  /*f2e0*/  MOV R5, 0xf300 ;  /* 0x0000f30000057802 */ /* 0x000fc40000000f00 */
[----:B-1-3--:R-:W-:Y:S05]  /*f2f0*/  CALL.REL.NOINC `($__internal_1_$__cuda_sm70_shflsync_idx_p) ;  /* 0x0000088000007944 */ /* 0x00afea0003c00000 */
[----:B------:R-:W-:Y:S01]  /*f300*/  IMAD.MOV.U32 R2, RZ, RZ, R0 ;  /* 0x000000ffff027224 */ /* 0x000fe200078e0000 */
[----:B------:R-:W-:Y:S01]  /*f310*/  MOV R4, 0x1 ;  /* 0x0000000100047802 */ /* 0x000fe20000000f00 */
[----:B------:R-:W-:Y:S01]  /*f320*/  IMAD.MOV.U32 R7, RZ, RZ, R12 ;  /* 0x000000ffff077224 */ /* 0x000fe200078e000c */
[----:B------:R-:W-:-:S02]  /*f330*/  MOV R0, 0x1c1f ;  /* 0x00001c1f00007802 */ /* 0x000fc40000000f00 */
[----:B------:R-:W-:Y:S02]  /*f340*/  MOV R5, 0xf360 ;  /* 0x0000f36000057802 */ /* 0x000fe40000000f00 */
[----:B------:R-:W-:Y:S05]  /*f350*/  CALL.REL.NOINC `($__internal_1_$__cuda_sm70_shflsync_idx_p) ;  /* 0x0000082000007944 */ /* 0x000fea0003c00000 */
[----:B------:R-:W-:Y:S05]  /*f360*/  BRA `(.L_x_590) ;  /* 0xffff269000007947 */ /* 0x000fea000383ffff */
.L_x_545:
[----:B-1----:R-:W-:Y:S01]  /*f370*/  IMAD.MOV.U32 R7, RZ, RZ, R10 ;  /* 0x000000ffff077224 */ /* 0x002fe200078e000a */
[----:B------:R-:W-:Y:S01]  /*f380*/  MOV R4, 0x2 ;  /* 0x0000000200047802 */ /* 0x000fe20000000f00 */
[----:B--2---:R-:W-:Y:S01]  /*f390*/  IMAD.MOV.U32 R0, RZ, RZ, 0x1c1f ;  /* 0x00001c1fff007424 */ /* 0x004fe200078e00ff */
[----:B------:R-:W-:Y:S02]  /*f3a0*/  MOV R5, 0xf3c0 ;  /* 0x0000f3c000057802 */ /* 0x000fe40000000f00 */
[----:B---3--:R-:W-:Y:S05]  /*f3b0*/  CALL.REL.NOINC `($__internal_1_$__cuda_sm70_shflsync_idx_p) ;  /* 0x000007c000007944 */ /* 0x008fea0003c00000 */
[----:B------:R-:W-:Y:S01]  /*f3c0*/  MOV R2, R0 ;  /* 0x0000000000027202 */ /* 0x000fe20000000f00 */
[----:B------:R-:W-:Y:S05]  /*f3d0*/  BRA `(.L_x_591) ;  /* 0xffff27e000007947 */ /* 0x000fea000383ffff */
.L_x_546:
[----:B------:R-:W-:Y:S01]  /*f3e0*/  IMAD.MOV.U32 R7, RZ, RZ, R12 ;  /* 0x000000ffff077224 */ /* 0x000fe200078e000c */
[----:B------:R-:W-:Y:S01]  /*f3f0*/  MOV R4, 0x2 ;  /* 0x0000000200047802 */ /* 0x000fe20000000f00 */
[----:B--2---:R-:W-:Y:S01]  /*f400*/  IMAD.MOV.U32 R0, RZ, RZ, 0x1c1f ;  /* 0x00001c1fff007424 */ /* 0x004fe200078e00ff */
[----:B------:R-:W-:Y:S02]  /*f410*/  MOV R5, 0xf430 ;  /* 0x0000f43000057802 */ /* 0x000fe40000000f00 */
[----:B-1-34-:R-:W-:Y:S05]  /*f420*/  CALL.REL.NOINC `($__internal_1_$__cuda_sm70_shflsync_idx_p) ;  /* 0x0000075000007944 */ /* 0x01afea0003c00000 */
[----:B------:R-:W-:Y:S05]  /*f430*/  BRA `(.L_x_592) ;  /* 0xffff27a000007947 */ /* 0x000fea000383ffff */
.L_x_549:
[----:B-1----:R-:W-:Y:S01]  /*f440*/  IMAD.MOV.U32 R7, RZ, RZ, R10 ;  /* 0x000000ffff077224 */ /* 0x002fe200078e000a */
[----:B------:R-:W-:Y:S01]  /*f450*/  MOV R4, 0x3 ;  /* 0x0000000300047802 */ /* 0x000fe20000000f00 */
[----:B------:R-:W-:Y:S01]  /*f460*/  IMAD.MOV.U32 R0, RZ, RZ, 0x1c1f ;  /* 0x00001c1fff007424 */ /* 0x000fe200078e00ff */
[----:B------:R-:W-:-:S02]  /*f470*/  MOV R5, 0xf490 ;  /* 0x0000f49000057802 */ /* 0x000fc40000000f00 */
[----:B--234-:R-:W-:Y:S05]  /*f480*/  CALL.REL.NOINC `($__internal_1_$__cuda_sm70_shflsync_idx_p) ;  /* 0x000006f000007944 */ /* 0x01cfea0003c00000 */
[----:B------:R-:W-:Y:S01]  /*f490*/  IMAD.MOV.U32 R2, RZ, RZ, R0 ;  /* 0x000000ffff027224 */ /* 0x000fe200078e0000 */
[----:B------:R-:W-:Y:S01]  /*f4a0*/  MOV R4, 0x3 ;  /* 0x0000000300047802 */ /* 0x000fe20000000f00 */
[----:B------:R-:W-:Y:S01]  /*f4b0*/  IMAD.MOV.U32 R7, RZ, RZ, R12 ;  /* 0x000000ffff077224 */ /* 0x000fe200078e000c */
[----:B------:R-:W-:-:S02]  /*f4c0*/  MOV R0, 0x1c1f ;  /* 0x00001c1f00007802 */ /* 0x000fc40000000f00 */
[----:B------:R-:W-:Y:S02]  /*f4d0*/  MOV R5, 0xf4f0 ;  /* 0x0000f4f000057802 */ /* 0x000fe40000000f00 */
[----:B------:R-:W-:Y:S05]  /*f4e0*/  CALL.REL.NOINC `($__internal_1_$__cuda_sm70_shflsync_idx_p) ;  /* 0x0000069000007944 */ /* 0x000fea0003c00000 */
[----:B------:R-:W-:Y:S05]  /*f4f0*/  BRA `(.L_x_593) ;  /* 0xffff28b000007947 */ /* 0x000fea000383ffff */
.L_x_556:
[----:B------:R1:W5:Y:S01]  /*f500*/  LDL R0, [R1+0x18] ;  /* 0x0000180001007983 */ /* 0x0003620000100800 */
[----:B------:R-:W-:Y:S02]  /*f510*/  MOV R3, 0x2 ;  /* 0x0000000200037802 */ /* 0x000fe40000000f00 */
[----:B------:R-:W-:Y:S02]  /*f520*/  MOV R2, 0xf540 ;  /* 0x0000f54000027802 */ /* 0x000fe40000000f00 */
[----:B-1---5:R-:W-:Y:S05]  /*f530*/  CALL.REL.NOINC `($__internal_0_$__cuda_sm70_shflsync_bfly_p) ;  /* 0x0000060000007944 */ /* 0x022fea0003c00000 */
[----:B------:R-:W-:Y:S01]  /*f540*/  MOV R4, R8 ;  /* 0x0000000800047202 */ /* 0x000fe20000000f00 */
[----:B------:R-:W-:Y:S05]  /*f550*/  BRA `(.L_x_594) ;  /* 0xffffd25000007947 */ /* 0x000fea000383ffff */
.L_x_557:
[----:B------:R-:W-:Y:S01]  /*f560*/  IMAD.MOV.U32 R0, RZ, RZ, R4 ;  /* 0x000000ffff007224 */ /* 0x000fe200078e0004 */
[----:B------:R-:W-:Y:S02]  /*f570*/  MOV R3, 0x1 ;  /* 0x0000000100037802 */ /* 0x000fe40000000f00 */
[----:B------:R-:W-:Y:S02]  /*f580*/  MOV R2, 0xf5a0 ;  /* 0x0000f5a000027802 */ /* 0x000fe40000000f00 */
[----:B------:R-:W-:Y:S05]  /*f590*/  CALL.REL.NOINC `($__internal_0_$__cuda_sm70_shflsync_bfly_p) ;  /* 0x000005a000007944 */ /* 0x000fea0003c00000 */
[----:B------:R1:W5:Y:S01]  /*f5a0*/  LDL R0, [R1+0x1c] ;  /* 0x00001c0001007983 */ /* 0x0003620000100800 */
[----:B------:R-:W-:Y:S01]  /*f5b0*/  FADD.FTZ R4, R4, R8 ;  /* 0x0000000804047221 */ /* 0x000fe20000010000 */
[----:B------:R-:W-:Y:S02]  /*f5c0*/  MOV R3, 0x2 ;  /* 0x0000000200037802 */ /* 0x000fe40000000f00 */
[----:B------:R-:W-:-:S02]  /*f5d0*/  MOV R2, 0xf5f0 ;  /* 0x0000f5f000027802 */ /* 0x000fc40000000f00 */
[----:B-1---5:R-:W-:Y:S05]  /*f5e0*/  CALL.REL.NOINC `($__internal_0_$__cuda_sm70_shflsync_bfly_p) ;  /* 0x0000055000007944 */ /* 0x022fea0003c00000 */
[----:B------:R-:W2:Y:S01]  /*f5f0*/  LDL.LU R0, [R1+0x1c] ;  /* 0x00001c0001007983 */ /* 0x000ea20000300800 */
[----:B------:R-:W-:-:S02]  /*f600*/  MOV R3, 0x1 ;  /* 0x0000000100037802 */ /* 0x000fc40000000f00 */
[----:B------:R-:W-:Y:S01]  /*f610*/  MOV R2, 0xf650 ;  /* 0x0000f65000027802 */ /* 0x000fe20000000f00 */
[----:B--2---:R-:W-:-:S05]  /*f620*/  FADD.FTZ R5, R0, R8 ;  /* 0x0000000800057221 */ /* 0x004fca0000010000 */
[----:B------:R-:W-:Y:S02]  /*f630*/  MOV R0, R5 ;  /* 0x0000000500007202 */ /* 0x000fe40000000f00 */
[----:B------:R-:W-:Y:S05]  /*f640*/  CALL.REL.NOINC `($__internal_0_$__cuda_sm70_shflsync_bfly_p) ;  /* 0x000004f000007944 */ /* 0x000fea0003c00000 */
[----:B------:R1:W5:Y:S01]  /*f650*/  LDL R0, [R1+0x20] ;  /* 0x0000200001007983 */ /* 0x0003620000100800 */
[----:B------:R-:W-:Y:S01]  /*f660*/  FADD.FTZ R5, R5, R8 ;  /* 0x0000000805057221 */ /* 0x000fe20000010000 */
[----:B------:R-:W-:Y:S02]  /*f670*/  MOV R3, 0x2 ;  /* 0x0000000200037802 */ /* 0x000fe40000000f00 */
[----:B------:R-:W-:Y:S02]  /*f680*/  MOV R2, 0xf6a0 ;  /* 0x0000f6a000027802 */ /* 0x000fe40000000f00 */
[----:B-1---5:R-:W-:Y:S05]  /*f690*/  CALL.REL.NOINC `($__internal_0_$__cuda_sm70_shflsync_bfly_p) ;  /* 0x000004a000007944 */ /* 0x022fea0003c00000 */
[----:B------:R-:W2:Y:S01]  /*f6a0*/  LDL.LU R0, [R1+0x20] ;  /* 0x0000200001007983 */ /* 0x000ea20000300800 */
[----:B------:R-:W-:Y:S02]  /*f6b0*/  MOV R3, 0x1 ;  /* 0x0000000100037802 */ /* 0x000fe40000000f00 */
        /* <DEDUP_REMOVED lines=15> */
[----:B------:R-:W-:Y:S05]  /*f7b0*/  BRA `(.L_x_595) ;  /* 0xffffd12000007947 */ /* 0x000fea000383ffff */
.L_x_572:
[----:B------:R-:W-:Y:S01]  /*f7c0*/  IMAD.MOV.U32 R7, RZ, RZ, R3 ;  /* 0x000000ffff077224 */ /* 0x000fe200078e0003 */
[----:B------:R-:W-:Y:S01]  /*f7d0*/  MOV R4, RZ ;  /* 0x000000ff00047202 */ /* 0x000fe20000000f00 */
[----:B------:R-:W-:Y:S01]  /*f7e0*/  IMAD.MOV.U32 R0, RZ, RZ, 0x1c1f ;  /* 0x00001c1fff007424 */ /* 0x000fe200078e00ff */
[----:B------:R-:W-:Y:S02]  /*f7f0*/  MOV R5, 0xf810 ;  /* 0x0000f81000057802 */ /* 0x000fe40000000f00 */
[----:B------:R-:W-:Y:S05]  /*f800*/  CALL.REL.NOINC `($__internal_1_$__cuda_sm70_shflsync_idx_p) ;  /* 0x0000037000007944 */ /* 0x000fea0003c00000 */
[----:B------:R-:W-:Y:S01]  /*f810*/  MOV R2, R0 ;  /* 0x0000000000027202 */ /* 0x000fe20000000f00 */
[----:B------:R-:W-:Y:S05]  /*f820*/  BRA `(.L_x_596) ;  /* 0xfffff23000007947 */ /* 0x000fea000383ffff */
.L_x_573:
[----:B------:R-:W-:Y:S01]  /*f830*/  IMAD.MOV.U32 R7, RZ, RZ, R11 ;  /* 0x000000ffff077224 */ /* 0x000fe200078e000b */
[----:B------:R-:W-:Y:S01]  /*f840*/  MOV R4, RZ ;  /* 0x000000ff00047202 */ /* 0x000fe20000000f00 */
[----:B------:R-:W-:Y:S01]  /*f850*/  IMAD.MOV.U32 R0, RZ, RZ, 0x1c1f ;  /* 0x00001c1fff007424 */ /* 0x000fe200078e00ff */
[----:B------:R-:W-:Y:S02]  /*f860*/  MOV R5, 0xf880 ;  /* 0x0000f88000057802 */ /* 0x000fe40000000f00 */
[----:B-12---:R-:W-:Y:S05]  /*f870*/  CALL.REL.NOINC `($__internal_1_$__cuda_sm70_shflsync_idx_p) ;  /* 0x0000030000007944 */ /* 0x006fea0003c00000 */
[----:B------:R-:W-:Y:S05]  /*f880*/  BRA `(.L_x_597) ;  /* 0xfffff1f000007947 */ /* 0x000fea000383ffff */
.L_x_576:
        /* <DEDUP_REMOVED lines=12> */
.L_x_579:
[----:B-1----:R-:W-:Y:S01]  /*f950*/  IMAD.MOV.U32 R7, RZ, RZ, R3 ;  /* 0x000000ffff077224 */ /* 0x002fe200078e0003 */
[----:B------:R-:W-:Y:S01]  /*f960*/  MOV R4, 0x2 ;  /* 0x0000000200047802 */ /* 0x000fe20000000f00 */
[----:B----4-:R-:W-:Y:S01]  /*f970*/  IMAD.MOV.U32 R0, RZ, RZ, 0x1c1f ;  /* 0x00001c1fff007424 */ /* 0x010fe200078e00ff */
[----:B------:R-:W-:Y:S02]  /*f980*/  MOV R5, 0xf9a0 ;  /* 0x0000f9a000057802 */ /* 0x000fe40000000f00 */
[----:B--23--:R-:W-:Y:S05]  /*f990*/  CALL.REL.NOINC `($__internal_1_$__cuda_sm70_shflsync_idx_p) ;  /* 0x000001e000007944 */ /* 0x00cfea0003c00000 */
[----:B------:R-:W-:Y:S01]  /*f9a0*/  MOV R2, R0 ;  /* 0x0000000000027202 */ /* 0x000fe20000000f00 */
[----:B------:R-:W-:Y:S05]  /*f9b0*/  BRA `(.L_x_599) ;  /* 0xfffff3e000007947 */ /* 0x000fea000383ffff */
.L_x_580:
[----:B------:R-:W-:Y:S01]  /*f9c0*/  IMAD.MOV.U32 R7, RZ, RZ, R11 ;  /* 0x000000ffff077224 */ /* 0x000fe200078e000b */
[----:B------:R-:W-:Y:S01]  /*f9d0*/  MOV R4, 0x2 ;  /* 0x0000000200047802 */ /* 0x000fe20000000f00 */
[----:B----4-:R-:W-:Y:S01]  /*f9e0*/  IMAD.MOV.U32 R0, RZ, RZ, 0x1c1f ;  /* 0x00001c1fff007424 */ /* 0x010fe200078e00ff */
[----:B------:R-:W-:Y:S02]  /*f9f0*/  MOV R5, 0xfa10 ;  /* 0x0000fa1000057802 */ /* 0x000fe40000000f00 */
[----:B-123--:R-:W-:Y:S05]  /*fa00*/  CALL.REL.NOINC `($__internal_1_$__cuda_sm70_shflsync_idx_p) ;  /* 0x0000017000007944 */ /* 0x00efea0003c00000 */
[----:B------:R-:W-:Y:S05]  /*fa10*/  BRA `(.L_x_600) ;  /* 0xfffff3a000007947 */ /* 0x000fea000383ffff */
.L_x_583:
        /* <DEDUP_REMOVED lines=12> */
.L_x_585:
[----:B------:R-:W-:Y:S01]  /*fae0*/  IMAD.MOV.U32 R7, RZ, RZ, R60 ;  /* 0x000000ffff077224 */ /* 0x000fe200078e003c */
[----:B------:R-:W-:Y:S01]  /*faf0*/  MOV R4, RZ ;  /* 0x000000ff00047202 */ /* 0x000fe20000000f00 */
[----:B-1----:R-:W-:Y:S01]  /*fb00*/  IMAD.MOV.U32 R0, RZ, RZ, 0x1f ;  /* 0x0000001fff007424 */ /* 0x002fe200078e00ff */
[----:B------:R-:W-:Y:S02]  /*fb10*/  MOV R5, 0xfb30 ;  /* 0x0000fb3000057802 */ /* 0x000fe40000000f00 */
[----:B--23-5:R-:W-:Y:S05]  /*fb20*/  CALL.REL.NOINC `($__internal_1_$__cuda_sm70_shflsync_idx_p) ;  /* 0x0000005000007944 */ /* 0x02cfea0003c00000 */
[----:B------:R-:W-:Y:S05]  /*fb30*/  BRA `(.L_x_602) ;  /* 0xfffff60000007947 */ /* 0x000fea000383ffff */
        .weak           $__internal_0_$__cuda_sm70_shflsync_bfly_p
        .type           $__internal_0_$__cuda_sm70_shflsync_bfly_p,@function
        .size           $__internal_0_$__cuda_sm70_shflsync_bfly_p,($__internal_1_$__cuda_sm70_shflsync_idx_p - $__internal_0_$__cuda_sm70_shflsync_bfly_p)
$__internal_0_$__cuda_sm70_shflsync_bfly_p:
[----:B------:R-:W-:Y:S04]  /*fb40*/  WARPSYNC R9 ;  /* 0x0000000900007348 */ /* 0x000fe80003800000 */
[----:B------:R1:W2:Y:S02]  /*fb50*/  SHFL.BFLY PT, R8, R0, R3, R10 ;  /* 0x0c00000300087389 */ /* 0x0002a400000e000a */
[----:B-1----:R-:W-:-:S04]  /*fb60*/  MOV R3, 0x0 ;  /* 0x0000000000037802 */ /* 0x002fc80000000f00 */
[----:B--2---:R-:W-:Y:S05]  /*fb70*/  RET.REL.NODEC R2 `(_ZN7cutlass13device_kernelIN5flash19enable_sm80_to_sm89INS1_16FlashAttnFwdSm80INS1_25CollectiveMainloopFwdSm80ILi4ELi1ELb0EN4cute5tupleIJNS5_1CILi128EEENS7_ILi64EEENS7_ILi96EEEEEELi96ENS_6half_tEfNS_4arch4Sm80ELb1ELb0ELb0ELb0ELb0ELb0ELb1ELb0EEENS1_21CollectiveEpilogueFwdINS6_IJS8_SA_S9_EEENS6_IJNS7_ILi1EEESI_SI_EEESC_SE_Li128ELb0ELb1ELb0ELb0EEENS1_30DynamicPersistentTileSchedulerILi128ELi128ELb0ELb1ELb0EEEEEEEEEvNT_6ParamsE) ;  /* 0xffff048002007950 */ /* 0x004fea0003c3ffff */
        .weak           $__internal_1_$__cuda_sm70_shflsync_idx_p
        .type           $__internal_1_$__cuda_sm70_shflsync_idx_p,@function
        .size           $__internal_1_$__cuda_sm70_shflsync_idx_p,(.L_x_760 - $__internal_1_$__cuda_sm70_shflsync_idx_p)
$__internal_1_$__cuda_sm70_shflsync_idx_p:
[----:B------:R-:W-:-:S04]  /*fb80*/  MOV R6, 0xffffffff ;  /* 0xffffffff00067802 */ /* 0x000fc80000000f00 */
[----:B------:R-:W-:Y:S04]  /*fb90*/  WARPSYNC R6 ;  /* 0x0000000600007348 */ /* 0x000fe80003800000 */
[----:B------:R1:W2:Y:S02]  /*fba0*/  SHFL.IDX PT, R0, R7, R4, R0 ;  /* 0x0000000407007389 */ /* 0x0002a400000e0000 */
[----:B-1----:R-:W-:Y:S02]  /*fbb0*/  MOV R4, R5 ;  /* 0x0000000500047202 */ /* 0x002fe40000000f00 */
[----:B------:R-:W-:-:S04]  /*fbc0*/  MOV R5, 0x0 ;  /* 0x0000000000057802 */ /* 0x000fc80000000f00 */
[----:B--2---:R-:W-:Y:S05]  /*fbd0*/  RET.REL.NODEC R4 `(_ZN7cutlass13device_kernelIN5flash19enable_sm80_to_sm89INS1_16FlashAttnFwdSm80INS1_25CollectiveMainloopFwdSm80ILi4ELi1ELb0EN4cute5tupleIJNS5_1CILi128EEENS7_ILi64EEENS7_ILi96EEEEEELi96ENS_6half_tEfNS_4arch4Sm80ELb1ELb0ELb0ELb0ELb0ELb0ELb1ELb0EEENS1_21CollectiveEpilogueFwdINS6_IJS8_SA_S9_EEENS6_IJNS7_ILi1EEESI_SI_EEESC_SE_Li128ELb0ELb1ELb0ELb0EEENS1_30DynamicPersistentTileSchedulerILi128ELi128ELb0ELb1ELb0EEEEEEEEEvNT_6ParamsE) ;  /* 0xffff042004007950 */ /* 0x004fea0003c3ffff */
.L_x_603:
        /* <DEDUP_REMOVED lines=10> */
.L_x_760:


//--------------------- .text._ZN7cutlass13device_kernelIN5flash19enable_sm80_to_sm89INS1_16FlashAttnFwdSm80INS1_25CollectiveMainloopFwdSm80ILi4ELi1ELb0EN4cute5tupleIJNS5_1CILi128EEENS7_ILi64EEENS7_ILi96EEEEEELi96ENS_6half_tEfNS_4arch4Sm80ELb1ELb0ELb0ELb1ELb0ELb0ELb1ELb0EEENS1_21CollectiveEpilogueFwdINS6_IJS8_SA_S9_EEENS6_IJNS7_ILi1EEESI_SI_EEESC_SE_Li128ELb1ELb1ELb0ELb0EEENS1_19SingleTileSchedulerILb1ELb0ELb1ELi128EEEEEEEEEvNT_6ParamsE --------------------------
	.section	.text._ZN7cutlass13device_kernelIN5flash19enable_sm80_to_sm89INS1_16FlashAttnFwdSm80INS1_25CollectiveMainloopFwdSm80ILi4ELi1ELb0EN4cute5tupleIJNS5_1CILi128EEENS7_ILi64EEENS7_ILi96EEEEEELi96ENS_6half_tEfNS_4arch4Sm80ELb1ELb0ELb0ELb1ELb0ELb0ELb1ELb0EEENS1_21CollectiveEpilogueFwdINS6_IJS8_SA_S9_EEENS6_IJNS7_ILi1EEESI_SI_EEESC_SE_Li128ELb1ELb1ELb0ELb0EEENS1_19SingleTileSchedulerILb1ELb0ELb1ELi128EEEEEEEEEvNT_6ParamsE,"ax",@progbits
	.sectioninfo	@"SHI_REGISTERS=255"
	.align	128
.text._ZN7cutlass13device_kernelIN5flash19enable_sm80_to_sm89INS1_16FlashAttnFwdSm80INS1_25CollectiveMainloopFwdSm80ILi4ELi1ELb0EN4cute5tupleIJNS5_1CILi128EEENS7_ILi64EEENS7_ILi96EEEEEELi96ENS_6half_tEfNS_4arch4Sm80ELb1ELb0ELb0ELb1ELb0ELb0ELb1ELb0EEENS1_21CollectiveEpilogueFwdINS6_IJS8_SA_S9_EEENS6_IJNS7_ILi1EEESI_SI_EEESC_SE_Li128ELb1ELb1ELb0ELb0EEENS1_19SingleTileSchedulerILb1ELb0ELb1ELi128EEEEEEEEEvNT_6ParamsE:
        .type           _ZN7cutlass13device_kernelIN5flash19enable_sm80_to_sm89INS1_16FlashAttnFwdSm80INS1_25CollectiveMainloopFwdSm80ILi4ELi1ELb0EN4cute5tupleIJNS5_1CILi128EEENS7_ILi64EEENS7_ILi96EEEEEELi96ENS_6half_tEfNS_4arch4Sm80ELb1ELb0ELb0ELb1ELb0ELb0ELb1ELb0EEENS1_21CollectiveEpilogueFwdINS6_IJS8_SA_S9_EEENS6_IJNS7_ILi1EEESI_SI_EEESC_SE_Li128ELb1ELb1ELb0ELb0EEENS1_19SingleTileSchedulerILb1ELb0ELb1ELi128EEEEEEEEEvNT_6ParamsE,@function
        .size           _ZN7cutlass13device_kernelIN5flash19enable_sm80_to_sm89INS1_16FlashAttnFwdSm80INS1_25CollectiveMainloopFwdSm80ILi4ELi1ELb0EN4cute5tupleIJNS5_1CILi128EEENS7_ILi64EEENS7_ILi96EEEEEELi96ENS_6half_tEfNS_4arch4Sm80ELb1ELb0ELb0ELb1ELb0ELb0ELb1ELb0EEENS1_21CollectiveEpilogueFwdINS6_IJS8_SA_S9_EEENS6_IJNS7_ILi1EEESI_SI_EEESC_SE_Li128ELb1ELb1ELb0ELb0EEENS1_19SingleTileSchedulerILb1ELb0ELb1ELi128EEEEEEEEEvNT_6ParamsE,(.L_x_763 - _ZN7cutlass13device_kernelIN5flash19enable_sm80_to_sm89INS1_16FlashAttnFwdSm80INS1_25CollectiveMainloopFwdSm80ILi4ELi1ELb0EN4cute5tupleIJNS5_1CILi128EEENS7_ILi64EEENS7_ILi96EEEEEELi96ENS_6half_tEfNS_4arch4Sm80ELb1ELb0ELb0ELb1ELb0ELb0ELb1ELb0EEENS1_21CollectiveEpilogueFwdINS6_IJS8_SA_S9_EEENS6_IJNS7_ILi1EEESI_SI_EEESC_SE_Li128ELb1ELb1ELb0ELb0EEENS1_19SingleTileSchedulerILb1ELb0ELb1ELi128EEEEEEEEEvNT_6ParamsE)
        .other          _ZN7cutlass13device_kernelIN5flash19enable_sm80_to_sm89INS1_16FlashAttnFwdSm80INS1_25CollectiveMainloopFwdSm80ILi4ELi1ELb0EN4cute5tupleIJNS5_1CILi128EEENS7_ILi64EEENS7_ILi96EEEEEELi96ENS_6half_tEfNS_4arch4Sm80ELb1ELb0ELb0ELb1ELb0ELb0ELb1ELb0EEENS1_21CollectiveEpilogueFwdINS6_IJS8_SA_S9_EEENS6_IJNS7_ILi1EEESI_SI_EEESC_SE_Li128ELb1ELb1ELb0ELb0EEENS1_19SingleTileSchedulerILb1ELb0ELb1ELi128EEEEEEEEEvNT_6ParamsE,@"STO_CUDA_ENTRY STV_DEFAULT"
_ZN7cutlass13device_kernelIN5flash19enable_sm80_to_sm89INS1_16FlashAttnFwdSm80INS1_25CollectiveMainloopFwdSm80ILi4ELi1ELb0EN4cute5tupleIJNS5_1CILi128EEENS7_ILi64EEENS7_ILi96EEEEEELi96ENS_6half_tEfNS_4arch4Sm80ELb1ELb0ELb0ELb1ELb0ELb0ELb1ELb0EEENS1_21CollectiveEpilogueFwdINS6_IJS8_SA_S9_EEENS6_IJNS7_ILi1EEESI_SI_EEESC_SE_Li128ELb1ELb1ELb0ELb0EEENS1_19SingleTileSchedulerILb1ELb0ELb1ELi128EEEEEEEEEvNT_6ParamsE:
[----:B------:R-:W-:Y:S02]  /*0000*/  MOV R1, c[0x0][0x28] ;  /* 0x00000a0000017a02 */ /* 0x000fe40000000f00 */
[----:B------:R-:W1:Y:S01]  /*0010*/  S2R R153, SR_TID.X ;  /* 0x0000000000997919 */ /* 0x000e620000002100 */
[----:B------:R-:W-:Y:S01]  /*0020*/  IMAD.MOV.U32 R29, RZ, RZ, 0x4 ;  /* 0x00000004ff1d7424 */ /* 0x000fe200078e00ff */
[----:B------:R-:W2:Y:S01]  /*0030*/  S2UR UR4, SR_CTAID.X ;  /* 0x00000000000479c3 */ /* 0x000ea20000002500 */
[----:B------:R-:W-:Y:S01]  /*0040*/  ULDC.64 UR6, c[0x0][0x118] ;  /* 0x0000460000067ab9 */ /* 0x000fe20000000a00 */
[----:B------:R-:W3:Y:S01]  /*0050*/  S2R R5, SR_CTAID.Z ;  /* 0x0000000000057919 */ /* 0x000ee20000002700 */
[----:B------:R-:W-:Y:S02]  /*0060*/  IADD3 R1, R1, -0x70, RZ ;  /* 0xffffff9001017810 */ /* 0x000fe40007ffe0ff */
        /* <DEDUP_REMOVED lines=10> */
.L_x_605:
        /* <DEDUP_REMOVED lines=8> */
.L_x_607:
[----:B------:R-:W-:-:S04]  /*0190*/  MOV R0, c[0x0][0x54c] ;  /* 0x0001530000007a02 */ /* 0x000fc80000000f00 */
.L_x_606:
[----:B------:R-:W-:Y:S01]  /*01a0*/  USHF.L.U32 UR4, UR4, 0x7, URZ ;  /* 0x0000000704047899 */ /* 0x000fe2000800063f */
[----:B-----5:R-:W-:-:S05]  /*01b0*/  IMAD R0, R0, c[0x0][0x548], RZ ;  /* 0x0001520000007a24 */ /* 0x020fca00078e02ff */
[----:B------:R-:W-:-:S04]  /*01c0*/  MOV R10, UR4 ;  /* 0x00000004000a7c02 */ /* 0x000fc80008000f00 */
[----:B------:R-:W-:-:S04]  /*01d0*/  ISETP.GE.AND P0, PT, R10, R0, PT ;  /* 0x000000000a00720c */ /* 0x000fc80003f06270 */
[----:B------:R-:W-:-:S05]  /*01e0*/  SEL R0, R5, 0xffffffff, !P0 ;  /* 0xffffffff05007807 */ /* 0x000fca0004000000 */
[----:B------:R2:W-:Y:S01]  /*01f0*/  STL [R1+0x64], R0 ;  /* 0x0000640001007387 */ /* 0x0005e20000100800 */
[----:B------:R-:W-:Y:S05]  /*0200*/  BRA `(.L_x_608) ;  /* 0x0000014000007947 */ /* 0x000fea0003800000 */
.L_x_604:
[----:B------:R-:W-:-:S04]  /*0210*/  ISETP.NE.U32.AND P0, PT, RZ, c[0x0][0x568], PT ;  /* 0x00015a00ff007a0c */ /* 0x000fc80003f05070 */
[----:B------:R-:W-:-:S13]  /*0220*/  ISETP.NE.AND.EX P0, PT, RZ, c[0x0][0x56c], PT, P0 ;  /* 0x00015b00ff007a0c */ /* 0x000fda0003f05300 */
[----:B------:R-:W-:Y:S05]  /*0230*/  @!P0 BRA `(.L_x_609) ;  /* 0x0000002000008947 */ /* 0x000fea0003800000 */
[----:B------:R1:W5:Y:S01]  /*0240*/  LDG.E R0, [R2.64] ;  /* 0x0000000602007981 */ /* 0x000362000c1e1900 */
[----:B------:R-:W-:Y:S05]  /*0250*/  BRA `(.L_x_610) ;  /* 0x0000009000007947 */ /* 0x000fea0003800000 */
.L_x_609:
        /* <DEDUP_REMOVED lines=8> */
.L_x_611:
[----:B------:R-:W-:-:S04]  /*02e0*/  MOV R0, c[0x0][0x54c] ;  /* 0x0001530000007a02 */ /* 0x000fc80000000f00 */
.L_x_610:
[----:B------:R-:W-:Y:S01]  /*02f0*/  USHF.L.U32 UR4, UR4, 0x7, URZ ;  /* 0x0000000704047899 */ /* 0x000fe2000800063f */
[----:B-----5:R-:W-:-:S05]  /*0300*/  IMAD R0, R0, c[0x0][0x548], RZ ;  /* 0x0001520000007a24 */ /* 0x020fca00078e02ff */
[----:B------:R-:W-:-:S04]  /*0310*/  MOV R10, UR4 ;  /* 0x00000004000a7c02 */ /* 0x000fc80008000f00 */
[----:B------:R-:W-:-:S04]  /*0320*/  ISETP.GE.AND P0, PT, R10, R0, PT ;  /* 0x000000000a00720c */ /* 0x000fc80003f06270 */
[----:B------:R-:W-:-:S05]  /*0330*/  SEL R0, R5, 0xffffffff, !P0 ;  /* 0xffffffff05007807 */ /* 0x000fca0004000000 */
[----:B------:R2:W-:Y:S04]  /*0340*/  STL [R1+0x64], R0 ;  /* 0x0000640001007387 */ /* 0x0005e80000100800 */
.L_x_608:
[----:B------:R-:W3:Y:S02]  /*0350*/  LDL R48, [R1+0x64] ;  /* 0x0000640001307983 */ /* 0x000ee40000100800 */
[----:B---3--:R-:W-:-:S13]  /*0360*/  ISETP.GE.AND P0, PT, R48, RZ, PT ;  /* 0x000000ff3000720c */ /* 0x008fda0003f06270 */
[----:B------:R-:W-:Y:S05]  /*0370*/  @!P0 EXIT ;  /* 0x000000000000894d */ /* 0x000fea0003800000 */
[----:B------:R-:W-:Y:S01]  /*0380*/  ISETP.NE.U32.AND P0, PT, RZ, c[0x0][0x360], PT ;  /* 0x0000d800ff007a0c */ /* 0x000fe20003f05070 */
[----:B--2---:R-:W-:Y:S01]  /*0390*/  IMAD.MOV.U32 R0, RZ, RZ, c[0x0][0x168] ;  /* 0x00005a00ff007624 */ /* 0x004fe200078e00ff */
[----:B------:R-:W-:Y:S01]  /*03a0*/  ISETP.NE.U32.AND P2, PT, RZ, c[0x0][0x370], PT ;  /* 0x0000dc00ff007a0c */ /* 0x000fe20003f45070 */
[----:B------:R-:W-:Y:S01]  /*03b0*/  CS2R R12, SRZ ;  /* 0x00000000000c7805 */ /* 0x000fe2000001ff00 */
        /* <DEDUP_REMOVED lines=11> */
[----:B------:R1:W2:Y:S04]  /*0470*/  @P0 LDG.E R0, [R6.64] ;  /* 0x0000000606000981 */ /* 0x0002a8000c1e1900 */
[----:B------:R3:W5:Y:S04]  /*0480*/  @P2 LDG.E R12, [R8.64] ;  /* 0x00000006080c2981 */ /* 0x000768000c1e1900 */
[----:B------:R3:W5:Y:S04]  /*0490*/  @P3 LDG.E R11, [R4.64] ;  /* 0x00000006040b3981 */ /* 0x000768000c1e1900 */
[----:B------:R3:W5:Y:S01]  /*04a0*/  @P1 LDG.E R13, [R2.64] ;  /* 0x00000006020d1981 */ /* 0x000762000c1e1900 */
[----:B-1----:R-:W-:-:S03]  /*04b0*/  IMAD.MOV.U32 R6, RZ, RZ, c[0x0][0x1d0] ;  /* 0x00007400ff067624 */ /* 0x002fc600078e00ff */
[----:B--2---:R3:W-:Y:S01]  /*04c0*/  STL [R1+0x60], R0 ;  /* 0x0000600001007387 */ /* 0x0047e20000100800 */
[----:B------:R-:W-:Y:S01]  /*04d0*/  IMAD.MOV.U32 R167, RZ, RZ, R0 ;  /* 0x000000ffffa77224 */ /* 0x000fe200078e0000 */
[----:B------:R-:W-:Y:S05]  /*04e0*/  @P0 BRA `(.L_x_612) ;  /* 0x0000005000000947 */ /* 0x000fea0003800000 */
[----:B------:R-:W-:Y:S05]  /*04f0*/  @!P3 BRA `(.L_x_612) ;  /* 0x000000400000b947 */ /* 0x000fea0003800000 */
[----:B---3--:R1:W2:Y:S04]  /*0500*/  LDG.E R0, [R4.64] ;  /* 0x0000000604007981 */ /* 0x0082a8000c1e1900 */
[----:B-1----:R-:W2:Y:S02]  /*0510*/  LDG.E R4, [R4.64+0x4] ;  /* 0x0000040604047981 */ /* 0x002ea4000c1e1900 */
[----:B--2---:R-:W-:-:S05]  /*0520*/  IADD3 R167, -R0, R4, RZ ;  /* 0x0000000400a77210 */ /* 0x004fca0007ffe1ff */
[----:B------:R1:W-:Y:S02]  /*0530*/  STL [R1+0x60], R167 ;  /* 0x000060a701007387 */ /* 0x0003e40000100800 */
.L_x_612:
[----:B------:R-:W-:-:S04]  /*0540*/  ISETP.NE.U32.AND P0, PT, RZ, c[0x0][0x368], PT ;  /* 0x0000da00ff007a0c */ /* 0x000fc80003f05070 */
[----:B------:R-:W-:-:S13]  /*0550*/  ISETP.NE.AND.EX P0, PT, RZ, c[0x0][0x36c], PT, P0 ;  /* 0x0000db00ff007a0c */ /* 0x000fda0003f05300 */
[----:B------:R-:W-:Y:S05]  /*0560*/  @!P0 BRA `(.L_x_613) ;  /* 0x0000003000008947 */ /* 0x000fea0003800000 */
[----:B---3--:R-:W-:-:S05]  /*0570*/  IMAD.WIDE R2, R48, R29, c[0x0][0x368] ;  /* 0x0000da0030027625 */ /* 0x008fca00078e021d */
[----:B------:R2:W5:Y:S01]  /*0580*/  LDG.E R6, [R2.64] ;  /* 0x0000000602067981 */ /* 0x000562000c1e1900 */
[----:B------:R-:W-:Y:S05]  /*0590*/  BRA `(.L_x_614) ;  /* 0x0000004000007947 */ /* 0x000fea0003800000 */
.L_x_613:
[----:B------:R-:W-:Y:S05]  /*05a0*/  @!P1 BRA `(.L_x_614) ;  /* 0x0000003000009947 */ /* 0x000fea0003800000 */
[----:B------:R2:W4:Y:S04]  /*05b0*/  LDG.E R6, [R2.64] ;  /* 0x0000000602067981 */ /* 0x000528000c1e1900 */
[----:B--23--:R-:W4:Y:S02]  /*05c0*/  LDG.E R2, [R2.64+0x4] ;  /* 0x0000040602027981 */ /* 0x00cf24000c1e1900 */
[----:B----4-:R-:W-:-:S03]  /*05d0*/  IADD3 R6, -R6, R2, RZ ;  /* 0x0000000206067210 */ /* 0x010fc60007ffe1ff */
.L_x_614:
[----:B---3--:R-:W-:Y:S01]  /*05e0*/  IMAD.MOV.U32 R0, RZ, RZ, c[0x0][0x2c4] ;  /* 0x0000b100ff007624 */ /* 0x008fe200078e00ff */
[----:B-----5:R-:W-:Y:S01]  /*05f0*/  IADD3 R165, -R12, R6, RZ ;  /* 0x000000060ca57210 */ /* 0x020fe20007ffe1ff */
[----:B------:R-:W-:Y:S01]  /*0600*/  IMAD.MOV.U32 R216, RZ, RZ, R10 ;  /* 0x000000ffffd87224 */ /* 0x000fe200078e000a */
[----:B--2---:R-:W-:Y:S01]  /*0610*/  IADD3 R3, R10, 0x7f, RZ ;  /* 0x0000007f0a037810 */ /* 0x004fe20007ffe0ff */
[----:B------:R-:W-:Y:S01]  /*0620*/  CS2R R94, SRZ ;  /* 0x00000000005e7805 */ /* 0x000fe2000001ff00 */
[----:B------:R-:W-:Y:S01]  /*0630*/  ISETP.NE.AND P2, PT, R0, 0x1, PT ;  /* 0x000000010000780c */ /* 0x000fe20003f45270 */
[----:B------:R2:W-:Y:S01]  /*0640*/  STL [R1+0x38], R165 ;  /* 0x000038a501007387 */ /* 0x0005e20000100800 */
[C---:B------:R-:W-:Y:S01]  /*0650*/  IADD3 R4, R165.reuse, 0x40, -R167 ;  /* 0x00000040a5047810 */ /* 0x040fe20007ffe8a7 */
[----:B------:R-:W-:Y:S01]  /*0660*/  CS2R R92, SRZ ;  /* 0x00000000005c7805 */ /* 0x000fe2000001ff00 */
[----:B------:R-:W-:Y:S01]  /*0670*/  IADD3 R2, R165, 0x3f, RZ ;  /* 0x0000003fa5027810 */ /* 0x000fe20007ffe0ff */
[----:B------:R-:W-:Y:S01]  /*0680*/  CS2R R98, SRZ ;  /* 0x0000000000627805 */ /* 0x000fe2000001ff00 */
[----:B------:R-:W-:Y:S01]  /*0690*/  PLOP3.LUT P0, PT, PT, PT, PT, 0x80, 0x0 ;  /* 0x000000000000781c */ /* 0x000fe20003f0f070 */
[----:B------:R-:W-:Y:S01]  /*06a0*/  CS2R R96, SRZ ;  /* 0x0000000000607805 */ /* 0x000fe2000001ff00 */
[----:B------:R-:W-:Y:S01]  /*06b0*/  IMAD.MOV.U32 R90, RZ, RZ, RZ ;  /* 0x000000ffff5a7224 */ /* 0x000fe200078e00ff */
[----:B------:R-:W-:Y:S01]  /*06c0*/  CS2R R88, SRZ ;  /* 0x0000000000587805 */ /* 0x000fe2000001ff00 */
[----:B------:R-:W-:Y:S01]  /*06d0*/  CS2R R86, SRZ ;  /* 0x0000000000567805 */ /* 0x000fe2000001ff00 */
[----:B------:R-:W-:Y:S01]  /*06e0*/  CS2R R84, SRZ ;  /* 0x0000000000547805 */ /* 0x000fe2000001ff00 */
[----:B------:R-:W-:Y:S01]  /*06f0*/  CS2R R14, SRZ ;  /* 0x00000000000e7805 */ /* 0x000fe2000001ff00 */
[----:B------:R-:W-:Y:S01]  /*0700*/  @P2 IADD3 R0, R216, 0x7f, RZ ;  /* 0x0000007fd8002810 */ /* 0x000fe20007ffe0ff */
[----:B------:R-:W-:Y:S01]  /*0710*/  IMAD.MOV.U32 R78, RZ, RZ, RZ ;  /* 0x000000ffff4e7224 */ /* 0x000fe200078e00ff */
[----:B------:R-:W-:Y:S01]  /*0720*/  MOV R76, RZ ;  /* 0x000000ff004c7202 */ /* 0x000fe20000000f00 */
[----:B------:R-:W-:Y:S01]  /*0730*/  CS2R R16, SRZ ;  /* 0x0000000000107805 */ /* 0x000fe2000001ff00 */
[----:B------:R-:W-:Y:S01]  /*0740*/  IMAD.MOV.U32 R82, RZ, RZ, RZ ;  /* 0x000000ffff527224 */ /* 0x000fe200078e00ff */
[----:B------:R-:W-:Y:S01]  /*0750*/  CS2R R18, SRZ ;  /* 0x0000000000127805 */ /* 0x000fe2000001ff00 */
[----:B------:R-:W-:Y:S01]  /*0760*/  @P2 IMAD.HI.U32 R0, R0, c[0x0][0x2c8], RZ ;  /* 0x0000b20000002a27 */ /* 0x000fe200078e00ff */
[----:B------:R-:W-:Y:S01]  /*0770*/  MOV R74, RZ ;  /* 0x000000ff004a7202 */ /* 0x000fe20000000f00 */
[----:B------:R-:W-:Y:S01]  /*0780*/  CS2R R20, SRZ ;  /* 0x0000000000147805 */ /* 0x000fe2000001ff00 */
[----:B------:R-:W-:Y:S01]  /*0790*/  MOV R68, RZ ;  /* 0x000000ff00447202 */ /* 0x000fe20000000f00 */
[----:B------:R-:W-:Y:S01]  /*07a0*/  IMAD.MOV.U32 R80, RZ, RZ, RZ ;  /* 0x000000ffff507224 */ /* 0x000fe200078e00ff */
[----:B------:R-:W-:Y:S01]  /*07b0*/  @P2 SHF.R.U32.HI R3, RZ, c[0x0][0x2cc], R0 ;  /* 0x0000b300ff032a19 */ /* 0x000fe20000011600 */
[----:B------:R-:W-:Y:S01]  /*07c0*/  IMAD.MOV.U32 R72, RZ, RZ, RZ ;  /* 0x000000ffff487224 */ /* 0x000fe200078e00ff */
[----:B------:R-:W-:Y:S01]  /*07d0*/  CS2R R22, SRZ ;  /* 0x0000000000167805 */ /* 0x000fe2000001ff00 */
[----:B------:R-:W-:Y:S01]  /*07e0*/  IMAD.MOV.U32 R70, RZ, RZ, RZ ;  /* 0x000000ffff467224 */ /* 0x000fe200078e00ff */
[----:B------:R-:W-:Y:S01]  /*07f0*/  CS2R R24, SRZ ;  /* 0x0000000000187805 */ /* 0x000fe2000001ff00 */
[----:B------:R-:W-:Y:S01]  /*0800*/  IMAD.IADD R0, R4, 0x1, R3 ;  /* 0x0000000104007824 */ /* 0x000fe200078e0203 */
[----:B------:R-:W-:Y:S01]  /*0810*/  SHF.R.S32.HI R3, RZ, 0x1f, R2 ;  /* 0x0000001fff037819 */ /* 0x000fe20000011402 */
[----:B------:R-:W-:Y:S01]  /*0820*/  IMAD.MOV.U32 R174, RZ, RZ, RZ ;  /* 0x000000ffffae7224 */ /* 0x000fe200078e00ff */
[----:B------:R-:W-:Y:S01]  /*0830*/  MOV R138, RZ ;  /* 0x000000ff008a7202 */ /* 0x000fe20000000f00 */
[----:B------:R-:W-:Y:S01]  /*0840*/  IMAD.MOV.U32 R172, RZ, RZ, RZ ;  /* 0x000000ffffac7224 */ /* 0x000fe200078e00ff */
[----:B------:R-:W-:Y:S01]  /*0850*/  SHF.R.S32.HI R4, RZ, 0x1f, R0 ;  /* 0x0000001fff047819 */ /* 0x000fe20000011400 */
[----:B------:R-:W-:Y:S01]  /*0860*/  IMAD.MOV.U32 R136, RZ, RZ, RZ ;  /* 0x000000ffff887224 */ /* 0x000fe200078e00ff */
[----:B------:R-:W-:Y:S01]  /*0870*/  LEA.HI R2, R3, R2, RZ, 0x6 ;  /* 0x0000000203027211 */ /* 0x000fe200078f30ff */
[----:B------:R-:W-:Y:S01]  /*0880*/  CS2R R134, SRZ ;  /* 0x0000000000867805 */ /* 0x000fe2000001ff00 */
[----:B------:R-:W-:Y:S01]  /*0890*/  LEA.HI R0, R4, R0, RZ, 0x6 ;  /* 0x0000000004007211 */ /* 0x000fe200078f30ff */
[----:B------:R-:W-:Y:S01]  /*08a0*/  IMAD.IADD R4, R13, 0x1, R12 ;  /* 0x000000010d047824 */ /* 0x000fe200078e020c */
[----:B------:R-:W-:Y:S01]  /*08b0*/  SHF.R.S32.HI R2, RZ, 0x6, R2 ;  /* 0x00000006ff027819 */ /* 0x000fe20000011402 */
[----:B------:R-:W-:Y:S01]  /*08c0*/  CS2R R26, SRZ ;  /* 0x00000000001a7805 */ /* 0x000fe2000001ff00 */
[----:B------:R-:W-:Y:S01]  /*08d0*/  SHF.R.S32.HI R0, RZ, 0x6, R0 ;  /* 0x00000006ff007819 */ /* 0x000fe20000011400 */
[----:B------:R-:W-:Y:S01]  /*08e0*/  IMAD.MOV.U32 R132, RZ, RZ, RZ ;  /* 0x000000ffff847224 */ /* 0x000fe200078e00ff */
[----:B------:R-:W-:Y:S01]  /*08f0*/  MOV R12, RZ ;  /* 0x000000ff000c7202 */ /* 0x000fe20000000f00 */
[----:B------:R-:W-:Y:S01]  /*0900*/  IMAD.MOV.U32 R28, RZ, RZ, RZ ;  /* 0x000000ffff1c7224 */ /* 0x000fe200078e00ff */
[----:B------:R-:W-:Y:S01]  /*0910*/  IMNMX R204, R2, R0, PT ;  /* 0x0000000002cc7217 */ /* 0x000fe20003800200 */
[----:B------:R-:W-:Y:S01]  /*0920*/  IMAD.MOV.U32 R168, RZ, RZ, RZ ;  /* 0x000000ffffa87224 */ /* 0x000fe200078e00ff */
[----:B------:R-:W-:Y:S01]  /*0930*/  MOV R170, RZ ;  /* 0x000000ff00aa7202 */ /* 0x000fe20000000f00 */
[----:B------:R-:W-:Y:S01]  /*0940*/  CS2R R126, SRZ ;  /* 0x00000000007e7805 */ /* 0x000fe2000001ff00 */
[----:B------:R-:W-:Y:S01]  /*0950*/  ISETP.GE.AND P4, PT, R204, 0x1, PT ;  /* 0x00000001cc00780c */ /* 0x000fe20003f86270 */
[----:B------:R-:W-:Y:S01]  /*0960*/  CS2R R30, SRZ ;  /* 0x00000000001e7805 */ /* 0x000fe2000001ff00 */
[----:B------:R-:W-:Y:S01]  /*0970*/  MOV R124, RZ ;  /* 0x000000ff007c7202 */ /* 0x000fe20000000f00 */
[----:B------:R-:W-:Y:S01]  /*0980*/  IMAD.MOV.U32 R130, RZ, RZ, RZ ;  /* 0x000000ffff827224 */ /* 0x000fe200078e00ff */
[----:B------:R-:W-:Y:S01]  /*0990*/  CS2R R32, SRZ ;  /* 0x0000000000207805 */ /* 0x000fe2000001ff00 */
[----:B------:R-:W-:Y:S01]  /*09a0*/  IMAD.MOV.U32 R128, RZ, RZ, RZ ;  /* 0x000000ffff807224 */ /* 0x000fe200078e00ff */
[----:B------:R-:W-:Y:S01]  /*09b0*/  CS2R R122, SRZ ;  /* 0x00000000007a7805 */ /* 0x000fe2000001ff00 */
[----:B------:R-:W-:Y:S01]  /*09c0*/  MOV R120, RZ ;  /* 0x000000ff00787202 */ /* 0x000fe20000000f00 */
[----:B------:R-:W-:Y:S01]  /*09d0*/  CS2R R34, SRZ ;  /* 0x0000000000227805 */ /* 0x000fe2000001ff00 */
[----:B------:R-:W-:Y:S01]  /*09e0*/  IMAD.MOV.U32 R118, RZ, RZ, RZ ;  /* 0x000000ffff767224 */ /* 0x000fe200078e00ff */
[----:B------:R-:W-:Y:S01]  /*09f0*/  CS2R R110, SRZ ;  /* 0x00000000006e7805 */ /* 0x000fe2000001ff00 */
[----:B------:R-:W-:Y:S01]  /*0a00*/  IMAD.MOV.U32 R116, RZ, RZ, RZ ;  /* 0x000000ffff747224 */ /* 0x000fe200078e00ff */
        /* <DEDUP_REMOVED lines=25> */
[----:B--2---:R-:W-:-:S04]  /*0ba0*/  ISETP.NE.U32.AND P0, PT, RZ, c[0x0][0x340], PT ;  /* 0x0000d000ff007a0c */ /* 0x004fc80003f05070 */
[----:B------:R-:W-:-:S13]  /*0bb0*/  ISETP.NE.AND.EX P0, PT, RZ, c[0x0][0x344], PT, P0 ;  /* 0x0000d100ff007a0c */ /* 0x000fda0003f05300 */
[----:B------:R-:W-:-:S05]  /*0bc0*/  @P0 IMAD.WIDE R2, R48, R29, c[0x0][0x340] ;  /* 0x0000d00030020625 */ /* 0x000fca00078e021d */
[----:B------:R2:W3:Y:S01]  /*0bd0*/  @P0 LDG.E R22, [R2.64] ;  /* 0x0000000602160981 */ /* 0x0004e2000c1e1900 */
[----:B------:R-:W-:Y:S01]  /*0be0*/  SHF.R.S32.HI R0, RZ, 0x1f, R11 ;  /* 0x0000001fff007819 */ /* 0x000fe2000001140b */
[----:B------:R-:W-:Y:S01]  /*0bf0*/  BSSY B0, `(.L_x_616) ;  /* 0x000008d000007945 */ /* 0x000fe20003800000 */
[----:B------:R-:W-:Y:S01]  /*0c00*/  SHF.R.S32.HI R14, RZ, 0x1f, R153 ;  /* 0x0000001fff0e7819 */ /* 0x000fe20000011499 */
[----:B------:R-:W4:Y:S01]  /*0c10*/  S2R R30, SR_CTAID.Y ;  /* 0x00000000001e7919 */ /* 0x000f220000002600 */
[----:B------:R-:W-:Y:S01]  /*0c20*/  SHF.R.S32.HI R7, RZ, 0x1f, R4 ;  /* 0x0000001fff077819 */ /* 0x000fe20000011404 */
[----:B------:R-:W-:Y:S01]  /*0c30*/  IMAD R0, R0, c[0x0][0x178], RZ ;  /* 0x00005e0000007a24 */ /* 0x000fe200078e02ff */
[CC--:B------:R-:W-:Y:S02]  /*0c40*/  LEA.HI R10, R14.reuse, R153.reuse, RZ, 0x2 ;  /* 0x000000990e0a7211 */ /* 0x0c0fe400078f10ff */
[----:B------:R-:W-:Y:S01]  /*0c50*/  LEA.HI R28, R14, R153, RZ, 0x3 ;  /* 0x000000990e1c7211 */ /* 0x000fe200078f18ff */
[----:B------:R-:W-:Y:S01]  /*0c60*/  IMAD R0, R11, c[0x0][0x17c], R0 ;  /* 0x00005f000b007a24 */ /* 0x000fe200078e0200 */
[----:B------:R-:W-:-:S02]  /*0c70*/  LOP3.LUT R5, R10, 0xfffffffc, RZ, 0xc0, !PT ;  /* 0xfffffffc0a057812 */ /* 0x000fc400078ec0ff */
[----:B------:R-:W-:Y:S02]  /*0c80*/  SHF.R.S32.HI R26, RZ, 0x3, R28 ;  /* 0x00000003ff1a7819 */ /* 0x000fe4000001141c */
[----:B------:R-:W-:Y:S01]  /*0c90*/  SHF.R.S32.HI R25, RZ, 0x2, R10 ;  /* 0x00000002ff197819 */ /* 0x000fe2000001140a */
[----:B------:R-:W-:Y:S01]  /*0ca0*/  IMAD.IADD R72, R153, 0x1, -R5 ;  /* 0x0000000199487824 */ /* 0x000fe200078e0a05 */
[----:B------:R-:W-:Y:S02]  /*0cb0*/  LEA.HI R27, R14, R153, RZ, 0x4 ;  /* 0x000000990e1b7211 */ /* 0x000fe400078f20ff */
[----:B------:R-:W-:Y:S02]  /*0cc0*/  IADD3 R4, P4, R4, R25, RZ ;  /* 0x0000001904047210 */ /* 0x000fe40007f9e0ff */
[----:B------:R-:W-:Y:S02]  /*0cd0*/  SHF.L.U32 R12, R72, 0x3, RZ ;  /* 0x00000003480c7819 */ /* 0x000fe400000006ff */
[----:B------:R-:W-:Y:S01]  /*0ce0*/  LEA.HI.X.SX32 R7, R25, R7, 0x1, P4 ;  /* 0x0000000719077211 */ /* 0x000fe200020f0eff */
[----:B--2---:R-:W-:Y:S01]  /*0cf0*/  IMAD.WIDE.U32 R2, R11, c[0x0][0x178], RZ ;  /* 0x00005e000b027a25 */ /* 0x004fe200078e00ff */
[----:B------:R-:W-:-:S02]  /*0d00*/  SHF.R.S32.HI R13, RZ, 0x1f, R12 ;  /* 0x0000001fff0d7819 */ /* 0x000fc4000001140c */
[----:B----4-:R-:W-:Y:S01]  /*0d10*/  SHF.R.S32.HI R29, RZ, 0x1f, R30 ;  /* 0x0000001fff1d7819 */ /* 0x010fe2000001141e */
[----:B------:R-:W-:Y:S01]  /*0d20*/  IMAD.IADD R3, R3, 0x1, R0 ;  /* 0x0000000103037824 */ /* 0x000fe200078e0200 */
[----:B------:R-:W-:Y:S01]  /*0d30*/  LEA.HI R152, R14, R153, RZ, 0x5 ;  /* 0x000000990e987211 */ /* 0x000fe200078f28ff */
[----:B------:R-:W-:Y:S01]  /*0d40*/  IMAD.SHL.U32 R0, R26, 0x40, RZ ;  /* 0x000000401a007824 */ /* 0x000fe200078e00ff */
[----:B------:R-:W-:Y:S01]  /*0d50*/  SHF.R.S32.HI R19, RZ, 0x1f, R48 ;  /* 0x0000001fff137819 */ /* 0x000fe20000011430 */
[----:B------:R-:W-:Y:S01]  /*0d60*/  IMAD R8, R29, c[0x0][0x1b8], RZ ;  /* 0x00006e001d087a24 */ /* 0x000fe200078e02ff */
[----:B------:R-:W-:Y:S01]  /*0d70*/  SHF.R.S32.HI R75, RZ, 0x5, R152 ;  /* 0x00000005ff4b7819 */ /* 0x000fe20000011498 */
[----:B------:R-:W-:Y:S01]  /*0d80*/  IMAD.WIDE.U32 R16, R4, c[0x0][0x208], R12 ;  /* 0x0000820004107a25 */ /* 0x000fe200078e000c */
[----:B------:R-:W-:Y:S02]  /*0d90*/  LOP3.LUT R0, R0, 0xc0, RZ, 0xc0, !PT ;  /* 0x000000c000007812 */ /* 0x000fe400078ec0ff */
[----:B------:R-:W-:Y:S01]  /*0da0*/  ISETP.GE.AND P6, PT, R12, c[0x0][0x1d4], PT ;  /* 0x000075000c007a0c */ /* 0x000fe20003fc6270 */
[----:B------:R-:W-:Y:S01]  /*0db0*/  IMAD.WIDE.U32 R2, R30, c[0x0][0x1b8], R2 ;  /* 0x00006e001e027a25 */ /* 0x000fe200078e0002 */
[----:B------:R-:W-:-:S02]  /*0dc0*/  LOP3.LUT R6, R0, 0x18, R12, 0xf8, !PT ;  /* 0x0000001800067812 */ /* 0x000fc400078ef80c */
[----:B------:R-:W-:Y:S02]  /*0dd0*/  SHF.R.U32.HI R5, RZ, 0x3, R0 ;  /* 0x00000003ff057819 */ /* 0x000fe40000011600 */
[----:B------:R-:W-:Y:S02]  /*0de0*/  IADD3 R0, R12, 0x40, RZ ;  /* 0x000000400c007810 */ /* 0x000fe40007ffe0ff */
[----:B------:R-:W-:Y:S01]  /*0df0*/  LOP3.LUT R18, R6, R5, RZ, 0x3c, !PT ;  /* 0x0000000506127212 */ /* 0x000fe200078e3cff */
[----:B------:R-:W-:Y:S01]  /*0e00*/  IMAD R5, R30, c[0x0][0x1bc], R8 ;  /* 0x00006f001e057a24 */ /* 0x000fe200078e0208 */
[----:B------:R-:W-:Y:S01]  /*0e10*/  ISETP.GE.AND P4, PT, R0, c[0x0][0x1d4], PT ;  /* 0x0000750000007a0c */ /* 0x000fe20003f86270 */
[C---:B------:R-:W-:Y:S01]  /*0e20*/  IMAD R0, R7.reuse, c[0x0][0x1e0], RZ ;  /* 0x0000780007007a24 */ /* 0x040fe200078e02ff */
[----:B------:R-:W-:Y:S01]  /*0e30*/  SEL R6, R48, RZ, !P3 ;  /* 0x000000ff30067207 */ /* 0x000fe20005800000 */
[----:B------:R-:W-:Y:S02]  /*0e40*/  IMAD R7, R7, c[0x0][0x208], RZ ;  /* 0x0000820007077a24 */ /* 0x000fe400078e02ff */
[C---:B------:R-:W-:Y:S01]  /*0e50*/  IMAD R20, R4.reuse, c[0x0][0x1e4], R0 ;  /* 0x0000790004147a24 */ /* 0x040fe200078e0200 */
[----:B------:R-:W-:Y:S01]  /*0e60*/  LOP3.LUT R0, R27, 0xfffffff0, RZ, 0xc0, !PT ;  /* 0xfffffff01b007812 */ /* 0x000fe200078ec0ff */
[----:B------:R-:W-:-:S02]  /*0e70*/  IMAD R21, R4, c[0x0][0x20c], R7 ;  /* 0x0000830004157a24 */ /* 0x000fc400078e0207 */
[----:B------:R-:W-:Y:S01]  /*0e80*/  IMAD.WIDE.U32 R8, R4, c[0x0][0x1e0], R12 ;  /* 0x0000780004087a25 */ /* 0x000fe200078e000c */
[----:B------:R-:W-:Y:S02]  /*0e90*/  LEA.HI R4, R10, R25, RZ, 0x1 ;  /* 0x000000190a047211 */ /* 0x000fe400078f08ff */
[----:B------:R-:W-:Y:S01]  /*0ea0*/  SEL R10, R19, RZ, !P3 ;  /* 0x000000ff130a7207 */ /* 0x000fe20005800000 */
[----:B------:R-:W-:Y:S02]  /*0eb0*/  IMAD R7, R72, 0x20, R25 ;  /* 0x0000002048077824 */ /* 0x000fe400078e0219 */
[----:B------:R-:W-:Y:S01]  /*0ec0*/  IMAD.IADD R23, R153, 0x1, -R0 ;  /* 0x0000000199177824 */ /* 0x000fe200078e0a00 */
[----:B------:R-:W-:Y:S01]  /*0ed0*/  LOP3.LUT R0, R4, 0x7fffffe, RZ, 0xc0, !PT ;  /* 0x07fffffe04007812 */ /* 0x000fe200078ec0ff */
[----:B------:R-:W-:Y:S01]  /*0ee0*/  IMAD.IADD R3, R3, 0x1, R5 ;  /* 0x0000000103037824 */ /* 0x000fe200078e0205 */
[----:B------:R-:W-:Y:S01]  /*0ef0*/  IADD3 R7, R216, R7, RZ ;  /* 0x00000007d8077210 */ /* 0x000fe20007ffe0ff */
[----:B------:R-:W-:Y:S01]  /*0f00*/  IMAD.IADD R9, R9, 0x1, R20 ;  /* 0x0000000109097824 */ /* 0x000fe200078e0214 */
[----:B------:R-:W-:Y:S01]  /*0f10*/  LEA.HI R24, R23, R23, RZ, 0x1 ;  /* 0x0000001717187211 */ /* 0x000fe200078f08ff */
[----:B------:R-:W-:-:S02]  /*0f20*/  IMAD.IADD R0, R25, 0x1, -R0 ;  /* 0x0000000119007824 */ /* 0x000fc400078e0a00 */
[----:B------:R-:W-:Y:S01]  /*0f30*/  @P2 IMAD.HI.U32 R11, R7, c[0x0][0x2c8], RZ ;  /* 0x0000b200070b2a27 */ /* 0x000fe200078e00ff */
[--C-:B------:R-:W-:Y:S02]  /*0f40*/  SHF.R.S32.HI R15, RZ, 0x1, R24.reuse ;  /* 0x00000001ff0f7819 */ /* 0x100fe40000011418 */
[----:B------:R-:W-:Y:S01]  /*0f50*/  SHF.R.S32.HI R14, RZ, 0x1f, R24 ;  /* 0x0000001fff0e7819 */ /* 0x000fe20000011418 */
[----:B------:R-:W-:Y:S02]  /*0f60*/  IMAD R5, R75, 0x8, R0 ;  /* 0x000000084b057824 */ /* 0x000fe400078e0200 */
[----:B------:R-:W-:Y:S01]  /*0f70*/  IMAD.MOV.U32 R4, RZ, RZ, R7 ;  /* 0x000000ffff047224 */ /* 0x000fe200078e0007 */
[----:B------:R-:W-:Y:S01]  /*0f80*/  @P2 SHF.R.U32.HI R4, RZ, c[0x0][0x2cc], R11 ;  /* 0x0000b300ff042a19 */ /* 0x000fe2000001160b */
[----:B------:R-:W-:Y:S01]  /*0f90*/  IMAD R0, R10, c[0x0][0x1c0], RZ ;  /* 0x000070000a007a24 */ /* 0x000fe200078e02ff */
[----:B------:R-:W-:Y:S01]  /*0fa0*/  LEA.HI R10, R14, R15, RZ, 0x2 ;  /* 0x0000000f0e0a7211 */ /* 0x000fe200078f10ff */
[----:B------:R-:W-:Y:S01]  /*0fb0*/  IMAD.WIDE.U32 R2, R6, c[0x0][0x1c0], R2 ;  /* 0x0000700006027a25 */ /* 0x000fe200078e0002 */
[----:B------:R-:W-:-:S02]  /*0fc0*/  LEA R225, R5, R18, 0x5 ;  /* 0x0000001205e17211 */ /* 0x000fc400078e28ff */
[----:B------:R-:W-:Y:S01]  /*0fd0*/  LOP3.LUT R5, R10, 0xfffffffc, RZ, 0xc0, !PT ;  /* 0xfffffffc0a057812 */ /* 0x000fe200078ec0ff */
[----:B------:R-:W-:Y:S01]  /*0fe0*/  IMAD R11, R6, c[0x0][0x1c4], R0 ;  /* 0x00007100060b7a24 */ /* 0x000fe200078e0200 */
[--C-:B------:R-:W-:Y:S01]  /*0ff0*/  SHF.R.S32.HI R0, RZ, 0x1f, R4.reuse ;  /* 0x0000001fff007819 */ /* 0x100fe20000011404 */
[----:B------:R-:W-:Y:S01]  /*1000*/  IMAD.MOV R6, RZ, RZ, -R4 ;  /* 0x000000ffff067224 */ /* 0x000fe200078e0a04 */
[----:B------:R-:W-:Y:S01]  /*1010*/  IADD3 R20, R15, -R5, RZ ;  /* 0x800000050f147210 */ /* 0x000fe20007ffe0ff */
[----:B------:R-:W-:Y:S01]  /*1020*/  IMAD.IADD R3, R3, 0x1, R11 ;  /* 0x0000000103037824 */ /* 0x000fe200078e020b */
        /* <DEDUP_REMOVED lines=8> */
[----:B------:R-:W-:Y:S02]  /*10b0*/  IMAD R11, R29, c[0x0][0x1e8], RZ ;  /* 0x00007a001d0b7a24 */ /* 0x000fe400078e02ff */
[C---:B------:R-:W-:Y:S02]  /*10c0*/  IMAD R10, R0.reuse, c[0x0][0x1ac], R4 ;  /* 0x00006b00000a7a24 */ /* 0x040fe400078e0204 */
[----:B------:R-:W-:-:S04]  /*10d0*/  IMAD.WIDE.U32 R2, R0, c[0x0][0x1a8], R2 ;  /* 0x00006a0000027a25 */ /* 0x000fc800078e0002 */
[----:B------:R-:W-:Y:S02]  /*10e0*/  IMAD.IADD R7, R17, 0x1, R21 ;  /* 0x0000000111077824 */ /* 0x000fe400078e0215 */
[----:B------:R-:W-:Y:S02]  /*10f0*/  IMAD R14, R29, c[0x0][0x210], RZ ;  /* 0x000084001d0e7a24 */ /* 0x000fe400078e02ff */
[----:B------:R-:W-:Y:S02]  /*1100*/  IMAD.MOV.U32 R6, RZ, RZ, R16 ;  /* 0x000000ffff067224 */ /* 0x000fe400078e0010 */
[C---:B------:R-:W-:Y:S02]  /*1110*/  IMAD R11, R30.reuse, c[0x0][0x1ec], R11 ;  /* 0x00007b001e0b7a24 */ /* 0x040fe400078e020b */
[----:B------:R-:W-:-:S04]  /*1120*/  IMAD.WIDE.U32 R8, R30, c[0x0][0x1e8], R8 ;  /* 0x00007a001e087a25 */ /* 0x000fc800078e0008 */
[----:B------:R-:W-:Y:S01]  /*1130*/  IMAD.IADD R3, R3, 0x1, R10 ;  /* 0x0000000103037824 */ /* 0x000fe200078e020a */
[----:B------:R-:W-:Y:S01]  /*1140*/  IADD3 R9, R9, R11, RZ ;  /* 0x0000000b09097210 */ /* 0x000fe20007ffe0ff */
[----:B------:R-:W-:Y:S01]  /*1150*/  IMAD R14, R30, c[0x0][0x214], R14 ;  /* 0x000085001e0e7a24 */ /* 0x000fe200078e020e */
[----:B------:R-:W-:Y:S01]  /*1160*/  IADD3 R10, R12, 0x20, RZ ;  /* 0x000000200c0a7810 */ /* 0x000fe20007ffe0ff */
[----:B------:R-:W-:-:S03]  /*1170*/  IMAD.WIDE.U32 R6, R30, c[0x0][0x210], R6 ;  /* 0x000084001e067a25 */ /* 0x000fc600078e0006 */
[----:B------:R-:W-:Y:S01]  /*1180*/  ISETP.GE.AND P5, PT, R10, c[0x0][0x1d4], PT ;  /* 0x000075000a007a0c */ /* 0x000fe20003fa6270 */
[----:B------:R-:W-:Y:S02]  /*1190*/  IMAD.IADD R7, R7, 0x1, R14 ;  /* 0x0000000107077824 */ /* 0x000fe400078e020e */
[----:B------:R-:W-:Y:S02]  /*11a0*/  IMAD R16, R167, c[0x0][0x2c4], RZ ;  /* 0x0000b100a7107a24 */ /* 0x000fe400078e02ff */
[----:B------:R-:W-:-:S05]  /*11b0*/  IMAD.SHL.U32 R14, R72, 0x8, RZ ;  /* 0x00000008480e7824 */ /* 0x000fca00078e00ff */
[----:B------:R-:W-:Y:S02]  /*11c0*/  ISETP.GE.AND P3, PT, R14, c[0x0][0x198], PT ;  /* 0x000066000e007a0c */ /* 0x000fe40003f66270 */
[----:B---3--:R-:W-:Y:S01]  /*11d0*/  @P0 SHF.R.S32.HI R5, RZ, 0x1f, R22 ;  /* 0x0000001fff050819 */ /* 0x008fe20000011416 */
[----:B------:R-:W-:Y:S01]  /*11e0*/  @!P0 IMAD.MOV.U32 R5, RZ, RZ, R19 ;  /* 0x000000ffff058224 */ /* 0x000fe200078e0013 */
[----:B------:R-:W-:Y:S01]  /*11f0*/  @P0 MOV R4, R22 ;  /* 0x0000001600040202 */ /* 0x000fe20000000f00 */
[----:B------:R-:W-:Y:S01]  /*1200*/  @!P0 IMAD.MOV.U32 R4, RZ, RZ, R48 ;  /* 0x000000ffff048224 */ /* 0x000fe200078e0030 */
[C---:B------:R-:W-:Y:S02]  /*1210*/  LEA R18, P0, R2.reuse, c[0x0][0x160], 0x1 ;  /* 0x0000580002127a11 */ /* 0x040fe400078008ff */
[----:B------:R-:W-:Y:S02]  /*1220*/  SEL R0, R5, RZ, !P1 ;  /* 0x000000ff05007207 */ /* 0x000fe40004800000 */
[----:B------:R-:W-:-:S02]  /*1230*/  LEA.HI.X R17, R2, c[0x0][0x164], R3, 0x1, P0 ;  /* 0x0000590002117a11 */ /* 0x000fc400000f0c03 */
[----:B------:R-:W-:Y:S01]  /*1240*/  SEL R4, R4, RZ, !P1 ;  /* 0x000000ff04047207 */ /* 0x000fe20004800000 */
[C---:B------:R-:W-:Y:S01]  /*1250*/  IMAD R2, R0.reuse, c[0x0][0x1f0], RZ ;  /* 0x00007c0000027a24 */ /* 0x040fe200078e02ff */
[----:B------:R-:W-:Y:S01]  /*1260*/  ISETP.GE.AND P0, PT, R15, R16, PT ;  /* 0x000000100f00720c */ /* 0x000fe20003f06270 */
[----:B------:R-:W-:Y:S01]  /*1270*/  IMAD R0, R0, c[0x0][0x218], RZ ;  /* 0x0000860000007a24 */ /* 0x000fe200078e02ff */
[----:B------:R-:W-:Y:S01]  /*1280*/  LOP3.LUT P1, RZ, R20, 0x2, RZ, 0xc0, !PT ;  /* 0x0000000214ff7812 */ /* 0x000fe2000782c0ff */
[C---:B------:R-:W-:Y:S01]  /*1290*/  IMAD R11, R4.reuse, c[0x0][0x1f4], R2 ;  /* 0x00007d00040b7a24 */ /* 0x040fe200078e0202 */
[----:B------:R2:W3:Y:S01]  /*12a0*/  SHFL.IDX PT, R5, R17, RZ, 0x1c1f ;  /* 0x001c1fff11057589 */ /* 0x0004e200000e0000 */
[----:B------:R-:W-:-:S04]  /*12b0*/  IMAD.WIDE.U32 R34, R4, c[0x0][0x1f0], R8 ;  /* 0x00007c0004227a25 */ /* 0x000fc800078e0008 */
[C---:B------:R-:W-:Y:S01]  /*12c0*/  IMAD R2, R4.reuse, c[0x0][0x21c], R0 ;  /* 0x0000870004027a24 */ /* 0x040fe200078e0200 */
[----:B------:R-:W-:Y:S01]  /*12d0*/  IADD3 R37, R35, R11, RZ ;  /* 0x0000000b23257210 */ /* 0x000fe20007ffe0ff */
[----:B------:R-:W-:Y:S01]  /*12e0*/  IMAD.WIDE.U32 R32, R4, c[0x0][0x218], R6 ;  /* 0x0000860004207a25 */ /* 0x000fe200078e0006 */
[----:B------:R2:W-:Y:S01]  /*12f0*/  STL.64 [R1+0x40], R34 ;  /* 0x0000402201007387 */ /* 0x0005e20000100a00 */
[----:B------:R-:W-:Y:S02]  /*1300*/  IADD3 R0, R14, 0x40, RZ ;  /* 0x000000400e007810 */ /* 0x000fe40007ffe0ff */
[----:B------:R-:W-:Y:S01]  /*1310*/  IMAD.IADD R31, R33, 0x1, R2 ;  /* 0x00000001211f7824 */ /* 0x000fe200078e0202 */
[----:B------:R2:W-:Y:S01]  /*1320*/  STL.64 [R1+0x48], R32 ;  /* 0x0000482001007387 */ /* 0x0005e20000100a00 */
[----:B------:R-:W-:Y:S01]  /*1330*/  IMAD.MOV.U32 R6, RZ, RZ, 0x10 ;  /* 0x00000010ff067424 */ /* 0x000fe200078e00ff */
[----:B------:R-:W-:Y:S02]  /*1340*/  ISETP.GE.AND P3, PT, R0, c[0x0][0x198], PT ;  /* 0x0000660000007a0c */ /* 0x000fe40003f66270 */
[----:B------:R2:W-:Y:S02]  /*1350*/  STL [R1+0x34], R37 ;  /* 0x0000342501007387 */ /* 0x0005e40000100800 */
[----:B------:R-:W-:-:S02]  /*1360*/  SEL R3, R6, 0xfffffff0, !P1 ;  /* 0xfffffff006037807 */ /* 0x000fc40004800000 */
[----:B------:R2:W-:Y:S01]  /*1370*/  STL [R1+0x3c], R31 ;  /* 0x00003c1f01007387 */ /* 0x0005e20000100800 */
[----:B------:R-:W-:-:S03]  /*1380*/  ISETP.GE.AND P1, PT, R10, c[0x0][0x198], PT ;  /* 0x000066000a007a0c */ /* 0x000fc60003f26270 */
[----:B------:R2:W4:Y:S01]  /*1390*/  SHFL.IDX PT, R4, R18, RZ, 0x1c1f ;  /* 0x001c1fff12047589 */ /* 0x00052200000e0000 */
[----:B------:R-:W-:Y:S01]  /*13a0*/  P2R R11, PR, RZ, 0x2 ;  /* 0x00000002ff0b7803 */ /* 0x000fe20000000000 */
[----:B------:R-:W-:Y:S05]  /*13b0*/  @P0 BRA `(.L_x_617) ;  /* 0x0000010000000947 */ /* 0x000fea0003800000 */
[C---:B---34-:R-:W-:Y:S02]  /*13c0*/  LEA R6, P0, R14.reuse, R4, 0x1 ;  /* 0x000000040e067211 */ /* 0x058fe400078008ff */
[----:B------:R-:W-:Y:S02]  /*13d0*/  SHF.R.S32.HI R2, RZ, 0x1f, R10 ;  /* 0x0000001fff027819 */ /* 0x000fe4000001140a */
[----:B------:R-:W-:Y:S02]  /*13e0*/  SHF.R.S32.HI R8, RZ, 0x1f, R0 ;  /* 0x0000001fff087819 */ /* 0x000fe40000011400 */
[----:B------:R-:W-:Y:S02]  /*13f0*/  LEA.HI.X R7, R14, R5, R13, 0x1, P0 ;  /* 0x000000050e077211 */ /* 0x000fe400000f0c0d */
[----:B------:R-:W-:-:S02]  /*1400*/  LEA.HI R2, R2, R10, RZ, 0x3 ;  /* 0x0000000a02027211 */ /* 0x000fc400078f18ff */
[----:B------:R-:W-:Y:S02]  /*1410*/  ISETP.GE.AND P0, PT, R14, c[0x0][0x198], PT ;  /* 0x000066000e007a0c */ /* 0x000fe40003f06270 */
[----:B------:R-:W-:Y:S02]  /*1420*/  LEA.HI R0, R8, R0, RZ, 0x3 ;  /* 0x0000000008007211 */ /* 0x000fe400078f18ff */
[----:B------:R-:W-:Y:S02]  /*1430*/  LOP3.LUT R8, R2, 0xfffffff8, RZ, 0xc0, !PT ;  /* 0xfffffff802087812 */ /* 0x000fe400078ec0ff */
[----:B------:R-:W-:Y:S01]  /*1440*/  LOP3.LUT R2, R0, 0xfffffff8, RZ, 0xc0, !PT ;  /* 0xfffffff800027812 */ /* 0x000fe200078ec0ff */
[----:B------:R-:W-:Y:S02]  /*1450*/  IMAD.SHL.U32 R0, R225, 0x2, RZ ;  /* 0x00000002e1007824 */ /* 0x000fe400078e00ff */
[----:B------:R-:W-:-:S04]  /*1460*/  IMAD.WIDE R8, R8, 0x2, R4 ;  /* 0x0000000208087825 */ /* 0x000fc800078e0204 */
[----:B------:R-:W-:Y:S01]  /*1470*/  IMAD.WIDE R4, R2, 0x2, R4 ;  /* 0x0000000202047825 */ /* 0x000fe200078e0204 */
[----:B------:R-:W-:Y:S01]  /*1480*/  @!PT LDS RZ, [RZ] ;  /* 0x00000000fffff984 */ /* 0x000fe20000000800 */
[----:B------:R3:W-:Y:S04]  /*1490*/  LDGSTS.E.BYPASS.LTC128B.128 [R0+0x6100], [R6.64], !P0 ;  /* 0x0610000006007fae */ /* 0x0007e8000c101d46 */
[----:B------:R3:W-:Y:S04]  /*14a0*/  LDGSTS.E.BYPASS.LTC128B.128 [R0+0x8100], [R8.64], !P1 ;  /* 0x0810000008007fae */ /* 0x0007e8000c901d46 */
[----:B------:R3:W-:Y:S02]  /*14b0*/  LDGSTS.E.BYPASS.LTC128B.128 [R0+0xa100], [R4.64], !P3 ;  /* 0x0a10000004007fae */ /* 0x0007e4000d901d46 */
.L_x_617:
[----:B---3--:R-:W-:Y:S05]  /*14c0*/  BSYNC B0 ;  /* 0x0000000000007941 */ /* 0x008fea0003800000 */
.L_x_616:
[----:B------:R-:W-:Y:S01]  /*14d0*/  IADD3 R0, R15, 0x20, RZ ;  /* 0x000000200f007810 */ /* 0x000fe20007ffe0ff */
[----:B------:R3:W1:Y:S01]  /*14e0*/  SHFL.IDX PT, R5, R17, 0x1, 0x1c1f ;  /* 0x003c1f0011057f89 */ /* 0x00066200000e0000 */
[----:B------:R-:W-:Y:S02]  /*14f0*/  BSSY B0, `(.L_x_618) ;  /* 0x0000015000007945 */ /* 0x000fe40003800000 */
[----:B------:R-:W-:Y:S01]  /*1500*/  ISETP.GE.AND P0, PT, R0, R16, PT ;  /* 0x000000100000720c */ /* 0x000fe20003f06270 */
[----:B----4-:R3:W4:-:S12]  /*1510*/  SHFL.IDX PT, R4, R18, 0x1, 0x1c1f ;  /* 0x003c1f0012047f89 */ /* 0x01071800000e0000 */
[----:B------:R-:W-:Y:S05]  /*1520*/  @P0 BRA `(.L_x_619) ;  /* 0x0000011000000947 */ /* 0x000fea0003800000 */
[C---:B------:R-:W-:Y:S02]  /*1530*/  IADD3 R0, R14.reuse, 0x40, RZ ;  /* 0x000000400e007810 */ /* 0x040fe40007ffe0ff */
[C---:B----4-:R-:W-:Y:S02]  /*1540*/  LEA R6, P0, R14.reuse, R4, 0x1 ;  /* 0x000000040e067211 */ /* 0x050fe400078008ff */
[----:B------:R-:W-:Y:S02]  /*1550*/  SHF.R.S32.HI R8, RZ, 0x1f, R10 ;  /* 0x0000001fff087819 */ /* 0x000fe4000001140a */
[----:B------:R-:W-:Y:S02]  /*1560*/  SHF.R.S32.HI R2, RZ, 0x1f, R0 ;  /* 0x0000001fff027819 */ /* 0x000fe40000011400 */
[----:B-1----:R-:W-:Y:S02]  /*1570*/  LEA.HI.X R7, R14, R5, R13, 0x1, P0 ;  /* 0x000000050e077211 */ /* 0x002fe400000f0c0d */
        /* <DEDUP_REMOVED lines=12> */
.L_x_619:
[----:B------:R-:W-:Y:S05]  /*1640*/  BSYNC B0 ;  /* 0x0000000000007941 */ /* 0x000fea0003800000 */
.L_x_618:
[----:B-1----:R-:W-:Y:S01]  /*1650*/  IADD3 R0, R15, 0x40, RZ ;  /* 0x000000400f007810 */ /* 0x002fe20007ffe0ff */
[----:B------:R1:W2:Y:S01]  /*1660*/  SHFL.IDX PT, R5, R17, 0x2, 0x1c1f ;  /* 0x005c1f0011057f89 */ /* 0x0002a200000e0000 */
        /* <DEDUP_REMOVED lines=8> */
[----:B--2---:R-:W-:Y:S02]  /*16f0*/  LEA.HI.X R7, R14, R5, R13, 0x1, P0 ;  /* 0x000000050e077211 */ /* 0x004fe400000f0c0d */
        /* <DEDUP_REMOVED lines=12> */
.L_x_621:
[----:B------:R-:W-:Y:S05]  /*17c0*/  BSYNC B0 ;  /* 0x0000000000007941 */ /* 0x000fea0003800000 */
.L_x_620:
[----:B--2-4-:R-:W2:Y:S01]  /*17d0*/  SHFL.IDX PT, R4, R18, 0x3, 0x1c1f ;  /* 0x007c1f0012047f89 */ /* 0x014ea200000e0000 */
[----:B------:R-:W-:Y:S01]  /*17e0*/  IADD3 R0, R15, 0x60, RZ ;  /* 0x000000600f007810 */ /* 0x000fe20007ffe0ff */
[----:B------:R-:W-:Y:S01]  /*17f0*/  IMAD.SHL.U32 R225, R225, 0x2, RZ ;  /* 0x00000002e1e17824 */ /* 0x000fe200078e00ff */
[----:B------:R-:W-:Y:S01]  /*1800*/  P2R R2, PR, RZ, 0x4 ;  /* 0x00000004ff027803 */ /* 0x000fe20000000000 */
[----:B------:R-:W4:Y:S01]  /*1810*/  SHFL.IDX PT, R5, R17, 0x3, 0x1c1f ;  /* 0x007c1f0011057f89 */ /* 0x000f2200000e0000 */
[----:B------:R-:W-:Y:S01]  /*1820*/  ISETP.GE.AND P1, PT, R0, R16, PT ;  /* 0x000000100000720c */ /* 0x000fe20003f26270 */
[----:B------:R-:W-:Y:S01]  /*1830*/  IMAD.IADD R8, R165, 0x1, -R25 ;  /* 0x00000001a5087824 */ /* 0x000fe200078e0a19 */
[----:B------:R-:W-:Y:S01]  /*1840*/  ISETP.GE.AND P2, PT, R14, c[0x0][0x198], PT ;  /* 0x000066000e007a0c */ /* 0x000fe20003f46270 */
[----:B------:R-:W-:Y:S01]  /*1850*/  IMAD.MOV.U32 R9, RZ, RZ, c[0x0][0x1e0] ;  /* 0x00007800ff097624 */ /* 0x000fe200078e00ff */
[----:B------:R-:W-:Y:S01]  /*1860*/  IADD3 R74, R204, -0x1, RZ ;  /* 0xffffffffcc4a7810 */ /* 0x000fe20007ffe0ff */
[----:B------:R-:W-:Y:S01]  /*1870*/  IMAD.MOV.U32 R156, RZ, RZ, R36 ;  /* 0x000000ffff9c7224 */ /* 0x000fe200078e0024 */
[----:B------:R-:W-:Y:S01]  /*1880*/  SHF.R.S32.HI R12, RZ, 0x4, R27 ;  /* 0x00000004ff0c7819 */ /* 0x000fe2000001141b */
[----:B------:R-:W-:-:S02]  /*1890*/  IMAD.MOV.U32 R157, RZ, RZ, R37 ;  /* 0x000000ffff9d7224 */ /* 0x000fc400078e0025 */
[C---:B------:R-:W-:Y:S02]  /*18a0*/  IMAD.SHL.U32 R155, R9.reuse, 0x40, RZ ;  /* 0x00000040099b7824 */ /* 0x040fe400078e00ff */
[----:B------:R-:W-:Y:S02]  /*18b0*/  IMAD.MOV.U32 R156, RZ, RZ, R34 ;  /* 0x000000ffff9c7224 */ /* 0x000fe400078e0022 */
[----:B------:R-:W-:Y:S01]  /*18c0*/  @!P1 IADD3 R0, R14, 0x40, RZ ;  /* 0x000000400e009810 */ /* 0x000fe20007ffe0ff */
[----:B------:R-:W-:Y:S02]  /*18d0*/  IMAD.SHL.U32 R164, R9, 0x20, RZ ;  /* 0x0000002009a47824 */ /* 0x000fe400078e00ff */
[----:B------:R-:W-:Y:S01]  /*18e0*/  IMAD R73, R74, -0x40, R165 ;  /* 0xffffffc04a497824 */ /* 0x000fe200078e02a5 */
[----:B------:R-:W-:Y:S01]  /*18f0*/  STL.64 [R1+0x30], R156 ;  /* 0x0000309c01007387 */ /* 0x000fe20000100a00 */
[----:B--2---:R-:W-:-:S04]  /*1900*/  @!P1 LEA R6, P0, R14, R4, 0x1 ;  /* 0x000000040e069211 */ /* 0x004fc800078008ff */
[----:B----4-:R-:W-:Y:S01]  /*1910*/  @!P1 LEA.HI.X R7, R14, R5, R13, 0x1, P0 ;  /* 0x000000050e079211 */ /* 0x010fe200000f0c0d */
[----:B------:R-:W-:Y:S01]  /*1920*/  IMAD.MOV.U32 R14, RZ, RZ, 0x6 ;  /* 0x00000006ff0e7424 */ /* 0x000fe200078e00ff */
[----:B------:R-:W-:Y:S02]  /*1930*/  ISETP.NE.AND P0, PT, R11, RZ, PT ;  /* 0x000000ff0b00720c */ /* 0x000fe40003f05270 */
[----:B------:R-:W-:Y:S01]  /*1940*/  SHF.R.S32.HI R13, RZ, 0x1f, R74 ;  /* 0x0000001fff0d7819 */ /* 0x000fe2000001144a */
[----:B------:R-:W-:Y:S01]  /*1950*/  @!PT LDS RZ, [RZ] ;  /* 0x00000000fffff984 */ /* 0x000fe20000000800 */
[----:B------:R2:W-:Y:S01]  /*1960*/  @!P1 LDGSTS.E.BYPASS.LTC128B.128 [R225+0x7900], [R6.64], !P2 ;  /* 0x0790000006e19fae */ /* 0x0005e2000d101d46 */
[----:B------:R-:W-:Y:S02]  /*1970*/  ISETP.NE.AND P2, PT, R2, RZ, PT ;  /* 0x000000ff0200720c */ /* 0x000fe40003f45270 */
[----:B------:R-:W-:Y:S02]  /*1980*/  @!P1 SHF.R.S32.HI R2, RZ, 0x1f, R0 ;  /* 0x0000001fff029819 */ /* 0x000fe40000011400 */
[----:B------:R-:W-:-:S02]  /*1990*/  SHF.L.U64.HI R154, R9, R14, c[0x0][0x1e4] ;  /* 0x00007900099a7619 */ /* 0x000fc4000001020e */
[----:B------:R-:W-:Y:S02]  /*19a0*/  @!P1 LEA.HI R0, R2, R0, RZ, 0x3 ;  /* 0x0000000002009211 */ /* 0x000fe400078f18ff */
[----:B------:R-:W-:Y:S02]  /*19b0*/  SHF.R.S32.HI R11, RZ, 0x1f, R23 ;  /* 0x0000001fff0b7819 */ /* 0x000fe40000011417 */
[----:B------:R-:W-:Y:S01]  /*19c0*/  @!P1 LOP3.LUT R2, R0, 0xfffffff8, RZ, 0xc0, !PT ;  /* 0xfffffff800029812 */ /* 0x000fe200078ec0ff */
[----:B------:R-:W-:Y:S01]  /*19d0*/  IMAD R0, R74, -0x40, R8 ;  /* 0xffffffc04a007824 */ /* 0x000fe200078e0208 */
[----:B------:R-:W-:Y:S02]  /*19e0*/  LEA.HI R11, R11, R23, RZ, 0x3 ;  /* 0x000000170b0b7211 */ /* 0x000fe400078f18ff */
[----:B--2---:R-:W-:-:S04]  /*19f0*/  @!P1 SHF.R.S32.HI R6, RZ, 0x1f, R10 ;  /* 0x0000001fff069819 */ /* 0x004fc8000001140a */
[----:B------:R-:W-:Y:S02]  /*1a00*/  @!P1 LEA.HI R6, R6, R10, RZ, 0x3 ;  /* 0x0000000a06069211 */ /* 0x000fe400078f18ff */
[----:B------:R-:W-:Y:S02]  /*1a10*/  LEA.HI R10, R27, R12, RZ, 0x1 ;  /* 0x0000000c1b0a7211 */ /* 0x000fe400078f08ff */
[----:B------:R-:W-:Y:S02]  /*1a20*/  @!P1 LOP3.LUT R6, R6, 0xfffffff8, RZ, 0xc0, !PT ;  /* 0xfffffff806069812 */ /* 0x000fe400078ec0ff */
[----:B------:R-:W-:-:S03]  /*1a30*/  LOP3.LUT R10, R10, 0xfffffffe, RZ, 0xc0, !PT ;  /* 0xfffffffe0a0a7812 */ /* 0x000fc600078ec0ff */
[----:B------:R-:W-:-:S04]  /*1a40*/  @!P1 IMAD.WIDE R6, R6, 0x2, R4 ;  /* 0x0000000206069825 */ /* 0x000fc800078e0204 */
[----:B------:R-:W-:Y:S01]  /*1a50*/  @!P1 IMAD.WIDE R4, R2, 0x2, R4 ;  /* 0x0000000202049825 */ /* 0x000fe200078e0204 */
[----:B------:R2:W-:Y:S01]  /*1a60*/  @!P1 LDGSTS.E.BYPASS.LTC128B.128 [R225+0x9900], [R6.64], !P0 ;  /* 0x0990000006e19fae */ /* 0x0005e2000c101d46 */
[----:B------:R-:W-:Y:S02]  /*1a70*/  ISETP.GE.AND P0, PT, R0, 0x1, PT ;  /* 0x000000010000780c */ /* 0x000fe40003f06270 */
[----:B------:R-:W-:Y:S01]  /*1a80*/  LOP3.LUT R2, R28, 0xfffffff8, RZ, 0xc0, !PT ;  /* 0xfffffff81c027812 */ /* 0x000fe200078ec0ff */
[----:B------:R4:W-:Y:S01]  /*1a90*/  @!P1 LDGSTS.E.BYPASS.LTC128B.128 [R225+0xb900], [R4.64], !P3 ;  /* 0x0b90000004e19fae */ /* 0x0009e2000d901d46 */
[----:B------:R-:W-:Y:S01]  /*1aa0*/  ISETP.GE.AND P3, PT, R0, 0x21, PT ;  /* 0x000000210000780c */ /* 0x000fe20003f66270 */
[----:B------:R-:W-:Y:S02]  /*1ab0*/  IMAD R0, R154, R74, RZ ;  /* 0x0000004a9a007224 */ /* 0x000fe400078e02ff */
[----:B------:R-:W0:Y:S01]  /*1ac0*/  LDGDEPBAR ;  /* 0x00000000000079af */ /* 0x000e220000000000 */
[----:B------:R-:W-:-:S02]  /*1ad0*/  IMAD.IADD R2, R153, 0x1, -R2 ;  /* 0x0000000199027824 */ /* 0x000fc400078e0a02 */
[----:B------:R-:W-:Y:S02]  /*1ae0*/  IMAD R0, R13, R155, R0 ;  /* 0x0000009b0d007224 */ /* 0x000fe400078e0200 */
[----:B------:R-:W-:Y:S01]  /*1af0*/  IMAD.IADD R10, R12, 0x1, -R10 ;  /* 0x000000010c0a7824 */ /* 0x000fe200078e0a0a */
[----:B------:R-:W-:-:S04]  /*1b00*/  LEA.HI R8, R2, R2, RZ, 0x1 ;  /* 0x0000000202087211 */ /* 0x000fc800078f08ff */
[----:B------:R-:W-:Y:S01]  /*1b10*/  SHF.R.S32.HI R12, RZ, 0x1, R8 ;  /* 0x00000001ff0c7819 */ /* 0x000fe20000011408 */
[----:B--2---:R-:W-:Y:S02]  /*1b20*/  IMAD.MOV.U32 R6, RZ, RZ, 0x5 ;  /* 0x00000005ff067424 */ /* 0x004fe400078e00ff */
[----:B----4-:R-:W-:-:S03]  /*1b30*/  IMAD.WIDE.U32 R4, R74, R155, R156 ;  /* 0x0000009b4a047225 */ /* 0x010fc600078e009c */
[----:B------:R-:W-:Y:S02]  /*1b40*/  SHF.L.U64.HI R166, R9, R6, c[0x0][0x1e4] ;  /* 0x0000790009a67619 */ /* 0x000fe40000010206 */
[----:B------:R-:W-:Y:S01]  /*1b50*/  LOP3.LUT R9, R8, 0x3fffffe, RZ, 0xc0, !PT ;  /* 0x03fffffe08097812 */ /* 0x000fe200078ec0ff */
[----:B------:R-:W-:Y:S01]  /*1b60*/  IMAD.IADD R0, R5, 0x1, R0 ;  /* 0x0000000105007824 */ /* 0x000fe200078e0200 */
[----:B------:R-:W-:Y:S01]  /*1b70*/  BAR.SYNC.DEFER_BLOCKING 0x0 ;  /* 0x0000000000007b1d */ /* 0x000fe20000010000 */
[----:B------:R-:W-:Y:S02]  /*1b80*/  @P0 LEA R6, P1, R4, c[0x0][0x1c8], 0x1 ;  /* 0x0000720004060a11 */ /* 0x000fe400078208ff */
[----:B------:R-:W-:Y:S02]  /*1b90*/  IMAD.IADD R9, R2, 0x1, -R9 ;  /* 0x0000000102097824 */ /* 0x000fe400078e0a09 */
[----:B------:R-:W-:Y:S01]  /*1ba0*/  @P0 LEA.HI.X R7, R4, c[0x0][0x1cc], R0, 0x1, P1 ;  /* 0x0000730004070a11 */ /* 0x000fe200008f0c00 */
[----:B------:R-:W-:Y:S01]  /*1bb0*/  IMAD.SHL.U32 R2, R20, 0x40, RZ ;  /* 0x0000004014027824 */ /* 0x000fe200078e00ff */
[----:B------:R-:W-:-:S02]  /*1bc0*/  @P3 IADD3 R5, P1, R164, R4, RZ ;  /* 0x00000004a4053210 */ /* 0x000fc40007f3e0ff */
[----:B------:R-:W-:Y:S02]  /*1bd0*/  LOP3.LUT R4, R24, 0x7fffffe, RZ, 0xc0, !PT ;  /* 0x07fffffe18047812 */ /* 0x000fe400078ec0ff */
[----:B------:R-:W-:Y:S01]  /*1be0*/  LOP3.LUT R2, R2, 0xc0, RZ, 0xc0, !PT ;  /* 0x000000c002027812 */ /* 0x000fe200078ec0ff */
[----:B------:R-:W-:Y:S02]  /*1bf0*/  @P3 IMAD.X R0, R166, 0x1, R0, P1 ;  /* 0x00000001a6003824 */ /* 0x000fe400008e0600 */
[----:B------:R-:W-:Y:S01]  /*1c00*/  IMAD.IADD R162, R23, 0x1, -R4 ;  /* 0x0000000117a27824 */ /* 0x000fe200078e0a04 */
[----:B------:R-:W-:-:S04]  /*1c10*/  @P3 LEA R4, P1, R5, c[0x0][0x1c8], 0x1 ;  /* 0x0000720005043a11 */ /* 0x000fc800078208ff */
[----:B------:R-:W-:Y:S01]  /*1c20*/  @P3 LEA.HI.X R5, R5, c[0x0][0x1cc], R0, 0x1, P1 ;  /* 0x0000730005053a11 */ /* 0x000fe200008f0c00 */
[C---:B------:R-:W-:Y:S01]  /*1c30*/  IMAD.SHL.U32 R0, R12.reuse, 0x40, RZ ;  /* 0x000000400c007824 */ /* 0x040fe200078e00ff */
[----:B------:R-:W-:Y:S01]  /*1c40*/  LOP3.LUT P1, RZ, R12, 0x2, RZ, 0xc0, !PT ;  /* 0x000000020cff7812 */ /* 0x000fe2000782c0ff */
[----:B------:R-:W-:Y:S01]  /*1c50*/  @!PT LDS RZ, [RZ] ;  /* 0x00000000fffff984 */ /* 0x000fe20000000800 */
[----:B------:R-:W-:Y:S01]  /*1c60*/  @!PT LDS RZ, [RZ] ;  /* 0x00000000fffff984 */ /* 0x000fe20000000800 */
[----:B------:R-:W-:Y:S01]  /*1c70*/  @!PT LDS RZ, [RZ] ;  /* 0x00000000fffff984 */ /* 0x000fe20000000800 */
[----:B------:R2:W-:Y:S03]  /*1c80*/  @P0 LDGSTS.E.BYPASS.LTC128B.128 [R225+0x3100], [R6.64], !P6 ;  /* 0x0310000006e10fae */ /* 0x0005e6000f101d46 */
[----:B------:R-:W-:Y:S01]  /*1c90*/  LOP3.LUT R0, R0, 0xc0, RZ, 0xc0, !PT ;  /* 0x000000c000007812 */ /* 0x000fe200078ec0ff */
[----:B------:R2:W-:Y:S04]  /*1ca0*/  @P0 LDGSTS.E.BYPASS.LTC128B.128 [R225+0x4100], [R6.64+0x40], !P5 ;  /* 0x0410004006e10fae */ /* 0x0005e8000e901d46 */
[----:B------:R2:W-:Y:S04]  /*1cb0*/  @P0 LDGSTS.E.BYPASS.LTC128B.128 [R225+0x5100], [R6.64+0x80], !P4 ;  /* 0x0510008006e10fae */ /* 0x0005e8000e101d46 */
[----:B------:R4:W-:Y:S04]  /*1cc0*/  @P3 LDGSTS.E.BYPASS.LTC128B.128 [R225+0x3900], [R4.64], !P6 ;  /* 0x0390000004e13fae */ /* 0x0009e8000f101d46 */
[----:B------:R4:W-:Y:S04]  /*1cd0*/  @P3 LDGSTS.E.BYPASS.LTC128B.128 [R225+0x4900], [R4.64+0x40], !P5 ;  /* 0x0490004004e13fae */ /* 0x0009e8000e901d46 */
[----:B------:R4:W-:Y:S04]  /*1ce0*/  @P3 LDGSTS.E.BYPASS.LTC128B.128 [R225+0x5900], [R4.64+0x80], !P4 ;  /* 0x0590008004e13fae */ /* 0x0009e8000e101d46 */
[----:B------:R-:W0:Y:S01]  /*1cf0*/  LDGDEPBAR ;  /* 0x00000000000079af */ /* 0x000e220000000000 */
[----:B--2---:R-:W-:-:S02]  /*1d00*/  IMAD.SHL.U32 R7, R26, 0x8, RZ ;  /* 0x000000081a077824 */ /* 0x004fc400078e00ff */
[----:B----4-:R-:W-:Y:S01]  /*1d10*/  IMAD.SHL.U32 R4, R11, 0x20, RZ ;  /* 0x000000200b047824 */ /* 0x010fe200078e00ff */
[----:B------:R-:W-:-:S04]  /*1d20*/  DEPBAR.LE SB0, 0x1 ;  /* 0x000080400000791a */ /* 0x000fc80000000000 */
[----:B------:R-:W-:Y:S01]  /*1d30*/  IMAD.SHL.U32 R5, R10, 0x8, RZ ;  /* 0x000000080a057824 */ /* 0x000fe200078e00ff */
[----:B------:R-:W-:Y:S01]  /*1d40*/  LOP3.LUT R161, R4, 0xffffff00, RZ, 0xc0, !PT ;  /* 0xffffff0004a17812 */ /* 0x000fe200078ec0ff */
[----:B------:R-:W-:-:S04]  /*1d50*/  DEPBAR.LE SB0, 0x0 ;  /* 0x000080000000791a */ /* 0x000fc80000000000 */
[----:B------:R-:W-:Y:S02]  /*1d60*/  LOP3.LUT R6, R2, 0x8, R5, 0xf8, !PT ;  /* 0x0000000802067812 */ /* 0x000fe400078ef805 */
[----:B------:R-:W-:Y:S01]  /*1d70*/  SHF.R.U32.HI R4, RZ, 0x3, R2 ;  /* 0x00000003ff047819 */ /* 0x000fe20000011602 */
[----:B------:R-:W-:Y:S01]  /*1d80*/  IMAD R2, R75, 0x200, R161 ;  /* 0x000002004b027824 */ /* 0x000fe200078e02a1 */
[----:B------:R-:W-:Y:S01]  /*1d90*/  LOP3.LUT R5, R0, 0x8, R7, 0xf8, !PT ;  /* 0x0000000800057812 */ /* 0x000fe200078ef807 */
[----:B------:R-:W-:Y:S01]  /*1da0*/  IMAD R7, R10, 0x8, R9 ;  /* 0x000000080a077824 */ /* 0x000fe200078e0209 */
[----:B------:R-:W-:Y:S01]  /*1db0*/  LOP3.LUT R160, R6, R4, RZ, 0x3c, !PT ;  /* 0x0000000406a07212 */ /* 0x000fe200078e3cff */
[----:B------:R-:W-:Y:S01]  /*1dc0*/  IMAD R2, R162, 0x20, R2 ;  /* 0x00000020a2027824 */ /* 0x000fe200078e0202 */
[----:B------:R-:W-:Y:S01]  /*1dd0*/  SHF.R.U32.HI R0, RZ, 0x3, R0 ;  /* 0x00000003ff007819 */ /* 0x000fe20000011600 */
[----:B------:R-:W-:Y:S01]  /*1de0*/  IMAD.WIDE.U32 R8, R74, c[0x0][0x208], RZ ;  /* 0x000082004a087a25 */ /* 0x000fe200078e00ff */
[----:B------:R-:W-:-:S02]  /*1df0*/  SEL R10, RZ, 0x2, P5 ;  /* 0x00000002ff0a7807 */ /* 0x000fc40002800000 */
[----:B------:R-:W-:Y:S01]  /*1e00*/  LOP3.LUT R0, R5, R0, RZ, 0x3c, !PT ;  /* 0x0000000005007212 */ /* 0x000fe200078e3cff */
[----:B------:R-:W-:-:S04]  /*1e10*/  IMAD.IADD R2, R160, 0x1, R2 ;  /* 0x00000001a0027824 */ /* 0x000fc800078e0202 */
[----:B------:R-:W-:Y:S01]  /*1e20*/  IMAD.SHL.U32 R211, R2, 0x2, RZ ;  /* 0x0000000202d37824 */ /* 0x000fe200078e00ff */
[----:B------:R-:W-:Y:S01]  /*1e30*/  BAR.SYNC.DEFER_BLOCKING 0x0 ;  /* 0x0000000000007b1d */ /* 0x000fe20000010000 */
[----:B------:R-:W-:Y:S02]  /*1e40*/  IMAD R2, R13, c[0x0][0x208], RZ ;  /* 0x000082000d027a24 */ /* 0x000fe400078e02ff */
[----:B------:R-:W-:Y:S02]  /*1e50*/  IMAD.U32 R0, R7, 0x20, R0 ;  /* 0x0000002007007824 */ /* 0x000fe400078e0000 */
[----:B------:R-:W-:Y:S02]  /*1e60*/  IMAD R2, R74, c[0x0][0x20c], R2 ;  /* 0x000083004a027a24 */ /* 0x000fe400078e0202 */
[----:B------:R-:W-:Y:S01]  /*1e70*/  IMAD.SHL.U32 R208, R0, 0x2, RZ ;  /* 0x0000000200d07824 */ /* 0x000fe200078e00ff */
[----:B------:R-:W-:Y:S01]  /*1e80*/  LEA R0, P0, R8, R32, 0x6 ;  /* 0x0000002008007211 */ /* 0x000fe200078030ff */
[----:B------:R-:W-:Y:S01]  /*1e90*/  IMAD.IADD R2, R9, 0x1, R2 ;  /* 0x0000000109027824 */ /* 0x000fe200078e0202 */
[----:B------:R-:W-:Y:S01]  /*1ea0*/  SEL R9, RZ, 0x4, P4 ;  /* 0x00000004ff097807 */ /* 0x000fe20002000000 */
[----:B------:R-:W-:Y:S01]  /*1eb0*/  IMAD R212, R3, 0x2, R211 ;  /* 0x0000000203d47824 */ /* 0x000fe200078e02d3 */
[----:B------:R-:W-:-:S02]  /*1ec0*/  IADD3 R213, R208, 0x3120, RZ ;  /* 0x00003120d0d57810 */ /* 0x000fc40007ffe0ff */
[----:B------:R-:W-:Y:S02]  /*1ed0*/  LEA.HI.X R2, R8, R31, R2, 0x6, P0 ;  /* 0x0000001f08027211 */ /* 0x000fe400000f3402 */
[----:B------:R-:W-:Y:S02]  /*1ee0*/  SEL R8, RZ, 0x1, P6 ;  /* 0x00000001ff087807 */ /* 0x000fe40003000000 */
[C---:B------:R-:W-:Y:S02]  /*1ef0*/  LEA R20, P0, R0.reuse, c[0x0][0x1f8], 0x1 ;  /* 0x00007e0000147a11 */ /* 0x040fe400078008ff */
[----:B------:R-:W-:Y:S01]  /*1f00*/  IADD3 R24, R9, R10, R8 ;  /* 0x0000000a09187210 */ /* 0x000fe20007ffe008 */
[----:B------:R-:W-:Y:S01]  /*1f10*/  IMAD.MOV.U32 R8, RZ, RZ, c[0x0][0x208] ;  /* 0x00008200ff087624 */ /* 0x000fe200078e00ff */
[----:B------:R-:W-:Y:S01]  /*1f20*/  LEA.HI.X R21, R0, c[0x0][0x1fc], R2, 0x1, P0 ;  /* 0x00007f0000157a11 */ /* 0x000fe200000f0c02 */
[----:B------:R-:W-:Y:S01]  /*1f30*/  IMAD.IADD R0, R73, 0x1, -R25 ;  /* 0x0000000149007824 */ /* 0x000fe200078e0a19 */
[----:B------:R-:W-:Y:S01]  /*1f40*/  IADD3 R2, R208, 0x3100, RZ ;  /* 0x00003100d0027810 */ /* 0x000fe20007ffe0ff */
[C---:B------:R-:W-:Y:S01]  /*1f50*/  IMAD.SHL.U32 R12, R8.reuse, 0x40, RZ ;  /* 0x00000040080c7824 */ /* 0x040fe200078e00ff */
[----:B------:R-:W-:Y:S01]  /*1f60*/  SHF.L.U64.HI R11, R8, R14, c[0x0][0x20c] ;  /* 0x00008300080b7619 */ /* 0x000fe2000001020e */
[----:B------:R-:W-:Y:S01]  /*1f70*/  LDSM.16.M88.4 R4, [R211+0x7100] ;  /* 0x00710000d304783b */ /* 0x000fe20000000200 */
[----:B------:R-:W-:-:S02]  /*1f80*/  @P1 IADD3 R213, R2, -0x20, RZ ;  /* 0xffffffe002d51810 */ /* 0x000fc40007ffe0ff */
[----:B------:R-:W-:Y:S01]  /*1f90*/  IADD3 R22, P0, R12, R20, RZ ;  /* 0x000000140c167210 */ /* 0x000fe20007f1e0ff */
[----:B------:R-:W2:Y:S01]  /*1fa0*/  LDSM.16.M88.4 R40, [R208+0x3100] ;  /* 0x00310000d028783b */ /* 0x000ea20000000200 */
[----:B------:R-:W-:Y:S02]  /*1fb0*/  LOP3.LUT P1, RZ, R24, 0x2, RZ, 0xc0, !PT ;  /* 0x0000000218ff7812 */ /* 0x000fe4000782c0ff */
[C---:B------:R-:W-:Y:S01]  /*1fc0*/  ISETP.LT.OR P3, PT, R0.reuse, 0x1, P6 ;  /* 0x000000010000780c */ /* 0x040fe20003761670 */
[----:B------:R-:W4:Y:S01]  /*1fd0*/  LDSM.16.M88.4 R36, [R208+0x3500] ;  /* 0x00350000d024783b */ /* 0x000f220000000200 */
[----:B------:R-:W-:Y:S01]  /*1fe0*/  IMAD.X R23, R11, 0x1, R21, P0 ;  /* 0x000000010b177824 */ /* 0x000fe200000e0615 */
[C---:B------:R-:W-:Y:S02]  /*1ff0*/  ISETP.LT.OR P0, PT, R0.reuse, 0x1, !P1 ;  /* 0x000000010000780c */ /* 0x040fe40004f01670 */
[----:B------:R-:W5:Y:S01]  /*2000*/  LDSM.16.M88.4 R32, [R208+0x3900] ;  /* 0x00390000d020783b */ /* 0x000f620000000200 */
[----:B------:R-:W-:-:S02]  /*2010*/  ISETP.LT.OR P1, PT, R0, 0x21, !P1 ;  /* 0x000000210000780c */ /* 0x000fc40004f21670 */
[----:B------:R-:W-:Y:S01]  /*2020*/  LOP3.LUT R2, R152, 0xffffffe0, RZ, 0xc0, !PT ;  /* 0xffffffe098027812 */ /* 0x000fe200078ec0ff */
[----:B------:R-:W1:Y:S04]  /*2030*/  LDSM.16.M88.4 R28, [R208+0x3d00] ;  /* 0x003d0000d01c783b */ /* 0x000e680000000200 */
[----:B-1-3--:R-:W1:Y:S01]  /*2040*/  LDSM.16.M88.4 R16, [R211+0x6100] ;  /* 0x00610000d310783b */ /* 0x00ae620000000200 */
[----:B------:R-:W-:-:S03]  /*2050*/  IMAD.IADD R2, R153, 0x1, -R2 ;  /* 0x0000000199027824 */ /* 0x000fc600078e0a02 */
[----:B------:R-:W-:Y:S04]  /*2060*/  LDSM.16.M88.4 R12, [R212+0x6100] ;  /* 0x00610000d40c783b */ /* 0x000fe80000000200 */
[----:B------:R-:W-:Y:S04]  /*2070*/  LDSM.16.M88.4 R8, [R212+0x7100] ;  /* 0x00710000d408783b */ /* 0x000fe80000000200 */
[----:B------:R-:W3:Y:S04]  /*2080*/  LDSM.16.M88.4 R56, [R213] ;  /* 0x00000000d538783b */ /* 0x000ee80000000200 */
[----:B------:R-:W1:Y:S04]  /*2090*/  LDSM.16.M88.4 R52, [R213+0x400] ;  /* 0x00040000d534783b */ /* 0x000e680000000200 */
[----:B------:R-:W1:Y:S04]  /*20a0*/  LDSM.16.M88.4 R48, [R213+0x800] ;  /* 0x00080000d530783b */ /* 0x000e680000000200 */
[----:B------:R-:W1:Y:S01]  /*20b0*/  LDSM.16.M88.4 R44, [R213+0xc00] ;  /* 0x000c0000d52c783b */ /* 0x000e620000000200 */
[----:B--2---:R-:W-:Y:S03]  /*20c0*/  HMMA.16816.F32 R84, R4, R40, RZ ;  /* 0x000000280454723c */ /* 0x004fe600000018ff */
[----:B------:R-:W-:Y:S01]  /*20d0*/  @!PT LDS RZ, [RZ] ;  /* 0x00000000fffff984 */ /* 0x000fe20000000800 */
[----:B------:R-:W-:Y:S01]  /*20e0*/  @!PT LDS RZ, [RZ] ;  /* 0x00000000fffff984 */ /* 0x000fe20000000800 */
[----:B------:R-:W-:Y:S01]  /*20f0*/  @!PT LDS RZ, [RZ] ;  /* 0x00000000fffff984 */ /* 0x000fe20000000800 */
[----:B------:R2:W-:Y:S01]  /*2100*/  LDGSTS.E.BYPASS.LTC128B.128 [R225+0x100], [R20.64], !P3 ;  /* 0x0010000014e17fae */ /* 0x0005e2000d901d46 */
[----:B------:R-:W-:-:S03]  /*2110*/  LOP3.LUT P3, RZ, R24, 0x4, RZ, 0xc0, !PT ;  /* 0x0000000418ff7812 */ /* 0x000fc6000786c0ff */
[----:B------:R2:W-:Y:S01]  /*2120*/  LDGSTS.E.BYPASS.LTC128B.128 [R225+0x1100], [R20.64+0x40], !P0 ;  /* 0x0110004014e17fae */ /* 0x0005e2000c101d46 */
[C---:B------:R-:W-:Y:S01]  /*2130*/  ISETP.LT.OR P0, PT, R0.reuse, 0x1, !P3 ;  /* 0x000000010000780c */ /* 0x040fe20005f01670 */
[----:B----4-:R-:W-:Y:S01]  /*2140*/  HMMA.16816.F32 R92, R4, R36, RZ ;  /* 0x00000024045c723c */ /* 0x010fe200000018ff */
[----:B------:R-:W-:-:S07]  /*2150*/  ISETP.LT.OR P3, PT, R0, 0x21, !P3 ;  /* 0x000000210000780c */ /* 0x000fce0005f61670 */
[C---:B-----5:R-:W-:Y:S04]  /*2160*/  HMMA.16816.F32 R96, R4.reuse, R32, RZ ;  /* 0x000000200460723c */ /* 0x060fe800000018ff */
[----:B------:R2:W-:Y:S01]  /*2170*/  LDGSTS.E.BYPASS.LTC128B.128 [R225+0x2100], [R20.64+0x80], !P0 ;  /* 0x0210008014e17fae */ /* 0x0005e2000c101d46 */
[----:B------:R-:W-:Y:S02]  /*2180*/  ISETP.LT.OR P0, PT, R0, 0x21, P6 ;  /* 0x000000210000780c */ /* 0x000fe40003701670 */
[----:B------:R-:W-:Y:S01]  /*2190*/  SHF.R.S32.HI R0, RZ, 0x1f, R75 ;  /* 0x0000001fff007819 */ /* 0x000fe2000001144b */
[----:B------:R-:W-:Y:S03]  /*21a0*/  HMMA.16816.F32 R108, R4, R28, RZ ;  /* 0x0000001c046c723c */ /* 0x000fe600000018ff */
[----:B------:R-:W-:-:S04]  /*21b0*/  LEA.HI R0, R0, R75, RZ, 0x2 ;  /* 0x0000004b00007211 */ /* 0x000fc800078f10ff */
[----:B------:R-:W-:Y:S01]  /*21c0*/  LOP3.LUT R0, R0, 0xffffffc, RZ, 0xc0, !PT ;  /* 0x0ffffffc00007812 */ /* 0x000fe200078ec0ff */
[C---:B------:R-:W-:Y:S02]  /*21d0*/  HMMA.16816.F32 R120, R4.reuse, R42, RZ ;  /* 0x0000002a0478723c */ /* 0x040fe400000018ff */
[----:B------:R2:W-:Y:S01]  /*21e0*/  LDGSTS.E.BYPASS.LTC128B.128 [R225+0x900], [R22.64], !P0 ;  /* 0x0090000016e17fae */ /* 0x0005e2000c101d46 */
[C---:B------:R-:W-:Y:S02]  /*21f0*/  ISETP.GE.AND P0, PT, R204.reuse, 0x2, PT ;  /* 0x00000002cc00780c */ /* 0x040fe40003f06270 */
[----:B------:R-:W-:Y:S01]  /*2200*/  IADD3 R204, R204, -0x2, RZ ;  /* 0xfffffffecccc7810 */ /* 0x000fe20007ffe0ff */
[----:B------:R2:W-:Y:S02]  /*2210*/  LDGSTS.E.BYPASS.LTC128B.128 [R225+0x1900], [R22.64+0x40], !P1 ;  /* 0x0190004016e17fae */ /* 0x0005e4000c901d46 */
[C---:B------:R-:W-:Y:S02]  /*2220*/  HMMA.16816.F32 R116, R4.reuse, R38, RZ ;  /* 0x000000260474723c */ /* 0x040fe400000018ff */
[----:B------:R2:W-:Y:S04]  /*2230*/  LDGSTS.E.BYPASS.LTC128B.128 [R225+0x2900], [R22.64+0x80], !P3 ;  /* 0x0290008016e17fae */ /* 0x0005e8000d901d46 */
[----:B------:R-:W-:Y:S02]  /*2240*/  LDSM.16.M88.4 R60, [R208+0x4100] ;  /* 0x00410000d03c783b */ /* 0x000fe40000000200 */
[C---:B------:R-:W-:Y:S02]  /*2250*/  HMMA.16816.F32 R112, R4.reuse, R34, RZ ;  /* 0x000000220470723c */ /* 0x040fe400000018ff */
[----:B------:R-:W-:Y:S04]  /*2260*/  LDSM.16.M88.4 R64, [R208+0x4500] ;  /* 0x00450000d040783b */ /* 0x000fe80000000200 */
[----:B------:R-:W-:Y:S02]  /*2270*/  LDSM.16.M88.4 R68, [R208+0x4900] ;  /* 0x00490000d044783b */ /* 0x000fe40000000200 */
[----:B------:R-:W-:Y:S02]  /*2280*/  HMMA.16816.F32 R104, R4, R30, RZ ;  /* 0x0000001e0468723c */ /* 0x000fe400000018ff */
[----:B------:R-:W4:Y:S04]  /*2290*/  LDSM.16.M88.4 R4, [R211+0x9100] ;  /* 0x00910000d304783b */ /* 0x000f280000000200 */
[----:B------:R-:W5:Y:S02]  /*22a0*/  LDSM.16.M88.4 R76, [R208+0x4d00] ;  /* 0x004d0000d04c783b */ /* 0x000f640000000200 */
[C---:B-1----:R-:W-:Y:S02]  /*22b0*/  HMMA.16816.F32 R100, R16.reuse, R40, RZ ;  /* 0x000000281064723c */ /* 0x042fe400000018ff */
[----:B------:R-:W0:Y:S04]  /*22c0*/  LDGDEPBAR ;  /* 0x00000000000079af */ /* 0x000e280000000000 */
[----:B--2---:R-:W1:Y:S02]  /*22d0*/  LDSM.16.M88.4 R20, [R211+0x8100] ;  /* 0x00810000d314783b */ /* 0x004e640000000200 */
[C---:B------:R-:W-:Y:S08]  /*22e0*/  HMMA.16816.F32 R128, R16.reuse, R42, RZ ;  /* 0x0000002a1080723c */ /* 0x040ff000000018ff */
[C---:B------:R-:W-:Y:S08]  /*22f0*/  HMMA.16816.F32 R88, R16.reuse, R36, RZ ;  /* 0x000000241058723c */ /* 0x040ff000000018ff */
[C---:B------:R-:W-:Y:S08]  /*2300*/  HMMA.16816.F32 R124, R16.reuse, R38, RZ ;  /* 0x00000026107c723c */ /* 0x040ff000000018ff */
[C---:B------:R-:W-:Y:S08]  /*2310*/  HMMA.16816.F32 R80, R16.reuse, R32, RZ ;  /* 0x000000201050723c */ /* 0x040ff000000018ff */
[C---:B------:R-:W-:Y:S08]  /*2320*/  HMMA.16816.F32 R40, R16.reuse, R34, RZ ;  /* 0x000000221028723c */ /* 0x040ff000000018ff */
[C---:B------:R-:W-:Y:S08]  /*2330*/  HMMA.16816.F32 R36, R16.reuse, R28, RZ ;  /* 0x0000001c1024723c */ /* 0x040ff000000018ff */
[----:B------:R-:W-:Y:S08]  /*2340*/  HMMA.16816.F32 R32, R16, R30, RZ ;  /* 0x0000001e1020723c */ /* 0x000ff000000018ff */
[C---:B---3--:R-:W-:Y:S08]  /*2350*/  HMMA.16816.F32 R28, R8.reuse, R56, R84 ;  /* 0x00000038081c723c */ /* 0x048ff00000001854 */
        /* <DEDUP_REMOVED lines=11> */
[C---:B------:R-:W-:Y:S08]  /*2410*/  HMMA.16816.F32 R88, R12.reuse, R54, R124 ;  /* 0x000000360c58723c */ /* 0x040ff0000000187c */
[----:B------:R-:W-:Y:S08]  /*2420*/  HMMA.16816.F32 R140, R12, R48, R80 ;  /* 0x000000300c8c723c */ /* 0x000ff00000001850 */
[C---:B----4-:R-:W-:Y:S01]  /*2430*/  HMMA.16816.F32 R56, R4.reuse, R60, R28 ;  /* 0x0000003c0438723c */ /* 0x050fe2000000181c */
[----:B------:R-:W2:Y:S07]  /*2440*/  LDSM.16.M88.4 R28, [R213+0x1400] ;  /* 0x00140000d51c783b */ /* 0x000eae0000000200 */
[----:B------:R-:W-:Y:S01]  /*2450*/  HMMA.16816.F32 R52, R4, R64, R24 ;  /* 0x000000400434723c */ /* 0x000fe20000001818 */
[----:B------:R-:W3:Y:S07]  /*2460*/  LDSM.16.M88.4 R24, [R213+0x1800] ;  /* 0x00180000d518783b */ /* 0x000eee0000000200 */
[C---:B------:R-:W-:Y:S08]  /*2470*/  HMMA.16816.F32 R144, R12.reuse, R44, R36 ;  /* 0x0000002c0c90723c */ /* 0x040ff00000001824 */
[C---:B------:R-:W-:Y:S01]  /*2480*/  HMMA.16816.F32 R92, R12.reuse, R50, R40 ;  /* 0x000000320c5c723c */ /* 0x040fe20000001828 */
[----:B------:R-:W-:Y:S07]  /*2490*/  LDSM.16.M88.4 R48, [R208+0x5100] ;  /* 0x00510000d030783b */ /* 0x000fee0000000200 */
[----:B------:R-:W-:Y:S01]  /*24a0*/  HMMA.16816.F32 R80, R12, R46, R32 ;  /* 0x0000002e0c50723c */ /* 0x000fe20000001820 */
[----:B------:R-:W4:Y:S04]  /*24b0*/  LDSM.16.M88.4 R32, [R213+0x1000] ;  /* 0x00100000d520783b */ /* 0x000f280000000200 */
[----:B------:R-:W-:Y:S03]  /*24c0*/  LDSM.16.M88.4 R12, [R213+0x1c00] ;  /* 0x001c0000d50c783b */ /* 0x000fe60000000200 */
[C---:B------:R-:W-:Y:S01]  /*24d0*/  HMMA.16816.F32 R36, R4.reuse, R68, R16 ;  /* 0x000000440424723c */ /* 0x040fe20000001810 */
[----:B------:R-:W-:Y:S07]  /*24e0*/  LDSM.16.M88.4 R16, [R211+0xb100] ;  /* 0x00b10000d310783b */ /* 0x000fee0000000200 */
[C---:B-----5:R-:W-:Y:S08]  /*24f0*/  HMMA.16816.F32 R148, R4.reuse, R76, R108 ;  /* 0x0000004c0494723c */ /* 0x060ff0000000186c */
[C---:B------:R-:W-:Y:S08]  /*2500*/  HMMA.16816.F32 R44, R4.reuse, R62, R120 ;  /* 0x0000003e042c723c */ /* 0x040ff00000001878 */
[C---:B------:R-:W-:Y:S08]  /*2510*/  HMMA.16816.F32 R40, R4.reuse, R66, R116 ;  /* 0x000000420428723c */ /* 0x040ff00000001874 */
[C---:B------:R-:W-:Y:S08]  /*2520*/  HMMA.16816.F32 R128, R4.reuse, R70, R112 ;  /* 0x000000460480723c */ /* 0x040ff00000001870 */
[----:B------:R-:W-:Y:S01]  /*2530*/  HMMA.16816.F32 R136, R4, R78, R104 ;  /* 0x0000004e0488723c */ /* 0x000fe20000001868 */
[----:B------:R-:W5:Y:S07]  /*2540*/  LDSM.16.M88.4 R4, [R212+0x8100] ;  /* 0x00810000d404783b */ /* 0x000f6e0000000200 */
[C---:B-1----:R-:W-:Y:S01]  /*2550*/  HMMA.16816.F32 R132, R20.reuse, R60, R100 ;  /* 0x0000003c1484723c */ /* 0x042fe20000001864 */
[----:B------:R-:W-:Y:S07]  /*2560*/  LDSM.16.M88.4 R100, [R208+0x5d00] ;  /* 0x005d0000d064783b */ /* 0x000fee0000000200 */
[C---:B------:R-:W-:Y:S08]  /*2570*/  HMMA.16816.F32 R60, R20.reuse, R62, R84 ;  /* 0x0000003e143c723c */ /* 0x040ff00000001854 */
[C---:B------:R-:W-:Y:S08]  /*2580*/  HMMA.16816.F32 R120, R20.reuse, R64, R96 ;  /* 0x000000401478723c */ /* 0x040ff00000001860 */
[C---:B------:R-:W-:Y:S08]  /*2590*/  HMMA.16816.F32 R84, R20.reuse, R66, R88 ;  /* 0x000000421454723c */ /* 0x040ff00000001858 */
[C---:B------:R-:W-:Y:S08]  /*25a0*/  HMMA.16816.F32 R116, R20.reuse, R68, R140 ;  /* 0x000000441474723c */ /* 0x040ff0000000188c */
[C---:B------:R-:W-:Y:S08]  /*25b0*/  HMMA.16816.F32 R108, R20.reuse, R70, R92 ;  /* 0x00000046146c723c */ /* 0x040ff0000000185c */
[C---:B------:R-:W-:Y:S08]  /*25c0*/  HMMA.16816.F32 R112, R20.reuse, R76, R144 ;  /* 0x0000004c1470723c */ /* 0x040ff00000001890 */
[----:B------:R-:W-:Y:S01]  /*25d0*/  HMMA.16816.F32 R96, R20, R78, R80 ;  /* 0x0000004e1460723c */ /* 0x000fe20000001850 */
[----:B------:R-:W1:Y:S07]  /*25e0*/  LDSM.16.M88.4 R20, [R211+0xa100] ;  /* 0x00a10000d314783b */ /* 0x000e6e0000000200 */
[C---:B--2---:R-:W-:Y:S01]  /*25f0*/  HMMA.16816.F32 R88, R8.reuse, R30, R40 ;  /* 0x0000001e0858723c */ /* 0x044fe20000001828 */
[----:B------:R-:W2:Y:S07]  /*2600*/  LDSM.16.M88.4 R40, [R208+0x5500] ;  /* 0x00550000d028783b */ /* 0x000eae0000000200 */
[C---:B---3--:R-:W-:Y:S01]  /*2610*/  HMMA.16816.F32 R80, R8.reuse, R24, R36 ;  /* 0x000000180850723c */ /* 0x048fe20000001824 */
[----:B------:R-:W3:Y:S07]  /*2620*/  LDSM.16.M88.4 R36, [R208+0x5900] ;  /* 0x00590000d024783b */ /* 0x000eee0000000200 */
[C---:B----4-:R-:W-:Y:S08]  /*2630*/  HMMA.16816.F32 R104, R8.reuse, R34, R44 ;  /* 0x000000220868723c */ /* 0x050ff0000000182c */
[-C--:B------:R-:W-:Y:S08]  /*2640*/  HMMA.16816.F32 R92, R8, R32.reuse, R56 ;  /* 0x00000020085c723c */ /* 0x080ff00000001838 */
[C---:B-----5:R-:W-:Y:S08]  /*2650*/  HMMA.16816.F32 R44, R4.reuse, R32, R132 ;  /* 0x00000020042c723c */ /* 0x060ff00000001884 */
[----:B------:R-:W-:Y:S08]  /*2660*/  HMMA.16816.F32 R60, R4, R34, R60 ;  /* 0x00000022043c723c */ /* 0x000ff0000000183c */
[----:B------:R-:W-:Y:S08]  /*2670*/  HMMA.16816.F32 R124, R8, R28, R52 ;  /* 0x0000001c087c723c */ /* 0x000ff00000001834 */
[C---:B------:R-:W-:Y:S08]  /*2680*/  HMMA.16816.F32 R52, R4.reuse, R24, R116 ;  /* 0x000000180434723c */ /* 0x040ff00000001874 */
[-C--:B------:R-:W-:Y:S08]  /*2690*/  HMMA.16816.F32 R32, R4, R26.reuse, R108 ;  /* 0x0000001a0420723c */ /* 0x080ff0000000186c */
[C---:B------:R-:W-:Y:S01]  /*26a0*/  HMMA.16816.F32 R76, R8.reuse, R26, R128 ;  /* 0x0000001a084c723c */ /* 0x040fe20000001880 */
[----:B------:R-:W-:Y:S07]  /*26b0*/  LDSM.16.M88.4 R24, [R213+0x2000] ;  /* 0x00200000d518783b */ /* 0x000fee0000000200 */
[C---:B------:R-:W-:Y:S08]  /*26c0*/  HMMA.16816.F32 R68, R8.reuse, R12, R148 ;  /* 0x0000000c0844723c */ /* 0x040ff00000001894 */
[----:B------:R-:W-:Y:S01]  /*26d0*/  HMMA.16816.F32 R56, R8, R14, R136 ;  /* 0x0000000e0838723c */ /* 0x000fe20000001888 */
[----:B------:R-:W4:Y:S07]  /*26e0*/  LDSM.16.M88.4 R8, [R212+0xb100] ;  /* 0x00b10000d408783b */ /* 0x000f2e0000000200 */
[C---:B------:R-:W-:Y:S08]  /*26f0*/  HMMA.16816.F32 R108, R4.reuse, R12, R112 ;  /* 0x0000000c046c723c */ /* 0x040ff00000001870 */
[C---:B------:R-:W-:Y:S01]  /*2700*/  HMMA.16816.F32 R116, R4.reuse, R14, R96 ;  /* 0x0000000e0474723c */ /* 0x040fe20000001860 */
[----:B------:R-:W5:Y:S07]  /*2710*/  LDSM.16.M88.4 R12, [R212+0xa100] ;  /* 0x00a10000d40c783b */ /* 0x000f6e0000000200 */
[C---:B------:R-:W-:Y:S08]  /*2720*/  HMMA.16816.F32 R64, R4.reuse, R28, R120 ;  /* 0x0000001c0440723c */ /* 0x040ff00000001878 */
[----:B------:R-:W-:Y:S07]  /*2730*/  HMMA.16816.F32 R84, R4, R30, R84 ;  /* 0x0000001e0454723c */ /* 0x000fee0000001854 */
[----:B------:R-:W-:Y:S01]  /*2740*/  SHF.R.S32.HI R4, RZ, 0x1f, R2 ;  /* 0x0000001fff047819 */ /* 0x000fe20000011402 */
[----:B------:R-:W-:Y:S01]  /*2750*/  IMAD.IADD R6, R75, 0x1, -R0 ;  /* 0x000000014b067824 */ /* 0x000fe200078e0a00 */
[----:B------:R-:W-:Y:S01]  /*2760*/  HMMA.16816.F32 R28, R16, R48, R92 ;  /* 0x00000030101c723c */ /* 0x000fe2000000185c */
[----:B------:R-:W-:-:S02]  /*2770*/  LEA.HI R0, R72, R72, RZ, 0x1 ;  /* 0x0000004848007211 */ /* 0x000fc400078f08ff */
[----:B------:R-:W-:-:S03]  /*2780*/  LEA.HI R4, R4, R2, RZ, 0x2 ;  /* 0x0000000204047211 */ /* 0x000fc600078f10ff */
[----:B------:R-:W-:Y:S01]  /*2790*/  IMAD.SHL.U32 R7, R0, 0x20, RZ ;  /* 0x0000002000077824 */ /* 0x000fe200078e00ff */
[C---:B------:R-:W-:Y:S01]  /*27a0*/  LEA.HI.SX32 R5, R4.reuse, R216, 0x1e ;  /* 0x000000d804057211 */ /* 0x040fe200078ff2ff */
[----:B------:R-:W-:Y:S01]  /*27b0*/  HMMA.16816.F32 R104, R16, R50, R104 ;  /* 0x000000321068723c */ /* 0x000fe20000001868 */
[----:B------:R-:W-:-:S03]  /*27c0*/  LOP3.LUT R4, R4, 0x7ffffffc, RZ, 0xc0, !PT ;  /* 0x7ffffffc04047812 */ /* 0x000fc600078ec0ff */
[----:B------:R-:W-:Y:S01]  /*27d0*/  IMAD R6, R6, 0x10, R5 ;  /* 0x0000001006067824 */ /* 0x000fe200078e0205 */
[----:B------:R-:W-:Y:S01]  /*27e0*/  LOP3.LUT R5, R0, 0x1ffffffe, RZ, 0xc0, !PT ;  /* 0x1ffffffe00057812 */ /* 0x000fe200078ec0ff */
[----:B------:R-:W-:Y:S01]  /*27f0*/  IMAD.IADD R2, R2, 0x1, -R4 ;  /* 0x0000000102027824 */ /* 0x000fe200078e0a04 */
[----:B------:R-:W-:Y:S01]  /*2800*/  LOP3.LUT R0, R7, 0xffffffc0, RZ, 0xc0, !PT ;  /* 0xffffffc007007812 */ /* 0x000fe200078ec0ff */
[----:B-1----:R-:W-:Y:S02]  /*2810*/  HMMA.16816.F32 R44, R20, R48, R44 ;  /* 0x00000030142c723c */ /* 0x002fe4000000182c */
[----:B------:R-:W-:Y:S02]  /*2820*/  IMAD.IADD R5, R72, 0x1, -R5 ;  /* 0x0000000148057824 */ /* 0x000fe400078e0a05 */
[----:B------:R-:W-:Y:S02]  /*2830*/  IMAD.IADD R0, R0, 0x1, R6 ;  /* 0x0000000100007824 */ /* 0x000fe400078e0206 */
[----:B------:R-:W-:-:S02]  /*2840*/  IMAD.SHL.U32 R7, R2, 0x2, RZ ;  /* 0x0000000202077824 */ /* 0x000fc400078e00ff */
[----:B------:R-:W-:Y:S01]  /*2850*/  HMMA.16816.F32 R48, R20, R50, R60 ;  /* 0x000000321430723c */ /* 0x000fe2000000183c */
[----:B------:R-:W-:-:S04]  /*2860*/  IMAD R158, R5, 0x8, R0 ;  /* 0x00000008059e7824 */ /* 0x000fc800078e0200 */
[----:B------:R-:W-:Y:S01]  /*2870*/  @P2 IMAD.HI.U32 R5, R158, c[0x0][0x2c8], RZ ;  /* 0x0000b2009e052a27 */ /* 0x000fe200078e00ff */
[----:B------:R-:W-:Y:S02]  /*2880*/  STL [R1+0x58], R158 ;  /* 0x0000589e01007387 */ /* 0x000fe40000100800 */
[C---:B--2---:R-:W-:Y:S01]  /*2890*/  HMMA.16816.F32 R124, R16.reuse, R40, R124 ;  /* 0x00000028107c723c */ /* 0x044fe2000000187c */
[----:B------:R-:W-:Y:S01]  /*28a0*/  IMAD.MOV.U32 R0, RZ, RZ, R158 ;  /* 0x000000ffff007224 */ /* 0x000fe200078e009e */
[----:B------:R-:W-:Y:S01]  /*28b0*/  @P2 SHF.R.U32.HI R0, RZ, c[0x0][0x2cc], R5 ;  /* 0x0000b300ff002a19 */ /* 0x000fe20000011605 */
[----:B------:R-:W-:Y:S01]  /*28c0*/  IMAD.MOV.U32 R5, RZ, RZ, -0x40 ;  /* 0xffffffc0ff057424 */ /* 0x000fe200078e00ff */
[----:B------:R1:W-:Y:S03]  /*28d0*/  STL [R1+0x5c], R7 ;  /* 0x00005c0701007387 */ /* 0x0003e60000100800 */
[----:B------:R-:W-:Y:S01]  /*28e0*/  IMAD R4, R74, R5, 0x1 ;  /* 0x000000014a047424 */ /* 0x000fe200078e0205 */
[----:B------:R-:W-:Y:S01]  /*28f0*/  HMMA.16816.F32 R88, R16, R42, R88 ;  /* 0x0000002a1058723c */ /* 0x000fe20000001858 */
[----:B------:R-:W-:-:S03]  /*2900*/  @P0 SHF.R.S32.HI R5, RZ, 0x1f, R204 ;  /* 0x0000001fff050819 */ /* 0x000fc600000114cc */
[----:B------:R-:W-:Y:S01]  /*2910*/  IADD3 R2, -R7, R4, R165 ;  /* 0x0000000407027210 */ /* 0x000fe20007ffe1a5 */
[----:B------:R-:W-:-:S03]  /*2920*/  @P0 IMAD R4, R154, R204, RZ ;  /* 0x000000cc9a040224 */ /* 0x000fc600078e02ff */
[----:B---3--:R-:W-:Y:S01]  /*2930*/  HMMA.16816.F32 R80, R16, R36, R80 ;  /* 0x000000241050723c */ /* 0x008fe20000001850 */
[----:B------:R-:W-:Y:S02]  /*2940*/  IMAD.IADD R6, R2, 0x1, -R167 ;  /* 0x0000000102067824 */ /* 0x000fe400078e0aa7 */
[----:B------:R-:W-:-:S05]  /*2950*/  @P0 IMAD R2, R5, R155, R4 ;  /* 0x0000009b05020224 */ /* 0x000fca00078e0204 */
[----:B------:R-:W-:Y:S01]  /*2960*/  HMMA.16816.F32 R92, R16, R38, R76 ;  /* 0x00000026105c723c */ /* 0x000fe2000000184c */
[----:B-1----:R-:W-:-:S07]  /*2970*/  IMAD.IADD R7, R73, 0x1, -R7 ;  /* 0x0000000149077824 */ /* 0x002fce00078e0a07 */
[C---:B------:R-:W-:Y:S08]  /*2980*/  HMMA.16816.F32 R96, R16.reuse, R100, R68 ;  /* 0x000000641060723c */ /* 0x040ff00000001844 */
[----:B------:R-:W-:Y:S01]  /*2990*/  HMMA.16816.F32 R112, R16, R102, R56 ;  /* 0x000000661070723c */ /* 0x000fe20000001838 */
[----:B------:R-:W-:Y:S07]  /*29a0*/  LDSM.16.M88.4 R16, [R213+0x2400] ;  /* 0x00240000d510783b */ /* 0x000fee0000000200 */
[C---:B------:R-:W-:Y:S08]  /*29b0*/  HMMA.16816.F32 R56, R20.reuse, R40, R64 ;  /* 0x000000281438723c */ /* 0x040ff00000001840 */
[C---:B------:R-:W-:Y:S08]  /*29c0*/  HMMA.16816.F32 R64, R20.reuse, R36, R52 ;  /* 0x000000241440723c */ /* 0x040ff00000001834 */
[----:B------:R-:W-:Y:S08]  /*29d0*/  HMMA.16816.F32 R36, R20, R38, R32 ;  /* 0x000000261424723c */ /* 0x000ff00000001820 */
[-C--:B----4-:R-:W-:Y:S01]  /*29e0*/  HMMA.16816.F32 R76, R8, R24.reuse, R28 ;  /* 0x00000018084c723c */ /* 0x090fe2000000181c */
[----:B------:R-:W1:Y:S04]  /*29f0*/  SHFL.IDX PT, R29, R0, RZ, 0x1c1f ;  /* 0x001c1fff001d7589 */ /* 0x000e6800000e0000 */
[----:B------:R-:W-:Y:S03]  /*2a00*/  SHFL.IDX PT, R28, R0, 0x1, 0x1c1f ;  /* 0x003c1f00001c7f89 */ /* 0x000fe600000e0000 */
[----:B-----5:R-:W-:Y:S08]  /*2a10*/  HMMA.16816.F32 R44, R12, R24, R44 ;  /* 0x000000180c2c723c */ /* 0x020ff0000000182c */
[-C--:B------:R-:W-:Y:S08]  /*2a20*/  HMMA.16816.F32 R68, R8, R26.reuse, R104 ;  /* 0x0000001a0844723c */ /* 0x080ff00000001868 */
[----:B------:R-:W-:Y:S01]  /*2a30*/  HMMA.16816.F32 R32, R12, R26, R48 ;  /* 0x0000001a0c20723c */ /* 0x000fe20000001830 */
[----:B------:R-:W2:Y:S01]  /*2a40*/  LDSM.16.M88.4 R24, [R213+0x2800] ;  /* 0x00280000d518783b */ /* 0x000ea20000000200 */
[----:B-1----:R-:W-:-:S05]  /*2a50*/  IMAD.IADD R4, R6, 0x1, R29 ;  /* 0x0000000106047824 */ /* 0x002fca00078e021d */
[----:B------:R-:W-:Y:S01]  /*2a60*/  IMNMX R4, R7, R4, PT ;  /* 0x0000000407047217 */ /* 0x000fe20003800200 */
[----:B------:R-:W-:Y:S03]  /*2a70*/  HMMA.16816.F32 R60, R20, R42, R84 ;  /* 0x0000002a143c723c */ /* 0x000fe60000001854 */
[----:B------:R-:W-:-:S04]  /*2a80*/  ISETP.GT.AND P3, PT, R4, RZ, PT ;  /* 0x000000ff0400720c */ /* 0x000fc80003f64270 */
[----:B------:R-:W-:Y:S01]  /*2a90*/  FSEL R72, R44, -INF , P3 ;  /* 0xff8000002c487808 */ /* 0x000fe20001800000 */
[----:B------:R-:W-:Y:S01]  /*2aa0*/  HMMA.16816.F32 R40, R12, R16, R56 ;  /* 0x000000100c28723c */ /* 0x000fe20000001838 */
[----:B------:R-:W-:-:S07]  /*2ab0*/  ISETP.GT.AND P3, PT, R4, 0x8, PT ;  /* 0x000000080400780c */ /* 0x000fce0003f64270 */
[----:B------:R-:W-:Y:S01]  /*2ac0*/  HMMA.16816.F32 R48, R8, R16, R124 ;  /* 0x000000100830723c */ /* 0x000fe2000000187c */
[----:B------:R-:W-:Y:S02]  /*2ad0*/  FSEL R74, R32, -INF , P3 ;  /* 0xff800000204a7808 */ /* 0x000fe40001800000 */
[----:B------:R-:W-:-:S04]  /*2ae0*/  ISETP.GT.AND P3, PT, R4, 0x10, PT ;  /* 0x000000100400780c */ /* 0x000fc80003f64270 */
[----:B------:R-:W-:Y:S01]  /*2af0*/  @P0 IMAD.WIDE.U32 R16, R204, R155, R156 ;  /* 0x0000009bcc100225 */ /* 0x000fe200078e009c */
[----:B------:R-:W-:Y:S03]  /*2b00*/  HMMA.16816.F32 R60, R12, R18, R60 ;  /* 0x000000120c3c723c */ /* 0x000fe6000000183c */
[----:B------:R-:W-:-:S05]  /*2b10*/  @P0 IMAD.IADD R2, R17, 0x1, R2 ;  /* 0x0000000111020824 */ /* 0x000fca00078e0202 */
[----:B------:R-:W-:Y:S01]  /*2b20*/  HMMA.16816.F32 R52, R8, R18, R88 ;  /* 0x000000120834723c */ /* 0x000fe20000001858 */
[----:B------:R-:W-:Y:S02]  /*2b30*/  FSEL R147, R40, -INF , P3 ;  /* 0xff80000028937808 */ /* 0x000fe40001800000 */
[----:B------:R-:W-:-:S04]  /*2b40*/  ISETP.GT.AND P3, PT, R4, 0x18, PT ;  /* 0x000000180400780c */ /* 0x000fc80003f64270 */
[C---:B------:R-:W-:Y:S01]  /*2b50*/  @P0 LEA R18, P1, R16.reuse, c[0x0][0x1c8], 0x1 ;  /* 0x0000720010120a11 */ /* 0x040fe200078208ff */
[C---:B--2---:R-:W-:Y:S03]  /*2b60*/  HMMA.16816.F32 R56, R12.reuse, R24, R64 ;  /* 0x000000180c38723c */ /* 0x044fe60000001840 */
[----:B------:R-:W-:Y:S01]  /*2b70*/  @P0 LEA.HI.X R19, R16, c[0x0][0x1cc], R2, 0x1, P1 ;  /* 0x0000730010130a11 */ /* 0x000fe200008f0c02 */
[----:B------:R-:W-:Y:S01]  /*2b80*/  IMAD.IADD R2, R6, 0x1, R28 ;  /* 0x0000000106027824 */ /* 0x000fe200078e021c */
[C---:B------:R-:W-:Y:S01]  /*2b90*/  ISETP.GT.AND P1, PT, R4.reuse, 0x1, PT ;  /* 0x000000010400780c */ /* 0x040fe20003f24270 */
[----:B------:R-:W1:Y:S02]  /*2ba0*/  SHFL.IDX PT, R16, R0, 0x2, 0x1c1f ;  /* 0x005c1f0000107f89 */ /* 0x000e6400000e0000 */
[----:B------:R-:W-:Y:S01]  /*2bb0*/  HMMA.16816.F32 R64, R12, R26, R36 ;  /* 0x0000001a0c40723c */ /* 0x000fe20000001824 */
[----:B------:R-:W-:Y:S01]  /*2bc0*/  FSEL R73, R45, -INF , P1 ;  /* 0xff8000002d497808 */ /* 0x000fe20000800000 */
[----:B------:R-:W-:Y:S01]  /*2bd0*/  LDSM.16.M88.4 R28, [R213+0x2c00] ;  /* 0x002c0000d51c783b */ /* 0x000fe20000000200 */
[----:B------:R-:W-:Y:S01]  /*2be0*/  ISETP.GT.AND P1, PT, R4, 0x9, PT ;  /* 0x000000090400780c */ /* 0x000fe20003f24270 */
[----:B------:R-:W-:-:S04]  /*2bf0*/  DEPBAR.LE SB0, 0x0 ;  /* 0x000080000000791a */ /* 0x000fc80000000000 */
[----:B------:R-:W-:Y:S01]  /*2c00*/  FSEL R75, R33, -INF , P1 ;  /* 0xff800000214b7808 */ /* 0x000fe20000800000 */
[----:B------:R-:W2:Y:S04]  /*2c10*/  SHFL.IDX PT, R0, R0, 0x3, 0x1c1f ;  /* 0x007c1f0000007f89 */ /* 0x000ea800000e0000 */
[----:B------:R-:W-:Y:S01]  /*2c20*/  BAR.SYNC.DEFER_BLOCKING 0x0 ;  /* 0x0000000000007b1d */ /* 0x000fe20000010000 */
[----:B------:R-:W-:Y:S01]  /*2c30*/  ISETP.GT.AND P1, PT, R4, 0x11, PT ;  /* 0x000000110400780c */ /* 0x000fe20003f24270 */
[----:B------:R-:W-:Y:S01]  /*2c40*/  HMMA.16816.F32 R36, R8, R24, R80 ;  /* 0x000000180824723c */ /* 0x000fe20000001850 */
[----:B------:R-:W-:Y:S02]  /*2c50*/  FSEL R157, R60, -INF , P3 ;  /* 0xff8000003c9d7808 */ /* 0x000fe40001800000 */
[----:B------:R-:W-:-:S02]  /*2c60*/  FSEL R148, R41, -INF , P1 ;  /* 0xff80000029947808 */ /* 0x000fc40000800000 */
[C---:B------:R-:W-:Y:S02]  /*2c70*/  ISETP.GT.AND P1, PT, R4.reuse, 0x19, PT ;  /* 0x000000190400780c */ /* 0x040fe40003f24270 */
[----:B------:R-:W-:Y:S01]  /*2c80*/  ISETP.GT.AND P3, PT, R4, 0x20, PT ;  /* 0x000000200400780c */ /* 0x000fe20003f64270 */
[----:B------:R-:W-:Y:S01]  /*2c90*/  HMMA.16816.F32 R24, R8, R26, R92 ;  /* 0x0000001a0818723c */ /* 0x000fe2000000185c */
[----:B------:R-:W-:Y:S01]  /*2ca0*/  IMNMX R5, R7, R2, PT ;  /* 0x0000000207057217 */ /* 0x000fe20003800200 */
[----:B-1----:R-:W-:Y:S01]  /*2cb0*/  IMAD.IADD R2, R6, 0x1, R16 ;  /* 0x0000000106027824 */ /* 0x002fe200078e0210 */
[----:B------:R-:W-:Y:S02]  /*2cc0*/  FSEL R156, R61, -INF , P1 ;  /* 0xff8000003d9c7808 */ /* 0x000fe40000800000 */
[----:B------:R-:W-:Y:S02]  /*2cd0*/  ISETP.GT.AND P1, PT, R4, 0x21, PT ;  /* 0x000000210400780c */ /* 0x000fe40003f24270 */
[----:B------:R-:W-:Y:S01]  /*2ce0*/  FSEL R176, R56, -INF , P3 ;  /* 0xff80000038b07808 */ /* 0x000fe20001800000 */
[----:B------:R-:W-:Y:S01]  /*2cf0*/  HMMA.16816.F32 R108, R20, R100, R108 ;  /* 0x00000064146c723c */ /* 0x000fe2000000186c */
[----:B------:R-:W-:Y:S01]  /*2d00*/  ISETP.GT.AND P3, PT, R5, RZ, PT ;  /* 0x000000ff0500720c */ /* 0x000fe20003f64270 */
[----:B--2---:R-:W-:Y:S01]  /*2d10*/  IMAD.IADD R0, R6, 0x1, R0 ;  /* 0x0000000106007824 */ /* 0x004fe200078e0200 */
[----:B------:R-:W-:-:S02]  /*2d20*/  FSEL R184, R57, -INF , P1 ;  /* 0xff80000039b87808 */ /* 0x000fc40000800000 */
[----:B------:R-:W-:Y:S01]  /*2d30*/  FSEL R57, R46, -INF , P3 ;  /* 0xff8000002e397808 */ /* 0x000fe20001800000 */
[----:B------:R-:W-:Y:S01]  /*2d40*/  @!PT LDS RZ, [RZ] ;  /* 0x00000000fffff984 */ /* 0x000fe20000000800 */
[----:B------:R-:W-:Y:S01]  /*2d50*/  @!PT LDS RZ, [RZ] ;  /* 0x00000000fffff984 */ /* 0x000fe20000000800 */
[----:B------:R-:W-:Y:S01]  /*2d60*/  @!PT LDS RZ, [RZ] ;  /* 0x00000000fffff984 */ /* 0x000fe20000000800 */
[----:B------:R1:W-:Y:S01]  /*2d70*/  @P0 LDGSTS.E.BYPASS.LTC128B.128 [R225+0x3100], [R18.64], !P6 ;  /* 0x0310000012e10fae */ /* 0x0003e2000f101d46 */
[C---:B------:R-:W-:Y:S02]  /*2d80*/  ISETP.GT.AND P3, PT, R5.reuse, 0x8, PT ;  /* 0x000000080500780c */ /* 0x040fe40003f64270 */
[----:B------:R-:W-:Y:S01]  /*2d90*/  ISETP.GT.AND P1, PT, R5, 0x1, PT ;  /* 0x000000010500780c */ /* 0x000fe20003f24270 */
[----:B------:R1:W-:Y:S01]  /*2da0*/  @P0 LDGSTS.E.BYPASS.LTC128B.128 [R225+0x4100], [R18.64+0x40], !P5 ;  /* 0x0410004012e10fae */ /* 0x0003e2000e901d46 */
[----:B------:R-:W-:Y:S02]  /*2db0*/  FSEL R60, R34, -INF , P3 ;  /* 0xff800000223c7808 */ /* 0x000fe40001800000 */
[----:B------:R-:W-:Y:S01]  /*2dc0*/  ISETP.GT.AND P3, PT, R4, 0x28, PT ;  /* 0x000000280400780c */ /* 0x000fe20003f64270 */
[----:B------:R1:W-:Y:S01]  /*2dd0*/  @P0 LDGSTS.E.BYPASS.LTC128B.128 [R225+0x5100], [R18.64+0x80], !P4 ;  /* 0x0510008012e10fae */ /* 0x0003e2000e101d46 */
[----:B------:R-:W-:-:S02]  /*2de0*/  FSEL R56, R47, -INF , P1 ;  /* 0xff8000002f387808 */ /* 0x000fc40000800000 */
[C---:B------:R-:W-:Y:S02]  /*2df0*/  ISETP.GT.AND P1, PT, R5.reuse, 0x9, PT ;  /* 0x000000090500780c */ /* 0x040fe40003f24270 */
[----:B------:R-:W-:Y:S02]  /*2e00*/  FSEL R177, R64, -INF , P3 ;  /* 0xff80000040b17808 */ /* 0x000fe40001800000 */
[----:B------:R-:W-:Y:S02]  /*2e10*/  ISETP.GT.AND P3, PT, R5, 0x10, PT ;  /* 0x000000100500780c */ /* 0x000fe40003f64270 */
[----:B------:R-:W-:Y:S02]  /*2e20*/  IMNMX R2, R7, R2, PT ;  /* 0x0000000207027217 */ /* 0x000fe40003800200 */
[----:B------:R-:W-:Y:S02]  /*2e30*/  FSEL R61, R35, -INF , P1 ;  /* 0xff800000233d7808 */ /* 0x000fe40000800000 */
[----:B------:R-:W-:Y:S01]  /*2e40*/  ISETP.GT.AND P1, PT, R5, 0x11, PT ;  /* 0x000000110500780c */ /* 0x000fe20003f24270 */
[----:B------:R-:W-:Y:S01]  /*2e50*/  HMMA.16816.F32 R32, R8, R28, R96 ;  /* 0x0000001c0820723c */ /* 0x000fe20000001860 */
[----:B------:R-:W-:-:S02]  /*2e60*/  FSEL R146, R42, -INF , P3 ;  /* 0xff8000002a927808 */ /* 0x000fc40001800000 */
[C---:B------:R-:W-:Y:S02]  /*2e70*/  ISETP.GT.AND P3, PT, R2.reuse, RZ, PT ;  /* 0x000000ff0200720c */ /* 0x040fe40003f64270 */
[----:B------:R-:W-:Y:S02]  /*2e80*/  FSEL R140, R43, -INF , P1 ;  /* 0xff8000002b8c7808 */ /* 0x000fe40000800000 */
[----:B------:R-:W-:Y:S01]  /*2e90*/  ISETP.GT.AND P1, PT, R2, 0x1, PT ;  /* 0x000000010200780c */ /* 0x000fe20003f24270 */
[----:B------:R-:W-:Y:S01]  /*2ea0*/  HMMA.16816.F32 R8, R8, R30, R112 ;  /* 0x0000001e0808723c */ /* 0x000fe20000001870 */
[----:B------:R-:W-:Y:S02]  /*2eb0*/  FSEL R44, R76, -INF , P3 ;  /* 0xff8000004c2c7808 */ /* 0x000fe40001800000 */
[----:B------:R-:W-:Y:S02]  /*2ec0*/  ISETP.GT.AND P3, PT, R2, 0x8, PT ;  /* 0x000000080200780c */ /* 0x000fe40003f64270 */
[----:B------:R-:W-:-:S02]  /*2ed0*/  FSEL R45, R77, -INF , P1 ;  /* 0xff8000004d2d7808 */ /* 0x000fc40000800000 */
[----:B------:R-:W-:Y:S01]  /*2ee0*/  ISETP.GT.AND P1, PT, R2, 0x9, PT ;  /* 0x000000090200780c */ /* 0x000fe20003f24270 */
[----:B------:R-:W-:Y:S01]  /*2ef0*/  HMMA.16816.F32 R40, R20, R102, R116 ;  /* 0x000000661428723c */ /* 0x000fe20000001874 */
[----:B------:R-:W-:Y:S02]  /*2f00*/  FSEL R46, R68, -INF , P3 ;  /* 0xff800000442e7808 */ /* 0x000fe40001800000 */
[C---:B------:R-:W-:Y:S02]  /*2f10*/  ISETP.GT.AND P3, PT, R2.reuse, 0x10, PT ;  /* 0x000000100200780c */ /* 0x040fe40003f64270 */
[----:B------:R-:W-:Y:S02]  /*2f20*/  FSEL R47, R69, -INF , P1 ;  /* 0xff800000452f7808 */ /* 0x000fe40000800000 */
[----:B------:R-:W-:Y:S01]  /*2f30*/  ISETP.GT.AND P1, PT, R2, 0x11, PT ;  /* 0x000000110200780c */ /* 0x000fe20003f24270 */
[----:B------:R-:W-:Y:S01]  /*2f40*/  HMMA.16816.F32 R20, R12, R28, R108 ;  /* 0x0000001c0c14723c */ /* 0x000fe2000000186c */
[----:B------:R-:W-:-:S02]  /*2f50*/  FSEL R120, R48, -INF , P3 ;  /* 0xff80000030787808 */ /* 0x000fc40001800000 */
[C---:B------:R-:W-:Y:S02]  /*2f60*/  ISETP.GT.AND P3, PT, R2.reuse, 0x18, PT ;  /* 0x000000180200780c */ /* 0x040fe40003f64270 */
[----:B------:R-:W-:Y:S02]  /*2f70*/  FSEL R98, R49, -INF , P1 ;  /* 0xff80000031627808 */ /* 0x000fe40000800000 */
[----:B------:R-:W-:Y:S02]  /*2f80*/  ISETP.GT.AND P1, PT, R2, 0x19, PT ;  /* 0x000000190200780c */ /* 0x000fe40003f24270 */
[----:B------:R-:W-:Y:S02]  /*2f90*/  FSEL R49, R52, -INF , P3 ;  /* 0xff80000034317808 */ /* 0x000fe40001800000 */
[----:B------:R-:W-:Y:S02]  /*2fa0*/  ISETP.GT.AND P3, PT, R2, 0x20, PT ;  /* 0x000000200200780c */ /* 0x000fe40003f64270 */
[----:B------:R-:W-:-:S02]  /*2fb0*/  FMNMX.FTZ R6, R44, R45, !PT ;  /* 0x0000002d2c067209 */ /* 0x000fc40007810000 */
[----:B------:R-:W-:Y:S01]  /*2fc0*/  FSEL R53, R53, -INF , P1 ;  /* 0xff80000035357808 */ /* 0x000fe20000800000 */
[----:B------:R-:W-:Y:S01]  /*2fd0*/  HMMA.16816.F32 R12, R12, R30, R40 ;  /* 0x0000001e0c0c723c */ /* 0x000fe20000001828 */
[----:B------:R-:W-:Y:S02]  /*2fe0*/  ISETP.GT.AND P1, PT, R2, 0x21, PT ;  /* 0x000000210200780c */ /* 0x000fe40003f24270 */
[----:B------:R-:W-:Y:S02]  /*2ff0*/  FSEL R175, R36, -INF , P3 ;  /* 0xff80000024af7808 */ /* 0x000fe40001800000 */
[----:B------:R-:W-:Y:S02]  /*3000*/  ISETP.GT.AND P3, PT, R2, 0x28, PT ;  /* 0x000000280200780c */ /* 0x000fe40003f64270 */
[----:B------:R-:W-:Y:S02]  /*3010*/  FMNMX.FTZ R6, R46, R6, !PT ;  /* 0x000000062e067209 */ /* 0x000fe40007810000 */
[----:B------:R-:W-:-:S02]  /*3020*/  FSEL R173, R37, -INF , P1 ;  /* 0xff80000025ad7808 */ /* 0x000fc40000800000 */
[----:B------:R-:W-:Y:S02]  /*3030*/  ISETP.GT.AND P1, PT, R2, 0x29, PT ;  /* 0x000000290200780c */ /* 0x000fe40003f24270 */
[----:B------:R-:W-:Y:S02]  /*3040*/  FSEL R172, R24, -INF , P3 ;  /* 0xff80000018ac7808 */ /* 0x000fe40001800000 */
[----:B------:R-:W-:Y:S02]  /*3050*/  FMNMX.FTZ R6, R47, R6, !PT ;  /* 0x000000062f067209 */ /* 0x000fe40007810000 */
[----:B------:R-:W-:Y:S02]  /*3060*/  ISETP.GT.AND P3, PT, R2, 0x30, PT ;  /* 0x000000300200780c */ /* 0x000fe40003f64270 */
[----:B------:R-:W-:Y:S02]  /*3070*/  IMNMX R0, R7, R0, PT ;  /* 0x0000000007007217 */ /* 0x000fe40003800200 */
[----:B------:R-:W-:-:S02]  /*3080*/  FSEL R174, R25, -INF , P1 ;  /* 0xff80000019ae7808 */ /* 0x000fc40000800000 */
[----:B------:R-:W-:Y:S02]  /*3090*/  FMNMX.FTZ R6, R120, R6, !PT ;  /* 0x0000000678067209 */ /* 0x000fe40007810000 */
[----:B------:R-:W-:Y:S02]  /*30a0*/  ISETP.GT.AND P1, PT, R2, 0x31, PT ;  /* 0x000000310200780c */ /* 0x000fe40003f24270 */
[----:B------:R-:W-:Y:S02]  /*30b0*/  FSEL R229, R32, -INF , P3 ;  /* 0xff80000020e57808 */ /* 0x000fe40001800000 */
[----:B------:R-:W-:Y:S02]  /*30c0*/  ISETP.GT.AND P3, PT, R0, RZ, PT ;  /* 0x000000ff0000720c */ /* 0x000fe40003f64270 */
[----:B------:R-:W-:Y:S02]  /*30d0*/  FMNMX.FTZ R6, R98, R6, !PT ;  /* 0x0000000662067209 */ /* 0x000fe40007810000 */
[----:B------:R-:W-:-:S02]  /*30e0*/  FSEL R230, R33, -INF , P1 ;  /* 0xff80000021e67808 */ /* 0x000fc40000800000 */
[----:B------:R-:W-:Y:S02]  /*30f0*/  ISETP.GT.AND P1, PT, R0, 0x1, PT ;  /* 0x000000010000780c */ /* 0x000fe40003f24270 */
[----:B------:R-:W-:Y:S02]  /*3100*/  FSEL R16, R78, -INF , P3 ;  /* 0xff8000004e107808 */ /* 0x000fe40001800000 */
[----:B------:R-:W-:Y:S02]  /*3110*/  ISETP.GT.AND P3, PT, R0, 0x8, PT ;  /* 0x000000080000780c */ /* 0x000fe40003f64270 */
[----:B------:R-:W-:Y:S02]  /*3120*/  FMNMX.FTZ R6, R49, R6, !PT ;  /* 0x0000000631067209 */ /* 0x000fe40007810000 */
[----:B------:R-:W-:Y:S02]  /*3130*/  FSEL R17, R79, -INF , P1 ;  /* 0xff8000004f117808 */ /* 0x000fe40000800000 */
[----:B------:R-:W-:-:S02]  /*3140*/  FSEL R32, R70, -INF , P3 ;  /* 0xff80000046207808 */ /* 0x000fc40001800000 */
[C---:B------:R-:W-:Y:S02]  /*3150*/  ISETP.GT.AND P3, PT, R0.reuse, 0x10, PT ;  /* 0x000000100000780c */ /* 0x040fe40003f64270 */
[----:B------:R-:W-:Y:S02]  /*3160*/  FMNMX.FTZ R6, R53, R6, !PT ;  /* 0x0000000635067209 */ /* 0x000fe40007810000 */
[----:B------:R-:W-:Y:S02]  /*3170*/  ISETP.GT.AND P1, PT, R0, 0x9, PT ;  /* 0x000000090000780c */ /* 0x000fe40003f24270 */
[----:B------:R-:W-:Y:S02]  /*3180*/  FMNMX.FTZ R7, R16, R17, !PT ;  /* 0x0000001110077209 */ /* 0x000fe40007810000 */
[----:B------:R-:W-:Y:S02]  /*3190*/  FSEL R50, R50, -INF , P3 ;  /* 0xff80000032327808 */ /* 0x000fe40001800000 */
[----:B------:R-:W-:-:S02]  /*31a0*/  FMNMX.FTZ R6, R175, R6, !PT ;  /* 0x00000006af067209 */ /* 0x000fc40007810000 */
[----:B------:R-:W-:Y:S02]  /*31b0*/  ISETP.GT.AND P3, PT, R0, 0x18, PT ;  /* 0x000000180000780c */ /* 0x000fe40003f64270 */
[----:B------:R-:W-:Y:S02]  /*31c0*/  FSEL R33, R71, -INF , P1 ;  /* 0xff80000047217808 */ /* 0x000fe40000800000 */
[----:B------:R-:W-:Y:S02]  /*31d0*/  FMNMX.FTZ R7, R32, R7, !PT ;  /* 0x0000000720077209 */ /* 0x000fe40007810000 */
[----:B------:R-:W-:Y:S02]  /*31e0*/  FMNMX.FTZ R6, R173, R6, !PT ;  /* 0x00000006ad067209 */ /* 0x000fe40007810000 */
[----:B------:R-:W-:Y:S02]  /*31f0*/  FSEL R48, R54, -INF , P3 ;  /* 0xff80000036307808 */ /* 0x000fe40001800000 */
[----:B------:R-:W-:-:S02]  /*3200*/  ISETP.GT.AND P1, PT, R0, 0x11, PT ;  /* 0x000000110000780c */ /* 0x000fc40003f24270 */
[----:B------:R-:W-:Y:S02]  /*3210*/  ISETP.GT.AND P3, PT, R2, 0x38, PT ;  /* 0x000000380200780c */ /* 0x000fe40003f64270 */
[----:B------:R-:W-:Y:S02]  /*3220*/  FMNMX.FTZ R7, R33, R7, !PT ;  /* 0x0000000721077209 */ /* 0x000fe40007810000 */
[----:B------:R-:W-:Y:S02]  /*3230*/  FMNMX.FTZ R6, R172, R6, !PT ;  /* 0x00000006ac067209 */ /* 0x000fe40007810000 */
[----:B------:R-:W-:Y:S02]  /*3240*/  FSEL R51, R51, -INF , P1 ;  /* 0xff80000033337808 */ /* 0x000fe40000800000 */
[----:B------:R-:W-:Y:S02]  /*3250*/  FSEL R227, R8, -INF , P3 ;  /* 0xff80000008e37808 */ /* 0x000fe40001800000 */
[----:B------:R-:W-:-:S02]  /*3260*/  FMNMX.FTZ R7, R50, R7, !PT ;  /* 0x0000000732077209 */ /* 0x000fc40007810000 */
[----:B------:R-:W-:Y:S02]  /*3270*/  ISETP.GT.AND P3, PT, R2, 0x39, PT ;  /* 0x000000390200780c */ /* 0x000fe40003f64270 */
[----:B------:R-:W-:Y:S02]  /*3280*/  ISETP.GT.AND P1, PT, R0, 0x19, PT ;  /* 0x000000190000780c */ /* 0x000fe40003f24270 */
[----:B------:R-:W-:Y:S02]  /*3290*/  FMNMX.FTZ R2, R174, R6, !PT ;  /* 0x00000006ae027209 */ /* 0x000fe40007810000 */
[----:B------:R-:W-:Y:S02]  /*32a0*/  FMNMX.FTZ R6, R51, R7, !PT ;  /* 0x0000000733067209 */ /* 0x000fe40007810000 */
[----:B------:R-:W-:Y:S02]  /*32b0*/  FSEL R99, R55, -INF , P1 ;  /* 0xff80000037637808 */ /* 0x000fe40000800000 */
[----:B------:R-:W-:-:S02]  /*32c0*/  FMNMX.FTZ R2, R229, R2, !PT ;  /* 0x00000002e5027209 */ /* 0x000fc40007810000 */
[----:B------:R-:W-:Y:S02]  /*32d0*/  ISETP.GT.AND P1, PT, R0, 0x20, PT ;  /* 0x000000200000780c */ /* 0x000fe40003f24270 */
[----:B------:R-:W-:Y:S02]  /*32e0*/  FMNMX.FTZ R6, R48, R6, !PT ;  /* 0x0000000630067209 */ /* 0x000fe40007810000 */
[----:B------:R-:W-:Y:S02]  /*32f0*/  FMNMX.FTZ R2, R230, R2, !PT ;  /* 0x00000002e6027209 */ /* 0x000fe40007810000 */
[----:B------:R-:W-:Y:S02]  /*3300*/  FSEL R158, R38, -INF , P1 ;  /* 0xff800000269e7808 */ /* 0x000fe40000800000 */
[----:B------:R-:W-:Y:S02]  /*3310*/  ISETP.GT.AND P1, PT, R0, 0x21, PT ;  /* 0x000000210000780c */ /* 0x000fe40003f24270 */
[----:B------:R-:W-:-:S02]  /*3320*/  FMNMX.FTZ R6, R99, R6, !PT ;  /* 0x0000000663067209 */ /* 0x000fc40007810000 */
[----:B------:R-:W-:Y:S02]  /*3330*/  FSEL R214, R9, -INF , P3 ;  /* 0xff80000009d67808 */ /* 0x000fe40001800000 */
[----:B------:R-:W-:Y:S02]  /*3340*/  FMNMX.FTZ R2, R227, R2, !PT ;  /* 0x00000002e3027209 */ /* 0x000fe40007810000 */
[----:B------:R-:W-:Y:S02]  /*3350*/  FSEL R154, R39, -INF , P1 ;  /* 0xff800000279a7808 */ /* 0x000fe40000800000 */
[----:B------:R-:W-:Y:S02]  /*3360*/  ISETP.GT.AND P3, PT, R0, 0x28, PT ;  /* 0x000000280000780c */ /* 0x000fe40003f64270 */
[----:B------:R-:W-:Y:S02]  /*3370*/  FMNMX.FTZ R6, R158, R6, !PT ;  /* 0x000000069e067209 */ /* 0x000fe40007810000 */
[----:B------:R-:W-:-:S02]  /*3380*/  FMNMX.FTZ R7, R214, R2, !PT ;  /* 0x00000002d6077209 */ /* 0x000fc40007810000 */
[----:B------:R-:W-:Y:S02]  /*3390*/  ISETP.GT.AND P1, PT, R0, 0x29, PT ;  /* 0x000000290000780c */ /* 0x000fe40003f24270 */
[----:B------:R-:W-:Y:S01]  /*33a0*/  FSEL R155, R26, -INF , P3 ;  /* 0xff8000001a9b7808 */ /* 0x000fe20001800000 */
[----:B------:R-:W2:Y:S01]  /*33b0*/  SHFL.BFLY PT, R8, R7, 0x2, 0x1f ;  /* 0x0c401f0007087f89 */ /* 0x000ea200000e0000 */
[----:B------:R-:W-:Y:S02]  /*33c0*/  FMNMX.FTZ R2, R154, R6, !PT ;  /* 0x000000069a027209 */ /* 0x000fe40007810000 */
[----:B------:R-:W-:Y:S02]  /*33d0*/  ISETP.GT.AND P3, PT, R0, 0x30, PT ;  /* 0x000000300000780c */ /* 0x000fe40003f64270 */
[----:B------:R-:W-:Y:S02]  /*33e0*/  FMNMX.FTZ R6, R72, R73, !PT ;  /* 0x0000004948067209 */ /* 0x000fe40007810000 */
[----:B------:R-:W-:-:S02]  /*33f0*/  FSEL R159, R27, -INF , P1 ;  /* 0xff8000001b9f7808 */ /* 0x000fc40000800000 */
[----:B------:R-:W-:Y:S02]  /*3400*/  FMNMX.FTZ R2, R155, R2, !PT ;  /* 0x000000029b027209 */ /* 0x000fe40007810000 */
[----:B------:R-:W-:Y:S02]  /*3410*/  FSEL R207, R34, -INF , P3 ;  /* 0xff80000022cf7808 */ /* 0x000fe40001800000 */
[----:B------:R-:W-:Y:S02]  /*3420*/  FMNMX.FTZ R6, R74, R6, !PT ;  /* 0x000000064a067209 */ /* 0x000fe40007810000 */
[----:B------:R-:W-:Y:S02]  /*3430*/  ISETP.GT.AND P1, PT, R0, 0x31, PT ;  /* 0x000000310000780c */ /* 0x000fe40003f24270 */
[----:B------:R-:W-:Y:S02]  /*3440*/  ISETP.GT.AND P3, PT, R4, 0x29, PT ;  /* 0x000000290400780c */ /* 0x000fe40003f64270 */
[----:B------:R-:W-:-:S02]  /*3450*/  FMNMX.FTZ R2, R159, R2, !PT ;  /* 0x000000029f027209 */ /* 0x000fc40007810000 */
[----:B------:R-:W-:Y:S02]  /*3460*/  FMNMX.FTZ R6, R75, R6, !PT ;  /* 0x000000064b067209 */ /* 0x000fe40007810000 */
[----:B------:R-:W-:Y:S02]  /*3470*/  FSEL R220, R35, -INF , P1 ;  /* 0xff80000023dc7808 */ /* 0x000fe40000800000 */
[----:B------:R-:W-:Y:S02]  /*3480*/  FSEL R178, R65, -INF , P3 ;  /* 0xff80000041b27808 */ /* 0x000fe40001800000 */
[C---:B------:R-:W-:Y:S02]  /*3490*/  ISETP.GT.AND P3, PT, R0.reuse, 0x38, PT ;  /* 0x000000380000780c */ /* 0x040fe40003f64270 */
[----:B------:R-:W-:Y:S02]  /*34a0*/  ISETP.GT.AND P1, PT, R0, 0x39, PT ;  /* 0x000000390000780c */ /* 0x000fe40003f24270 */
[----:B------:R-:W-:-:S02]  /*34b0*/  FMNMX.FTZ R0, R207, R2, !PT ;  /* 0x00000002cf007209 */ /* 0x000fc40007810000 */
[----:B------:R-:W-:Y:S02]  /*34c0*/  FMNMX.FTZ R2, R147, R6, !PT ;  /* 0x0000000693027209 */ /* 0x000fe40007810000 */
[----:B------:R-:W-:Y:S02]  /*34d0*/  FSEL R205, R10, -INF , P3 ;  /* 0xff8000000acd7808 */ /* 0x000fe40001800000 */
[----:B------:R-:W-:Y:S02]  /*34e0*/  FMNMX.FTZ R0, R220, R0, !PT ;  /* 0x00000000dc007209 */ /* 0x000fe40007810000 */
[----:B------:R-:W-:Y:S02]  /*34f0*/  FMNMX.FTZ R2, R148, R2, !PT ;  /* 0x0000000294027209 */ /* 0x000fe40007810000 */
[----:B------:R-:W-:Y:S02]  /*3500*/  FSEL R206, R11, -INF , P1 ;  /* 0xff8000000bce7808 */ /* 0x000fe40000800000 */
[----:B------:R-:W-:-:S02]  /*3510*/  FMNMX.FTZ R0, R205, R0, !PT ;  /* 0x00000000cd007209 */ /* 0x000fc40007810000 */
[----:B------:R-:W-:Y:S02]  /*3520*/  FMNMX.FTZ R2, R157, R2, !PT ;  /* 0x000000029d027209 */ /* 0x000fe40007810000 */
[----:B------:R-:W-:Y:S02]  /*3530*/  FMNMX.FTZ R6, R206, R0, !PT ;  /* 0x00000000ce067209 */ /* 0x000fe40007810000 */
[----:B------:R-:W-:Y:S02]  /*3540*/  FMNMX.FTZ R0, R156, R2, !PT ;  /* 0x000000029c007209 */ /* 0x000fe40007810000 */
[----:B--2---:R-:W-:Y:S02]  /*3550*/  FMNMX.FTZ R7, R7, R8, !PT ;  /* 0x0000000807077209 */ /* 0x004fe40007810000 */
[----:B------:R-:W-:Y:S01]  /*3560*/  ISETP.GT.AND P3, PT, R4, 0x30, PT ;  /* 0x000000300400780c */ /* 0x000fe20003f64270 */
[----:B------:R-:W-:Y:S01]  /*3570*/  SHFL.BFLY PT, R8, R6, 0x2, 0x1f ;  /* 0x0c401f0006087f89 */ /* 0x000fe200000e0000 */
[----:B------:R-:W-:-:S02]  /*3580*/  FMNMX.FTZ R0, R176, R0, !PT ;  /* 0x00000000b0007209 */ /* 0x000fc40007810000 */
[----:B------:R-:W-:Y:S01]  /*3590*/  FMNMX.FTZ R2, R57, R56, !PT ;  /* 0x0000003839027209 */ /* 0x000fe20007810000 */
[----:B------:R-:W2:Y:S01]  /*35a0*/  SHFL.BFLY PT, R9, R7, 0x1, 0x1f ;  /* 0x0c201f0007097f89 */ /* 0x000ea200000e0000 */
[----:B------:R-:W-:Y:S02]  /*35b0*/  FSEL R218, R20, -INF , P3 ;  /* 0xff80000014da7808 */ /* 0x000fe40001800000 */
[----:B------:R-:W-:Y:S02]  /*35c0*/  FMNMX.FTZ R0, R184, R0, !PT ;  /* 0x00000000b8007209 */ /* 0x000fe40007810000 */
[----:B------:R-:W-:Y:S02]  /*35d0*/  ISETP.GT.AND P3, PT, R5, 0x18, PT ;  /* 0x000000180500780c */ /* 0x000fe40003f64270 */
[----:B------:R-:W-:Y:S02]  /*35e0*/  FMNMX.FTZ R2, R60, R2, !PT ;  /* 0x000000023c027209 */ /* 0x000fe40007810000 */
[----:B------:R-:W-:-:S02]  /*35f0*/  FMNMX.FTZ R0, R177, R0, !PT ;  /* 0x00000000b1007209 */ /* 0x000fc40007810000 */
[----:B------:R-:W-:Y:S02]  /*3600*/  FSEL R97, R62, -INF , P3 ;  /* 0xff8000003e617808 */ /* 0x000fe40001800000 */
[C---:B------:R-:W-:Y:S02]  /*3610*/  ISETP.GT.AND P3, PT, R4.reuse, 0x38, PT ;  /* 0x000000380400780c */ /* 0x040fe40003f64270 */
[----:B------:R-:W-:Y:S02]  /*3620*/  FMNMX.FTZ R2, R61, R2, !PT ;  /* 0x000000023d027209 */ /* 0x000fe40007810000 */
[----:B------:R-:W-:Y:S02]  /*3630*/  ISETP.GT.AND P1, PT, R4, 0x31, PT ;  /* 0x000000310400780c */ /* 0x000fe40003f24270 */
[----:B------:R-:W-:Y:S02]  /*3640*/  FMNMX.FTZ R0, R178, R0, !PT ;  /* 0x00000000b2007209 */ /* 0x000fe40007810000 */
[----:B------:R-:W-:-:S02]  /*3650*/  FSEL R228, R12, -INF , P3 ;  /* 0xff8000000ce47808 */ /* 0x000fc40001800000 */
[----:B------:R-:W-:Y:S02]  /*3660*/  FMNMX.FTZ R2, R146, R2, !PT ;  /* 0x0000000292027209 */ /* 0x000fe40007810000 */
[----:B------:R-:W-:Y:S02]  /*3670*/  ISETP.GT.AND P3, PT, R5, 0x20, PT ;  /* 0x000000200500780c */ /* 0x000fe40003f64270 */
[----:B------:R-:W-:Y:S02]  /*3680*/  FSEL R215, R21, -INF , P1 ;  /* 0xff80000015d77808 */ /* 0x000fe40000800000 */
[----:B------:R-:W-:Y:S02]  /*3690*/  FMNMX.FTZ R0, R218, R0, !PT ;  /* 0x00000000da007209 */ /* 0x000fe40007810000 */
[----:B------:R-:W-:Y:S02]  /*36a0*/  ISETP.GT.AND P1, PT, R5, 0x19, PT ;  /* 0x000000190500780c */ /* 0x000fe40003f24270 */
[----:B------:R-:W-:-:S02]  /*36b0*/  FMNMX.FTZ R2, R140, R2, !PT ;  /* 0x000000028c027209 */ /* 0x000fc40007810000 */
[----:B------:R-:W-:Y:S02]  /*36c0*/  FSEL R153, R58, -INF , P3 ;  /* 0xff8000003a997808 */ /* 0x000fe40001800000 */
[----:B------:R-:W-:Y:S01]  /*36d0*/  ISETP.GT.AND P3, PT, R4, 0x39, PT ;  /* 0x000000390400780c */ /* 0x000fe20003f64270 */
[----:B------:R-:W-:Y:S01]  /*36e0*/  IMAD R4, R162, 0x20, R161 ;  /* 0x00000020a2047824 */ /* 0x000fe200078e02a1 */
[----:B------:R-:W-:Y:S02]  /*36f0*/  FMNMX.FTZ R0, R215, R0, !PT ;  /* 0x00000000d7007209 */ /* 0x000fe40007810000 */
[----:B------:R-:W-:Y:S02]  /*3700*/  FSEL R96, R63, -INF , P1 ;  /* 0xff8000003f607808 */ /* 0x000fe40000800000 */
[----:B------:R-:W-:Y:S02]  /*3710*/  FMNMX.FTZ R2, R97, R2, !PT ;  /* 0x0000000261027209 */ /* 0x000fe40007810000 */
[----:B------:R-:W-:-:S02]  /*3720*/  FSEL R223, R13, -INF , P3 ;  /* 0xff8000000ddf7808 */ /* 0x000fc40001800000 */
[----:B------:R-:W-:Y:S02]  /*3730*/  FMNMX.FTZ R0, R228, R0, !PT ;  /* 0x00000000e4007209 */ /* 0x000fe40007810000 */
[----:B------:R-:W-:Y:S02]  /*3740*/  ISETP.GT.AND P1, PT, R5, 0x21, PT ;  /* 0x000000210500780c */ /* 0x000fe40003f24270 */
[----:B------:R-:W-:Y:S02]  /*3750*/  FMNMX.FTZ R2, R96, R2, !PT ;  /* 0x0000000260027209 */ /* 0x000fe40007810000 */
[----:B--2---:R-:W-:Y:S02]  /*3760*/  FMNMX.FTZ R143, R7, R9, !PT ;  /* 0x00000009078f7209 */ /* 0x004fe40007810000 */
[----:B------:R-:W-:Y:S02]  /*3770*/  FMNMX.FTZ R7, R223, R0, !PT ;  /* 0x00000000df077209 */ /* 0x000fe40007810000 */
[----:B------:R-:W-:Y:S01]  /*3780*/  FSEL R152, R59, -INF , P1 ;  /* 0xff8000003b987808 */ /* 0x000fe20000800000 */
[----:B------:R-:W-:Y:S01]  /*3790*/  FMUL.FTZ R12, R143, c[0x0][0x2d0] ;  /* 0x0000b4008f0c7a20 */ /* 0x000fe20000410000 */
[----:B------:R-:W-:-:S02]  /*37a0*/  ISETP.GT.AND P1, PT, R5, 0x28, PT ;  /* 0x000000280500780c */ /* 0x000fc40003f24270 */
[----:B------:R-:W-:Y:S02]  /*37b0*/  FMNMX.FTZ R2, R153, R2, !PT ;  /* 0x0000000299027209 */ /* 0x000fe40007810000 */
[----:B------:R-:W-:Y:S02]  /*37c0*/  FMNMX.FTZ R142, R6, R8, !PT ;  /* 0x00000008068e7209 */ /* 0x000fe40007810000 */
[----:B------:R-:W2:Y:S01]  /*37d0*/  SHFL.BFLY PT, R6, R7, 0x2, 0x1f ;  /* 0x0c401f0007067f89 */ /* 0x000ea200000e0000 */
[C---:B------:R-:W-:Y:S02]  /*37e0*/  ISETP.GT.AND P3, PT, R5.reuse, 0x29, PT ;  /* 0x000000290500780c */ /* 0x040fe40003f64270 */
[----:B------:R-:W-:Y:S01]  /*37f0*/  FSEL R141, R66, -INF , P1 ;  /* 0xff800000428d7808 */ /* 0x000fe20000800000 */
[----:B------:R-:W3:Y:S01]  /*3800*/  SHFL.BFLY PT, R8, R142, 0x1, 0x1f ;  /* 0x0c201f008e087f89 */ /* 0x000ee200000e0000 */
[----:B------:R-:W-:Y:S02]  /*3810*/  FMNMX.FTZ R0, R152, R2, !PT ;  /* 0x0000000298007209 */ /* 0x000fe40007810000 */
[----:B------:R-:W-:-:S02]  /*3820*/  ISETP.GT.AND P1, PT, R5, 0x30, PT ;  /* 0x000000300500780c */ /* 0x000fc40003f24270 */
[----:B------:R-:W-:Y:S02]  /*3830*/  FSEL R13, R67, -INF , P3 ;  /* 0xff800000430d7808 */ /* 0x000fe40001800000 */
[----:B------:R-:W-:Y:S02]  /*3840*/  FMNMX.FTZ R0, R141, R0, !PT ;  /* 0x000000008d007209 */ /* 0x000fe40007810000 */
[----:B------:R-:W-:Y:S02]  /*3850*/  ISETP.GT.AND P3, PT, R5, 0x31, PT ;  /* 0x000000310500780c */ /* 0x000fe40003f64270 */
[----:B------:R-:W-:Y:S02]  /*3860*/  FSEL R217, R22, -INF , P1 ;  /* 0xff80000016d97808 */ /* 0x000fe40000800000 */
[----:B------:R-:W-:Y:S02]  /*3870*/  FMNMX.FTZ R0, R13, R0, !PT ;  /* 0x000000000d007209 */ /* 0x000fe40007810000 */
[----:B------:R-:W-:-:S02]  /*3880*/  FSETP.NEU.FTZ.AND P1, PT, R143, -INF , PT ;  /* 0xff8000008f00780b */ /* 0x000fc40003f3d000 */
[----:B------:R-:W-:Y:S02]  /*3890*/  FSEL R221, R23, -INF , P3 ;  /* 0xff80000017dd7808 */ /* 0x000fe40001800000 */
[----:B------:R-:W-:Y:S02]  /*38a0*/  ISETP.GT.AND P3, PT, R5, 0x38, PT ;  /* 0x000000380500780c */ /* 0x000fe40003f64270 */
[----:B------:R-:W-:Y:S02]  /*38b0*/  FMNMX.FTZ R2, R217, R0, !PT ;  /* 0x00000000d9027209 */ /* 0x000fe40007810000 */
[----:B------:R-:W-:Y:S02]  /*38c0*/  FSEL R12, R12, RZ, P1 ;  /* 0x000000ff0c0c7208 */ /* 0x000fe40000800000 */
[----:B------:R-:W-:Y:S02]  /*38d0*/  ISETP.GT.AND P1, PT, R5, 0x39, PT ;  /* 0x000000390500780c */ /* 0x000fe40003f24270 */
[----:B------:R-:W-:Y:S01]  /*38e0*/  FSEL R14, R14, -INF , P3 ;  /* 0xff8000000e0e7808 */ /* 0x000fe20001800000 */
[--C-:B------:R-:W-:Y:S01]  /*38f0*/  FFMA.FTZ R0, R44, c[0x0][0x2d0], -R12.reuse ;  /* 0x0000b4002c007a23 */ /* 0x100fe2000001080c */
[----:B------:R-:W-:Y:S01]  /*3900*/  FMNMX.FTZ R2, R221, R2, !PT ;  /* 0x00000002dd027209 */ /* 0x000fe20007810000 */
[----:B------:R-:W-:Y:S01]  /*3910*/  FFMA.FTZ R5, R45, c[0x0][0x2d0], -R12 ;  /* 0x0000b4002d057a23 */ /* 0x000fe2000001080c */
[----:B------:R-:W-:Y:S01]  /*3920*/  FSEL R15, R15, -INF , P1 ;  /* 0xff8000000f0f7808 */ /* 0x000fe20000800000 */
[----:B------:R4:W-:Y:S01]  /*3930*/  MUFU.EX2 R163, R0 ;  /* 0x0000000000a37308 */ /* 0x0009e20000000800 */
[----:B------:R-:W-:-:S02]  /*3940*/  FMNMX.FTZ R2, R14, R2, !PT ;  /* 0x000000020e027209 */ /* 0x000fc40007810000 */
[----:B--2---:R-:W-:Y:S02]  /*3950*/  FMNMX.FTZ R7, R7, R6, !PT ;  /* 0x0000000607077209 */ /* 0x004fe40007810000 */
[----:B------:R-:W-:Y:S01]  /*3960*/  FMNMX.FTZ R6, R15, R2, !PT ;  /* 0x000000020f067209 */ /* 0x000fe20007810000 */
[--C-:B------:R-:W-:Y:S01]  /*3970*/  FFMA.FTZ R2, R46, c[0x0][0x2d0], -R12.reuse ;  /* 0x0000b4002e027a23 */ /* 0x100fe2000001080c */
[----:B---3--:R-:W-:Y:S01]  /*3980*/  FMNMX.FTZ R142, R142, R8, !PT ;  /* 0x000000088e8e7209 */ /* 0x008fe20007810000 */
[----:B------:R2:W-:Y:S01]  /*3990*/  MUFU.EX2 R252, R5 ;  /* 0x0000000500fc7308 */ /* 0x0005e20000000800 */
[----:B------:R-:W3:Y:S01]  /*39a0*/  SHFL.BFLY PT, R10, R7, 0x1, 0x1f ;  /* 0x0c201f00070a7f89 */ /* 0x000ee200000e0000 */
[----:B------:R-:W-:-:S03]  /*39b0*/  FFMA.FTZ R8, R47, c[0x0][0x2d0], -R12 ;  /* 0x0000b4002f087a23 */ /* 0x000fc6000001080c */
[----:B------:R-:W5:Y:S01]  /*39c0*/  SHFL.BFLY PT, R9, R6, 0x2, 0x1f ;  /* 0x0c401f0006097f89 */ /* 0x000f6200000e0000 */
[----:B----4-:R-:W-:Y:S01]  /*39d0*/  IMAD.IADD R0, R160, 0x1, R4 ;  /* 0x00000001a0007824 */ /* 0x010fe200078e0204 */
[----:B------:R-:W-:Y:S01]  /*39e0*/  @P0 LEA R4, P1, R164, R18, 0x1 ;  /* 0x00000012a4040211 */ /* 0x000fe200078208ff */
[----:B------:R4:W-:Y:S02]  /*39f0*/  MUFU.EX2 R251, R2 ;  /* 0x0000000200fb7308 */ /* 0x0009e40000000800 */
[----:B------:R-:W-:Y:S01]  /*3a00*/  IMAD.SHL.U32 R209, R0, 0x2, RZ ;  /* 0x0000000200d17824 */ /* 0x000fe200078e00ff */
[----:B--2---:R-:W-:-:S03]  /*3a10*/  @P0 LEA.HI.X R5, R164, R19, R166, 0x1, P1 ;  /* 0x00000013a4050211 */ /* 0x004fc600008f0ca6 */
[----:B------:R-:W-:Y:S01]  /*3a20*/  IMAD R210, R3, 0x2, R209 ;  /* 0x0000000203d27824 */ /* 0x000fe200078e02d1 */
[C---:B------:R-:W-:Y:S01]  /*3a30*/  FSETP.NEU.FTZ.AND P1, PT, R142.reuse, -INF , PT ;  /* 0xff8000008e00780b */ /* 0x040fe20003f3d000 */
[----:B------:R2:W1:Y:S01]  /*3a40*/  MUFU.EX2 R179, R8 ;  /* 0x0000000800b37308 */ /* 0x0004620000000800 */
[----:B------:R5:W-:Y:S04]  /*3a50*/  @P0 LDGSTS.E.BYPASS.LTC128B.128 [R225+0x3900], [R4.64], !P6 ;  /* 0x0390000004e10fae */ /* 0x000be8000f101d46 */
[----:B------:R5:W-:Y:S01]  /*3a60*/  @P0 LDGSTS.E.BYPASS.LTC128B.128 [R225+0x4900], [R4.64+0x40], !P5 ;  /* 0x0490004004e10fae */ /* 0x000be2000e901d46 */
[----:B----4-:R-:W-:Y:S01]  /*3a70*/  FMUL.FTZ R2, R142, c[0x0][0x2d0] ;  /* 0x0000b4008e027a20 */ /* 0x010fe20000410000 */
[----:B---3--:R-:W-:Y:S02]  /*3a80*/  FMNMX.FTZ R145, R7, R10, !PT ;  /* 0x0000000a07917209 */ /* 0x008fe40007810000 */
[----:B------:R5:W-:Y:S02]  /*3a90*/  @P0 LDGSTS.E.BYPASS.LTC128B.128 [R225+0x5900], [R4.64+0x80], !P4 ;  /* 0x0590008004e10fae */ /* 0x000be4000e101d46 */
[----:B------:R-:W-:-:S02]  /*3aa0*/  FSEL R2, R2, RZ, P1 ;  /* 0x000000ff02027208 */ /* 0x000fc40000800000 */
[----:B------:R-:W-:Y:S01]  /*3ab0*/  LDSM.16.MT88.4 R24, [R209+0x100] ;  /* 0x00010000d118783b */ /* 0x000fe20000004200 */
[----:B------:R-:W-:Y:S02]  /*3ac0*/  FSETP.NEU.FTZ.AND P0, PT, R145, -INF , PT ;  /* 0xff8000009100780b */ /* 0x000fe40003f1d000 */
[--C-:B------:R-:W-:Y:S01]  /*3ad0*/  FFMA.FTZ R0, R17, c[0x0][0x2d0], -R2.reuse ;  /* 0x0000b40011007a23 */ /* 0x100fe20000010802 */
[----:B------:R-:W-:Y:S01]  /*3ae0*/  LDSM.16.MT88.4 R20, [R209+0x1100] ;  /* 0x00110000d114783b */ /* 0x000fe20000004200 */
[--C-:B--2---:R-:W-:Y:S02]  /*3af0*/  FFMA.FTZ R8, R16, c[0x0][0x2d0], -R2.reuse ;  /* 0x0000b40010087a23 */ /* 0x104fe40000010802 */
[----:B------:R2:W-:Y:S01]  /*3b00*/  MUFU.EX2 R248, R0 ;  /* 0x0000000000f87308 */ /* 0x0005e20000000800 */
[--C-:B------:R-:W-:Y:S01]  /*3b10*/  FFMA.FTZ R3, R33, c[0x0][0x2d0], -R2.reuse ;  /* 0x0000b40021037a23 */ /* 0x100fe20000010802 */
[----:B-1----:R-:W-:Y:S04]  /*3b20*/  LDSM.16.MT88.4 R16, [R210+0x100] ;  /* 0x00010000d210783b */ /* 0x002fe80000004200 */
[----:B------:R-:W-:Y:S02]  /*3b30*/  LDSM.16.MT88.4 R28, [R210+0x1100] ;  /* 0x00110000d21c783b */ /* 0x000fe40000004200 */
[----:B------:R-:W-:Y:S02]  /*3b40*/  MUFU.EX2 R250, R8 ;  /* 0x0000000800fa7308 */ /* 0x000fe40000000800 */
[----:B------:R-:W-:Y:S04]  /*3b50*/  LDSM.16.MT88.4 R36, [R210+0x2100] ;  /* 0x00210000d224783b */ /* 0x000fe80000004200 */
[----:B------:R-:W-:Y:S01]  /*3b60*/  LDSM.16.MT88.4 R40, [R210+0x2500] ;  /* 0x00250000d228783b */ /* 0x000fe20000004200 */
[----:B--2---:R-:W-:Y:S01]  /*3b70*/  FFMA.FTZ R0, R32, c[0x0][0x2d0], -R2 ;  /* 0x0000b40020007a23 */ /* 0x004fe20000010802 */
[----:B-----5:R-:W-:-:S02]  /*3b80*/  FMNMX.FTZ R4, R6, R9, !PT ;  /* 0x0000000906047209 */ /* 0x020fc40007810000 */
[----:B------:R-:W-:Y:S01]  /*3b90*/  LDSM.16.MT88.4 R32, [R209+0x2100] ;  /* 0x00210000d120783b */ /* 0x000fe20000004200 */
[----:B------:R-:W-:Y:S01]  /*3ba0*/  MUFU.EX2 R249, R3 ;  /* 0x0000000300f97308 */ /* 0x000fe20000000800 */
[----:B------:R-:W-:Y:S02]  /*3bb0*/  F2FP.PACK_AB R6, R179, R251 ;  /* 0x000000fbb306723e */ /* 0x000fe400000000ff */
[----:B------:R-:W1:Y:S04]  /*3bc0*/  SHFL.BFLY PT, R5, R4, 0x1, 0x1f ;  /* 0x0c201f0004057f89 */ /* 0x000e6800000e0000 */
[----:B------:R-:W0:Y:S01]  /*3bd0*/  LDGDEPBAR ;  /* 0x00000000000079af */ /* 0x000e220000000000 */
[----:B------:R2:W3:Y:S02]  /*3be0*/  MUFU.EX2 R247, R0 ;  /* 0x0000000000f77308 */ /* 0x0004e40000000800 */
[----:B--2---:R-:W-:Y:S01]  /*3bf0*/  FMUL.FTZ R0, R145, c[0x0][0x2d0] ;  /* 0x0000b40091007a20 */ /* 0x004fe20000410000 */
[----:B---3--:R-:W-:-:S02]  /*3c00*/  F2FP.PACK_AB R7, R249, R247 ;  /* 0x000000f7f907723e */ /* 0x008fc400000000ff */
[----:B-1----:R-:W-:Y:S02]  /*3c10*/  FMNMX.FTZ R144, R4, R5, !PT ;  /* 0x0000000504907209 */ /* 0x002fe40007810000 */
[----:B------:R-:W-:Y:S02]  /*3c20*/  FSEL R0, R0, RZ, P0 ;  /* 0x000000ff00007208 */ /* 0x000fe40000000000 */
[----:B------:R-:W-:Y:S02]  /*3c30*/  F2FP.PACK_AB R4, R252, R163 ;  /* 0x000000a3fc04723e */ /* 0x000fe400000000ff */
[----:B------:R-:W-:Y:S01]  /*3c40*/  F2FP.PACK_AB R5, R248, R250 ;  /* 0x000000faf805723e */ /* 0x000fe200000000ff */
[--C-:B------:R-:W-:Y:S01]  /*3c50*/  FFMA.FTZ R3, R72, c[0x0][0x2d0], -R0.reuse ;  /* 0x0000b40048037a23 */ /* 0x100fe20000010800 */
[----:B------:R-:W-:Y:S01]  /*3c60*/  FSETP.NEU.FTZ.AND P0, PT, R144, -INF , PT ;  /* 0xff8000009000780b */ /* 0x000fe20003f1d000 */
[--C-:B------:R-:W-:Y:S02]  /*3c70*/  FFMA.FTZ R8, R74, c[0x0][0x2d0], -R0.reuse ;  /* 0x0000b4004a087a23 */ /* 0x100fe40000010800 */
[----:B------:R1:W-:Y:S02]  /*3c80*/  MUFU.EX2 R244, R3 ;  /* 0x0000000300f47308 */ /* 0x0003e40000000800 */
[C---:B------:R-:W-:Y:S06]  /*3c90*/  HMMA.16816.F32 R116, R4.reuse, R24, RZ ;  /* 0x000000180474723c */ /* 0x040fec00000018ff */
[----:B------:R2:W-:Y:S02]  /*3ca0*/  MUFU.EX2 R245, R8 ;  /* 0x0000000800f57308 */ /* 0x0005e40000000800 */
[----:B------:R-:W-:Y:S01]  /*3cb0*/  HMMA.16816.F32 R112, R4, R16, RZ ;  /* 0x000000100470723c */ /* 0x000fe200000018ff */
[----:B-1----:R-:W-:-:S07]  /*3cc0*/  FFMA.FTZ R3, R73, c[0x0][0x2d0], -R0 ;  /* 0x0000b40049037a23 */ /* 0x002fce0000010800 */
[----:B------:R-:W-:Y:S01]  /*3cd0*/  HMMA.16816.F32 R108, R4, R20, RZ ;  /* 0x00000014046c723c */ /* 0x000fe200000018ff */
[----:B------:R1:W-:Y:S01]  /*3ce0*/  MUFU.EX2 R239, R3 ;  /* 0x0000000300ef7308 */ /* 0x0003e20000000800 */
[----:B--2---:R-:W-:-:S06]  /*3cf0*/  FFMA.FTZ R8, R75, c[0x0][0x2d0], -R0 ;  /* 0x0000b4004b087a23 */ /* 0x004fcc0000010800 */
[C---:B------:R-:W-:Y:S01]  /*3d00*/  HMMA.16816.F32 R104, R4.reuse, R28, RZ ;  /* 0x0000001c0468723c */ /* 0x040fe200000018ff */
[----:B------:R-:W2:Y:S07]  /*3d10*/  MUFU.EX2 R246, R8 ;  /* 0x0000000800f67308 */ /* 0x000eae0000000800 */
[----:B------:R-:W-:Y:S01]  /*3d20*/  HMMA.16816.F32 R100, R4, R32, RZ ;  /* 0x000000200464723c */ /* 0x000fe200000018ff */
[----:B-1----:R-:W-:-:S05]  /*3d30*/  FMUL.FTZ R3, R144, c[0x0][0x2d0] ;  /* 0x0000b40090037a20 */ /* 0x002fca0000410000 */
[----:B------:R-:W-:Y:S02]  /*3d40*/  FSEL R3, R3, RZ, P0 ;  /* 0x000000ff03037208 */ /* 0x000fe40000000000 */
[----:B------:R-:W-:Y:S01]  /*3d50*/  HMMA.16816.F32 R92, R4, R36, RZ ;  /* 0x00000024045c723c */ /* 0x000fe200000018ff */
[----:B--2---:R-:W-:Y:S02]  /*3d60*/  F2FP.PACK_AB R10, R246, R245 ;  /* 0x000000f5f60a723e */ /* 0x004fe400000000ff */
[----:B------:R-:W-:-:S05]  /*3d70*/  FFMA.FTZ R8, R57, c[0x0][0x2d0], -R3 ;  /* 0x0000b40039087a23 */ /* 0x000fca0000010803 */
[C---:B------:R-:W-:Y:S01]  /*3d80*/  HMMA.16816.F32 R88, R4.reuse, R26, RZ ;  /* 0x0000001a0458723c */ /* 0x040fe200000018ff */
[----:B------:R1:W-:Y:S07]  /*3d90*/  MUFU.EX2 R236, R8 ;  /* 0x0000000800ec7308 */ /* 0x0003ee0000000800 */
[C---:B------:R-:W-:Y:S08]  /*3da0*/  HMMA.16816.F32 R84, R4.reuse, R18, RZ ;  /* 0x000000120454723c */ /* 0x040ff000000018ff */
[----:B------:R-:W-:Y:S01]  /*3db0*/  HMMA.16816.F32 R80, R4, R22, RZ ;  /* 0x000000160450723c */ /* 0x000fe200000018ff */
[----:B-1----:R-:W-:-:S04]  /*3dc0*/  FFMA.FTZ R8, R56, c[0x0][0x2d0], -R3 ;  /* 0x0000b40038087a23 */ /* 0x002fc80000010803 */
[----:B------:R1:W2:Y:S03]  /*3dd0*/  MUFU.EX2 R235, R8 ;  /* 0x0000000800eb7308 */ /* 0x0002a60000000800 */
[C---:B------:R-:W-:Y:S08]  /*3de0*/  HMMA.16816.F32 R76, R4.reuse, R30, RZ ;  /* 0x0000001e044c723c */ /* 0x040ff000000018ff */
[----:B------:R-:W-:Y:S01]  /*3df0*/  HMMA.16816.F32 R72, R4, R34, RZ ;  /* 0x000000220448723c */ /* 0x000fe200000018ff */
[----:B-1----:R-:W-:Y:S01]  /*3e00*/  FFMA.FTZ R8, R60, c[0x0][0x2d0], -R3 ;  /* 0x0000b4003c087a23 */ /* 0x002fe20000010803 */
[----:B--2---:R-:W-:-:S06]  /*3e10*/  F2FP.PACK_AB R9, R235, R236 ;  /* 0x000000eceb09723e */ /* 0x004fcc00000000ff */
[----:B------:R-:W-:Y:S01]  /*3e20*/  HMMA.16816.F32 R64, R4, R38, RZ ;  /* 0x000000260440723c */ /* 0x000fe200000018ff */
[----:B------:R1:W-:Y:S06]  /*3e30*/  MUFU.EX2 R238, R8 ;  /* 0x0000000800ee7308 */ /* 0x0003ec0000000800 */
[----:B------:R-:W-:-:S04]  /*3e40*/  FFMA.FTZ R4, R120, c[0x0][0x2d0], -R12 ;  /* 0x0000b40078047a23 */ /* 0x000fc8000001080c */
[----:B------:R2:W-:Y:S01]  /*3e50*/  MUFU.EX2 R237, R4 ;  /* 0x0000000400ed7308 */ /* 0x0005e20000000800 */
[----:B-1----:R-:W-:-:S07]  /*3e60*/  FFMA.FTZ R8, R61, c[0x0][0x2d0], -R3 ;  /* 0x0000b4003d087a23 */ /* 0x002fce0000010803 */
[----:B------:R1:W3:Y:S01]  /*3e70*/  MUFU.EX2 R243, R8 ;  /* 0x0000000800f37308 */ /* 0x0002e20000000800 */
[----:B--2---:R-:W-:-:S07]  /*3e80*/  FFMA.FTZ R4, R98, c[0x0][0x2d0], -R12 ;  /* 0x0000b40062047a23 */ /* 0x004fce000001080c */
[----:B------:R2:W-:Y:S01]  /*3e90*/  MUFU.EX2 R242, R4 ;  /* 0x0000000400f27308 */ /* 0x0005e20000000800 */
[----:B-1----:R-:W-:Y:S02]  /*3ea0*/  F2FP.PACK_AB R8, R239, R244 ;  /* 0x000000f4ef08723e */ /* 0x002fe400000000ff */
[----:B---3--:R-:W-:-:S07]  /*3eb0*/  F2FP.PACK_AB R11, R243, R238 ;  /* 0x000000eef30b723e */ /* 0x008fce00000000ff */
[----:B------:R-:W-:Y:S01]  /*3ec0*/  HMMA.16816.F32 R68, R8, R24, RZ ;  /* 0x000000180844723c */ /* 0x000fe200000018ff */
[----:B--2---:R-:W-:-:S04]  /*3ed0*/  FFMA.FTZ R4, R49, c[0x0][0x2d0], -R12 ;  /* 0x0000b40031047a23 */ /* 0x004fc8000001080c */
[----:B------:R1:W-:Y:S03]  /*3ee0*/  MUFU.EX2 R241, R4 ;  /* 0x0000000400f17308 */ /* 0x0003e60000000800 */
[C---:B------:R-:W-:Y:S01]  /*3ef0*/  HMMA.16816.F32 R128, R8.reuse, R26, RZ ;  /* 0x0000001a0880723c */ /* 0x040fe200000018ff */
[----:B------:R-:W-:Y:S07]  /*3f00*/  LDSM.16.MT88.4 R24, [R209+0x500] ;  /* 0x00050000d118783b */ /* 0x000fee0000004200 */
[----:B------:R-:W-:Y:S01]  /*3f10*/  HMMA.16816.F32 R60, R8, R16, RZ ;  /* 0x00000010083c723c */ /* 0x000fe200000018ff */
[----:B-1----:R-:W-:-:S07]  /*3f20*/  FFMA.FTZ R4, R53, c[0x0][0x2d0], -R12 ;  /* 0x0000b40035047a23 */ /* 0x002fce000001080c */
[C---:B------:R-:W-:Y:S01]  /*3f30*/  HMMA.16816.F32 R124, R8.reuse, R18, RZ ;  /* 0x00000012087c723c */ /* 0x040fe200000018ff */
[----:B------:R1:W2:Y:S01]  /*3f40*/  MUFU.EX2 R240, R4 ;  /* 0x0000000400f07308 */ /* 0x0002a20000000800 */
[----:B------:R-:W-:Y:S06]  /*3f50*/  LDSM.16.MT88.4 R16, [R209+0x1500] ;  /* 0x00150000d110783b */ /* 0x000fec0000004200 */
[C---:B------:R-:W-:Y:S08]  /*3f60*/  HMMA.16816.F32 R56, R8.reuse, R20, RZ ;  /* 0x000000140838723c */ /* 0x040ff000000018ff */
[----:B------:R-:W-:Y:S01]  /*3f70*/  HMMA.16816.F32 R120, R8, R22, RZ ;  /* 0x000000160878723c */ /* 0x000fe200000018ff */
[----:B-1----:R-:W-:Y:S01]  /*3f80*/  FFMA.FTZ R4, R50, c[0x0][0x2d0], -R2 ;  /* 0x0000b40032047a23 */ /* 0x002fe20000010802 */
[----:B------:R-:W1:Y:S01]  /*3f90*/  LDSM.16.MT88.4 R20, [R210+0x500] ;  /* 0x00050000d214783b */ /* 0x000e620000004200 */
[----:B--2---:R-:W-:-:S02]  /*3fa0*/  F2FP.PACK_AB R6, R240, R241 ;  /* 0x000000f1f006723e */ /* 0x004fc400000000ff */
[----:B------:R2:W-:Y:S03]  /*3fb0*/  MUFU.EX2 R231, R4 ;  /* 0x0000000400e77308 */ /* 0x0005e60000000800 */
[C---:B------:R-:W-:Y:S08]  /*3fc0*/  HMMA.16816.F32 R52, R8.reuse, R28, RZ ;  /* 0x0000001c0834723c */ /* 0x040ff000000018ff */
[----:B------:R-:W-:Y:S01]  /*3fd0*/  HMMA.16816.F32 R132, R8, R30, RZ ;  /* 0x0000001e0884723c */ /* 0x000fe200000018ff */
[----:B------:R-:W3:Y:S01]  /*3fe0*/  LDSM.16.MT88.4 R28, [R210+0x1500] ;  /* 0x00150000d21c783b */ /* 0x000ee20000004200 */
[----:B--2---:R-:W-:-:S06]  /*3ff0*/  FFMA.FTZ R4, R51, c[0x0][0x2d0], -R2 ;  /* 0x0000b40033047a23 */ /* 0x004fcc0000010802 */
[C---:B------:R-:W-:Y:S01]  /*4000*/  HMMA.16816.F32 R136, R8.reuse, R34, RZ ;  /* 0x000000220888723c */ /* 0x040fe200000018ff */
[----:B------:R2:W4:Y:S07]  /*4010*/  MUFU.EX2 R234, R4 ;  /* 0x0000000400ea7308 */ /* 0x00052e0000000800 */
[----:B------:R-:W-:Y:S01]  /*4020*/  HMMA.16816.F32 R44, R8, R36, RZ ;  /* 0x00000024082c723c */ /* 0x000fe200000018ff */
[----:B--2---:R-:W-:Y:S01]  /*4030*/  FFMA.FTZ R4, R48, c[0x0][0x2d0], -R2 ;  /* 0x0000b40030047a23 */ /* 0x004fe20000010802 */
[----:B----4-:R-:W-:-:S06]  /*4040*/  F2FP.PACK_AB R5, R234, R231 ;  /* 0x000000e7ea05723e */ /* 0x010fcc00000000ff */
[----:B------:R-:W-:Y:S01]  /*4050*/  HMMA.16816.F32 R48, R8, R32, RZ ;  /* 0x000000200830723c */ /* 0x000fe200000018ff */
[----:B------:R-:W2:Y:S01]  /*4060*/  LDSM.16.MT88.4 R32, [R209+0x2500] ;  /* 0x00250000d120783b */ /* 0x000ea20000004200 */
[----:B------:R4:W-:Y:S02]  /*4070*/  MUFU.EX2 R233, R4 ;  /* 0x0000000400e97308 */ /* 0x0009e40000000800 */
[----:B----4-:R-:W-:-:S06]  /*4080*/  FFMA.FTZ R4, R99, c[0x0][0x2d0], -R2 ;  /* 0x0000b40063047a23 */ /* 0x010fcc0000010802 */
[----:B------:R4:W5:Y:S02]  /*4090*/  MUFU.EX2 R232, R4 ;  /* 0x0000000400e87308 */ /* 0x0009640000000800 */
[----:B----4-:R-:W-:Y:S01]  /*40a0*/  FFMA.FTZ R4, R147, c[0x0][0x2d0], -R0 ;  /* 0x0000b40093047a23 */ /* 0x010fe20000010800 */
[----:B-----5:R-:W-:-:S05]  /*40b0*/  F2FP.PACK_AB R7, R232, R233 ;  /* 0x000000e9e807723e */ /* 0x020fca00000000ff */
[----:B------:R4:W-:Y:S02]  /*40c0*/  MUFU.EX2 R226, R4 ;  /* 0x0000000400e27308 */ /* 0x0009e40000000800 */
[--C-:B----4-:R-:W-:Y:S02]  /*40d0*/  FFMA.FTZ R4, R148, c[0x0][0x2d0], -R0.reuse ;  /* 0x0000b40094047a23 */ /* 0x110fe40000010800 */
[----:B------:R-:W-:Y:S01]  /*40e0*/  HMMA.16816.F32 R148, R8, R38, RZ ;  /* 0x000000260894723c */ /* 0x000fe200000018ff */
[----:B------:R-:W-:Y:S03]  /*40f0*/  LDSM.16.MT88.4 R36, [R210+0x2900] ;  /* 0x00290000d224783b */ /* 0x000fe60000004200 */
[----:B------:R4:W5:Y:S03]  /*4100*/  MUFU.EX2 R224, R4 ;  /* 0x0000000400e07308 */ /* 0x0009660000000800 */
[----:B------:R-:W-:-:S02]  /*4110*/  FFMA.FTZ R8, R157, c[0x0][0x2d0], -R0 ;  /* 0x0000b4009d087a23 */ /* 0x000fc40000010800 */
[----:B------:R-:W-:-:S03]  /*4120*/  IMAD.MOV.U32 R9, RZ, RZ, R167 ;  /* 0x000000ffff097224 */ /* 0x000fc600078e00a7 */
[----:B------:R2:W-:Y:S01]  /*4130*/  MUFU.EX2 R222, R8 ;  /* 0x0000000800de7308 */ /* 0x0005e20000000800 */
[----:B------:R-:W-:Y:S02]  /*4140*/  IMAD.MOV.U32 R10, RZ, RZ, R165 ;  /* 0x000000ffff0a7224 */ /* 0x000fe400078e00a5 */
[----:B------:R-:W-:Y:S01]  /*4150*/  IMAD.MOV.U32 R11, RZ, RZ, R163 ;  /* 0x000000ffff0b7224 */ /* 0x000fe200078e00a3 */
[----:B----4-:R-:W-:-:S07]  /*4160*/  F2FP.PACK_AB R4, R242, R237 ;  /* 0x000000edf204723e */ /* 0x010fce00000000ff */
[----:B-1----:R-:W-:Y:S01]  /*4170*/  HMMA.16816.F32 R164, R4, R20, R112 ;  /* 0x0000001404a4723c */ /* 0x002fe20000001870 */
[----:B--2---:R-:W-:-:S04]  /*4180*/  FFMA.FTZ R8, R156, c[0x0][0x2d0], -R0 ;  /* 0x0000b4009c087a23 */ /* 0x004fc80000010800 */
[----:B------:R1:W2:Y:S03]  /*4190*/  MUFU.EX2 R219, R8 ;  /* 0x0000000800db7308 */ /* 0x0002a60000000800 */
[C---:B------:R-:W-:Y:S08]  /*41a0*/  HMMA.16816.F32 R168, R4.reuse, R24, R116 ;  /* 0x0000001804a8723c */ /* 0x040ff00000001874 */
[----:B---3--:R-:W-:Y:S01]  /*41b0*/  HMMA.16816.F32 R112, R4, R28, R104 ;  /* 0x0000001c0470723c */ /* 0x008fe20000001868 */
[----:B-1----:R-:W-:-:S07]  /*41c0*/  FFMA.FTZ R8, R146, c[0x0][0x2d0], -R3 ;  /* 0x0000b40092087a23 */ /* 0x002fce0000010803 */
        /* <DEDUP_REMOVED lines=17> */
[----:B--2---:R-:W-:Y:S02]  /*42e0*/  F2FP.PACK_AB R6, R219, R222 ;  /* 0x000000dedb06723e */ /* 0x004fe400000000ff */
[----:B---3--:R-:W-:Y:S01]  /*42f0*/  F2FP.PACK_AB R5, R203, R202 ;  /* 0x000000cacb05723e */ /* 0x008fe200000000ff */
[----:B-1----:R-:W-:Y:S01]  /*4300*/  FFMA.FTZ R8, R175, c[0x0][0x2d0], -R12 ;  /* 0x0000b400af087a23 */ /* 0x002fe2000001080c */
[----:B----4-:R-:W-:-:S03]  /*4310*/  F2FP.PACK_AB R7, R200, R201 ;  /* 0x000000c9c807723e */ /* 0x010fc600000000ff */
[----:B------:R1:W-:Y:S04]  /*4320*/  MUFU.EX2 R199, R8 ;  /* 0x0000000800c77308 */ /* 0x0003e80000000800 */
[C---:B------:R-:W-:Y:S08]  /*4330*/  HMMA.16816.F32 R76, R4.reuse, R20, R60 ;  /* 0x00000014044c723c */ /* 0x040ff0000000183c */
[----:B------:R-:W-:Y:S01]  /*4340*/  HMMA.16816.F32 R60, R4, R26, R128 ;  /* 0x0000001a043c723c */ /* 0x000fe20000001880 */
[----:B-1----:R-:W-:-:S06]  /*4350*/  FFMA.FTZ R8, R173, c[0x0][0x2d0], -R12 ;  /* 0x0000b400ad087a23 */ /* 0x002fcc000001080c */
[----:B------:R-:W-:Y:S01]  /*4360*/  IMAD.MOV.U32 R131, RZ, RZ, R179 ;  /* 0x000000ffff837224 */ /* 0x000fe200078e00b3 */
[----:B------:R1:W2:Y:S01]  /*4370*/  MUFU.EX2 R198, R8 ;  /* 0x0000000800c67308 */ /* 0x0002a20000000800 */
[C---:B------:R-:W-:Y:S01]  /*4380*/  HMMA.16816.F32 R80, R4.reuse, R24, R68 ;  /* 0x000000180450723c */ /* 0x040fe20000001844 */
[----:B------:R-:W3:Y:S07]  /*4390*/  LDSM.16.MT88.4 R24, [R209+0x900] ;  /* 0x00090000d118783b */ /* 0x000eee0000004200 */
        /* <DEDUP_REMOVED lines=8> */
[C---:B------:R-:W-:Y:S01]  /*4420*/  HMMA.16816.F32 R52, R4.reuse, R22, R124 ;  /* 0x000000160434723c */ /* 0x040fe2000000187c */
[----:B------:R-:W-:Y:S07]  /*4430*/  LDSM.16.MT88.4 R20, [R209+0x1900] ;  /* 0x00190000d114783b */ /* 0x000fee0000004200 */
[----:B------:R-:W-:Y:S01]  /*4440*/  HMMA.16816.F32 R48, R4, R18, R120 ;  /* 0x000000120430723c */ /* 0x000fe20000001878 */
[----:B------:R-:W5:Y:S01]  /*4450*/  LDSM.16.MT88.4 R16, [R210+0x900] ;  /* 0x00090000d210783b */ /* 0x000f620000004200 */
[----:B-1----:R-:W-:-:S06]  /*4460*/  FFMA.FTZ R8, R158, c[0x0][0x2d0], -R2 ;  /* 0x0000b4009e087a23 */ /* 0x002fcc0000010802 */
[C---:B------:R-:W-:Y:S01]  /*4470*/  HMMA.16816.F32 R44, R4.reuse, R30, R132 ;  /* 0x0000001e042c723c */ /* 0x040fe20000001884 */
[----:B------:R-:W1:Y:S01]  /*4480*/  LDSM.16.MT88.4 R28, [R210+0x1900] ;  /* 0x00190000d21c783b */ /* 0x000e620000004200 */
[----:B------:R2:W-:Y:S06]  /*4490*/  MUFU.EX2 R183, R8 ;  /* 0x0000000800b77308 */ /* 0x0005ec0000000800 */
[C---:B------:R-:W-:Y:S01]  /*44a0*/  HMMA.16816.F32 R56, R4.reuse, R34, R136 ;  /* 0x000000220438723c */ /* 0x040fe20000001888 */
[----:B------:R-:W1:Y:S04]  /*44b0*/  LDSM.16.MT88.4 R32, [R209+0x2900] ;  /* 0x00290000d120783b */ /* 0x000e680000004200 */
[----:B------:R-:W-:Y:S03]  /*44c0*/  LDSM.16.MT88.4 R136, [R210+0x1d00] ;  /* 0x001d0000d288783b */ /* 0x000fe60000004200 */
[----:B------:R-:W-:Y:S01]  /*44d0*/  HMMA.16816.F32 R40, R4, R42, R148 ;  /* 0x0000002a0428723c */ /* 0x000fe20000001894 */
[----:B--2---:R-:W-:-:S04]  /*44e0*/  FFMA.FTZ R8, R154, c[0x0][0x2d0], -R2 ;  /* 0x0000b4009a087a23 */ /* 0x004fc80000010802 */
[----:B------:R2:W2:Y:S02]  /*44f0*/  MUFU.EX2 R182, R8 ;  /* 0x0000000800b67308 */ /* 0x0004a40000000800 */
[----:B------:R-:W-:Y:S02]  /*4500*/  F2FP.PACK_AB R4, R198, R199 ;  /* 0x000000c7c604723e */ /* 0x000fe400000000ff */
[----:B----4-:R-:W-:Y:S01]  /*4510*/  F2FP.PACK_AB R6, R196, R197 ;  /* 0x000000c5c406723e */ /* 0x010fe200000000ff */
[----:B--2---:R-:W-:Y:S01]  /*4520*/  FFMA.FTZ R8, R155, c[0x0][0x2d0], -R2 ;  /* 0x0000b4009b087a23 */ /* 0x004fe20000010802 */
[----:B------:R-:W-:-:S03]  /*4530*/  F2FP.PACK_AB R5, R182, R183 ;  /* 0x000000b7b605723e */ /* 0x000fc600000000ff */
[----:B------:R2:W-:Y:S02]  /*4540*/  MUFU.EX2 R180, R8 ;  /* 0x0000000800b47308 */ /* 0x0005e40000000800 */
[----:B--2---:R-:W-:-:S06]  /*4550*/  FFMA.FTZ R8, R159, c[0x0][0x2d0], -R2 ;  /* 0x0000b4009f087a23 */ /* 0x004fcc0000010802 */
[----:B------:R2:W4:Y:S02]  /*4560*/  MUFU.EX2 R181, R8 ;  /* 0x0000000800b57308 */ /* 0x0005240000000800 */
[----:B--2---:R-:W-:Y:S01]  /*4570*/  FFMA.FTZ R8, R176, c[0x0][0x2d0], -R0 ;  /* 0x0000b400b0087a23 */ /* 0x004fe20000010800 */
[----:B----4-:R-:W-:-:S05]  /*4580*/  F2FP.PACK_AB R7, R181, R180 ;  /* 0x000000b4b507723e */ /* 0x010fca00000000ff */
[----:B------:R2:W-:Y:S02]  /*4590*/  MUFU.EX2 R179, R8 ;  /* 0x0000000800b37308 */ /* 0x0005e40000000800 */
[C---:B---3--:R-:W-:Y:S08]  /*45a0*/  HMMA.16816.F32 R156, R4.reuse, R24, R168 ;  /* 0x00000018049c723c */ /* 0x048ff000000018a8 */
[----:B-----5:R-:W-:Y:S01]  /*45b0*/  HMMA.16816.F32 R120, R4, R16, R164 ;  /* 0x000000100478723c */ /* 0x020fe200000018a4 */
[----:B------:R-:W-:Y:S01]  /*45c0*/  LDSM.16.MT88.4 R164, [R209+0xd00] ;  /* 0x000d0000d1a4783b */ /* 0x000fe20000004200 */
[----:B--2---:R-:W-:-:S04]  /*45d0*/  FFMA.FTZ R8, R184, c[0x0][0x2d0], -R0 ;  /* 0x0000b400b8087a23 */ /* 0x004fc80000010800 */
[----:B------:R2:W3:Y:S02]  /*45e0*/  MUFU.EX2 R176, R8 ;  /* 0x0000000800b07308 */ /* 0x0004e40000000800 */
[C---:B------:R-:W-:Y:S08]  /*45f0*/  HMMA.16816.F32 R124, R4.reuse, R20, R116 ;  /* 0x00000014047c723c */ /* 0x040ff00000001874 */
[----:B-1----:R-:W-:Y:S01]  /*4600*/  HMMA.16816.F32 R132, R4, R28, R112 ;  /* 0x0000001c0484723c */ /* 0x002fe20000001870 */
[----:B------:R-:W1:Y:S01]  /*4610*/  LDSM.16.MT88.4 R112, [R210+0xd00] ;  /* 0x000d0000d270783b */ /* 0x000e620000004200 */
[----:B--2---:R-:W-:-:S06]  /*4620*/  FFMA.FTZ R8, R177, c[0x0][0x2d0], -R0 ;  /* 0x0000b400b1087a23 */ /* 0x004fcc0000010800 */
[C---:B------:R-:W-:Y:S01]  /*4630*/  HMMA.16816.F32 R184, R4.reuse, R32, R104 ;  /* 0x0000002004b8723c */ /* 0x040fe20000001868 */
[----:B------:R2:W-:Y:S07]  /*4640*/  MUFU.EX2 R177, R8 ;  /* 0x0000000800b17308 */ /* 0x0005ee0000000800 */
[C---:B------:R-:W-:Y:S08]  /*4650*/  HMMA.16816.F32 R188, R4.reuse, R36, R100 ;  /* 0x0000002404bc723c */ /* 0x040ff00000001864 */
[----:B------:R-:W-:Y:S01]  /*4660*/  HMMA.16816.F32 R160, R4, R26, R160 ;  /* 0x0000001a04a0723c */ /* 0x000fe200000018a0 */
[----:B--2---:R-:W-:-:S04]  /*4670*/  FFMA.FTZ R8, R178, c[0x0][0x2d0], -R0 ;  /* 0x0000b400b2087a23 */ /* 0x004fc80000010800 */
[----:B------:R2:W4:Y:S03]  /*4680*/  MUFU.EX2 R178, R8 ;  /* 0x0000000800b27308 */ /* 0x0005260000000800 */
[C---:B------:R-:W-:Y:S08]  /*4690*/  HMMA.16816.F32 R108, R4.reuse, R18, R108 ;  /* 0x00000012046c723c */ /* 0x040ff0000000186c */
[----:B------:R-:W-:Y:S01]  /*46a0*/  HMMA.16816.F32 R96, R4, R22, R96 ;  /* 0x000000160460723c */ /* 0x000fe20000001860 */
[----:B--2---:R-:W-:-:S07]  /*46b0*/  FFMA.FTZ R8, R153, c[0x0][0x2d0], -R3 ;  /* 0x0000b40099087a23 */ /* 0x004fce0000010803 */
[C---:B------:R-:W-:Y:S01]  /*46c0*/  HMMA.16816.F32 R172, R4.reuse, R30, R92 ;  /* 0x0000001e04ac723c */ /* 0x040fe2000000185c */
[----:B------:R2:W-:Y:S07]  /*46d0*/  MUFU.EX2 R140, R8 ;  /* 0x00000008008c7308 */ /* 0x0005ee0000000800 */
[C---:B------:R-:W-:Y:S08]  /*46e0*/  HMMA.16816.F32 R88, R4.reuse, R34, R88 ;  /* 0x000000220458723c */ /* 0x040ff00000001858 */
[----:B------:R-:W-:Y:S01]  /*46f0*/  HMMA.16816.F32 R148, R4, R38, R84 ;  /* 0x000000260494723c */ /* 0x000fe20000001854 */
[----:B--2---:R-:W-:-:S04]  /*4700*/  FFMA.FTZ R8, R152, c[0x0][0x2d0], -R3 ;  /* 0x0000b40098087a23 */ /* 0x004fc80000010803 */
[----:B------:R2:W5:Y:S02]  /*4710*/  MUFU.EX2 R147, R8 ;  /* 0x0000000800937308 */ /* 0x0005640000000800 */
[----:B---3--:R-:W-:Y:S02]  /*4720*/  F2FP.PACK_AB R4, R176, R179 ;  /* 0x000000b3b004723e */ /* 0x008fe400000000ff */
[----:B----4-:R-:W-:Y:S01]  /*4730*/  F2FP.PACK_AB R6, R178, R177 ;  /* 0x000000b1b206723e */ /* 0x010fe200000000ff */
[----:B--2---:R-:W-:Y:S01]  /*4740*/  FFMA.FTZ R8, R141, c[0x0][0x2d0], -R3 ;  /* 0x0000b4008d087a23 */ /* 0x004fe20000010803 */
[----:B-----5:R-:W-:-:S03]  /*4750*/  F2FP.PACK_AB R5, R147, R140 ;  /* 0x0000008c9305723e */ /* 0x020fc600000000ff */
[----:B------:R2:W-:Y:S02]  /*4760*/  MUFU.EX2 R146, R8 ;  /* 0x0000000800927308 */ /* 0x0005e40000000800 */
[----:B--2---:R-:W-:-:S06]  /*4770*/  FFMA.FTZ R8, R13, c[0x0][0x2d0], -R3 ;  /* 0x0000b4000d087a23 */ /* 0x004fcc0000010803 */
[----:B------:R-:W2:Y:S02]  /*4780*/  MUFU.EX2 R141, R8 ;  /* 0x00000008008d7308 */ /* 0x000ea40000000800 */
[----:B--2---:R-:W-:Y:S01]  /*4790*/  F2FP.PACK_AB R7, R141, R146 ;  /* 0x000000928d07723e */ /* 0x004fe200000000ff */
[----:B------:R-:W-:-:S06]  /*47a0*/  FFMA.FTZ R8, R229, c[0x0][0x2d0], -R12 ;  /* 0x0000b400e5087a23 */ /* 0x000fcc000001080c */
[C---:B------:R-:W-:Y:S08]  /*47b0*/  HMMA.16816.F32 R168, R4.reuse, R26, R60 ;  /* 0x0000001a04a8723c */ /* 0x040ff0000000183c */
[C---:B------:R-:W-:Y:S01]  /*47c0*/  HMMA.16816.F32 R60, R4.reuse, R18, R52 ;  /* 0x00000012043c723c */ /* 0x040fe20000001834 */
[----:B------:R2:W-:Y:S06]  /*47d0*/  MUFU.EX2 R52, R8 ;  /* 0x0000000800347308 */ /* 0x0005ec0000000800 */
[----:B------:R-:W-:Y:S01]  /*47e0*/  IMAD.MOV.U32 R55, RZ, RZ, R131 ;  /* 0x000000ffff377224 */ /* 0x000fe200078e0083 */
[C---:B------:R-:W-:Y:S01]  /*47f0*/  HMMA.16816.F32 R152, R4.reuse, R24, R80 ;  /* 0x000000180498723c */ /* 0x040fe20000001850 */
[----:B------:R-:W3:Y:S04]  /*4800*/  LDSM.16.MT88.4 R128, [R209+0x1d00] ;  /* 0x001d0000d180783b */ /* 0x000ee80000004200 */
[----:B------:R-:W4:Y:S03]  /*4810*/  LDSM.16.MT88.4 R80, [R209+0x2d00] ;  /* 0x002d0000d150783b */ /* 0x000f260000004200 */
[----:B------:R-:W-:Y:S01]  /*4820*/  HMMA.16816.F32 R48, R4, R22, R48 ;  /* 0x000000160430723c */ /* 0x000fe20000001830 */
[----:B--2---:R-:W-:-:S04]  /*4830*/  FFMA.FTZ R8, R230, c[0x0][0x2d0], -R12 ;  /* 0x0000b400e6087a23 */ /* 0x004fc8000001080c */
[----:B------:R2:W5:Y:S03]  /*4840*/  MUFU.EX2 R26, R8 ;  /* 0x00000008001a7308 */ /* 0x0005660000000800 */
[C---:B------:R-:W-:Y:S08]  /*4850*/  HMMA.16816.F32 R116, R4.reuse, R20, R72 ;  /* 0x000000140474723c */ /* 0x040ff00000001848 */
[----:B------:R-:W-:Y:S01]  /*4860*/  HMMA.16816.F32 R100, R4, R16, R76 ;  /* 0x000000100464723c */ /* 0x000fe2000000184c */
[----:B--2---:R-:W-:Y:S01]  /*4870*/  FFMA.FTZ R8, R227, c[0x0][0x2d0], -R12 ;  /* 0x0000b400e3087a23 */ /* 0x004fe2000001080c */
[----:B-----5:R-:W-:-:S06]  /*4880*/  F2FP.PACK_AB R92, R26, R52 ;  /* 0x000000341a5c723e */ /* 0x020fcc00000000ff */
[C---:B------:R-:W-:Y:S01]  /*4890*/  HMMA.16816.F32 R68, R4.reuse, R28, R68 ;  /* 0x0000001c0444723c */ /* 0x040fe20000001844 */
[----:B------:R2:W-:Y:S07]  /*48a0*/  MUFU.EX2 R25, R8 ;  /* 0x0000000800197308 */ /* 0x0005ee0000000800 */
[C---:B------:R-:W-:Y:S08]  /*48b0*/  HMMA.16816.F32 R44, R4.reuse, R30, R44 ;  /* 0x0000001e042c723c */ /* 0x040ff0000000182c */
[----:B------:R-:W-:Y:S01]  /*48c0*/  HMMA.16816.F32 R64, R4, R32, R64 ;  /* 0x000000200440723c */ /* 0x000fe20000001840 */
[----:B--2---:R-:W-:Y:S01]  /*48d0*/  FFMA.FTZ R8, R214, c[0x0][0x2d0], -R12 ;  /* 0x0000b400d6087a23 */ /* 0x004fe2000001080c */
[----:B------:R-:W-:-:S03]  /*48e0*/  IADD3 R214, R213, 0x2c00, RZ ;  /* 0x00002c00d5d67810 */ /* 0x000fc60007ffe0ff */
[----:B------:R2:W5:Y:S03]  /*48f0*/  MUFU.EX2 R24, R8 ;  /* 0x0000000800187308 */ /* 0x0005660000000800 */
[C---:B------:R-:W-:Y:S08]  /*4900*/  HMMA.16816.F32 R56, R4.reuse, R34, R56 ;  /* 0x000000220438723c */ /* 0x040ff00000001838 */
[----:B------:R-:W-:Y:S01]  /*4910*/  HMMA.16816.F32 R84, R4, R36, R192 ;  /* 0x000000240454723c */ /* 0x000fe200000018c0 */
[----:B--2---:R-:W-:Y:S01]  /*4920*/  FFMA.FTZ R8, R207, c[0x0][0x2d0], -R2 ;  /* 0x0000b400cf087a23 */ /* 0x004fe20000010802 */
[----:B-----5:R-:W-:-:S06]  /*4930*/  F2FP.PACK_AB R94, R24, R25 ;  /* 0x00000019185e723e */ /* 0x020fcc00000000ff */
[----:B------:R-:W-:Y:S01]  /*4940*/  HMMA.16816.F32 R40, R4, R38, R40 ;  /* 0x000000260428723c */ /* 0x000fe20000001828 */
[----:B------:R2:W-:Y:S01]  /*4950*/  MUFU.EX2 R23, R8 ;  /* 0x0000000800177308 */ /* 0x0005e20000000800 */
[----:B------:R-:W5:Y:S01]  /*4960*/  LDSM.16.MT88.4 R4, [R210+0x2d00] ;  /* 0x002d0000d204783b */ /* 0x000f620000004200 */
[----:B--2---:R-:W-:Y:S01]  /*4970*/  FFMA.FTZ R8, R220, c[0x0][0x2d0], -R2 ;  /* 0x0000b400dc087a23 */ /* 0x004fe20000010802 */
[----:B------:R-:W-:-:S05]  /*4980*/  IADD3 R220, R213, 0x1400, RZ ;  /* 0x00001400d5dc7810 */ /* 0x000fca0007ffe0ff */
[----:B------:R2:W1:Y:S02]  /*4990*/  MUFU.EX2 R22, R8 ;  /* 0x0000000800167308 */ /* 0x0004640000000800 */
[--C-:B--2---:R-:W-:Y:S01]  /*49a0*/  FFMA.FTZ R8, R205, c[0x0][0x2d0], -R2.reuse ;  /* 0x0000b400cd087a23 */ /* 0x104fe20000010802 */
[----:B-1----:R-:W-:Y:S01]  /*49b0*/  F2FP.PACK_AB R93, R22, R23 ;  /* 0x00000017165d723e */ /* 0x002fe200000000ff */
[----:B------:R-:W-:-:S04]  /*49c0*/  FFMA.FTZ R2, R206, c[0x0][0x2d0], -R2 ;  /* 0x0000b400ce027a23 */ /* 0x000fc80000010802 */
[----:B------:R1:W-:Y:S08]  /*49d0*/  MUFU.EX2 R20, R8 ;  /* 0x0000000800147308 */ /* 0x0003f00000000800 */
[----:B------:R2:W2:Y:S01]  /*49e0*/  MUFU.EX2 R21, R2 ;  /* 0x0000000200157308 */ /* 0x0004a20000000800 */
[----:B-1----:R-:W-:Y:S02]  /*49f0*/  FADD.FTZ R8, R236, R235 ;  /* 0x000000ebec087221 */ /* 0x002fe40000010000 */
[----:B--2---:R-:W-:Y:S01]  /*4a00*/  FFMA.FTZ R2, R218, c[0x0][0x2d0], -R0 ;  /* 0x0000b400da027a23 */ /* 0x004fe20000010800 */
[----:B------:R-:W-:-:S02]  /*4a10*/  F2FP.PACK_AB R95, R21, R20 ;  /* 0x00000014155f723e */ /* 0x000fc400000000ff */
[----:B------:R-:W-:Y:S02]  /*4a20*/  IADD3 R218, R213, 0x1c00, RZ ;  /* 0x00001c00d5da7810 */ /* 0x000fe40007ffe0ff */
[----:B------:R1:W-:Y:S03]  /*4a30*/  MUFU.EX2 R19, R2 ;  /* 0x0000000200137308 */ /* 0x0003e60000000800 */
[C---:B------:R-:W-:Y:S08]  /*4a40*/  HMMA.16816.F32 R104, R92.reuse, R112, R120 ;  /* 0x000000705c68723c */ /* 0x040ff00000001878 */
[----:B---3--:R-:W-:Y:S01]  /*4a50*/  HMMA.16816.F32 R120, R92, R128, R124 ;  /* 0x000000805c78723c */ /* 0x008fe2000000187c */
[----:B-1----:R-:W-:Y:S01]  /*4a60*/  FFMA.FTZ R2, R215, c[0x0][0x2d0], -R0 ;  /* 0x0000b400d7027a23 */ /* 0x002fe20000010800 */
[----:B------:R-:W-:-:S03]  /*4a70*/  IADD3 R215, R213, 0x2800, RZ ;  /* 0x00002800d5d77810 */ /* 0x000fc60007ffe0ff */
[----:B------:R1:W2:Y:S03]  /*4a80*/  MUFU.EX2 R18, R2 ;  /* 0x0000000200127308 */ /* 0x0002a60000000800 */
[C---:B------:R-:W-:Y:S08]  /*4a90*/  HMMA.16816.F32 R124, R92.reuse, R130, R96 ;  /* 0x000000825c7c723c */ /* 0x040ff00000001860 */
[----:B----4-:R-:W-:Y:S01]  /*4aa0*/  HMMA.16816.F32 R76, R92, R82, R88 ;  /* 0x000000525c4c723c */ /* 0x010fe20000001858 */
[--C-:B-1----:R-:W-:Y:S01]  /*4ab0*/  FFMA.FTZ R2, R228, c[0x0][0x2d0], -R0.reuse ;  /* 0x0000b400e4027a23 */ /* 0x102fe20000010800 */
[----:B--2---:R-:W-:Y:S01]  /*4ac0*/  F2FP.PACK_AB R96, R18, R19 ;  /* 0x000000131260723e */ /* 0x004fe200000000ff */
[----:B------:R-:W-:-:S05]  /*4ad0*/  FFMA.FTZ R0, R223, c[0x0][0x2d0], -R0 ;  /* 0x0000b400df007a23 */ /* 0x000fca0000010800 */
[----:B-----5:R-:W-:Y:S01]  /*4ae0*/  HMMA.16816.F32 R88, R92, R4, R188 ;  /* 0x000000045c58723c */ /* 0x020fe200000018bc */
[----:B------:R-:W-:Y:S01]  /*4af0*/  MUFU.EX2 R17, R2 ;  /* 0x0000000200117308 */ /* 0x000fe20000000800 */
[----:B------:R-:W-:-:S06]  /*4b00*/  IADD3 R223, R213, 0x800, RZ ;  /* 0x00000800d5df7810 */ /* 0x000fcc0007ffe0ff */
[C---:B------:R-:W-:Y:S01]  /*4b10*/  HMMA.16816.F32 R156, R92.reuse, R164, R156 ;  /* 0x000000a45c9c723c */ /* 0x040fe2000000189c */
[----:B------:R1:W2:Y:S07]  /*4b20*/  MUFU.EX2 R16, R0 ;  /* 0x0000000000107308 */ /* 0x0002ae0000000800 */
[C---:B------:R-:W-:Y:S08]  /*4b30*/  HMMA.16816.F32 R160, R92.reuse, R166, R160 ;  /* 0x000000a65ca0723c */ /* 0x040ff000000018a0 */
[----:B------:R-:W-:Y:S01]  /*4b40*/  HMMA.16816.F32 R108, R92, R114, R108 ;  /* 0x000000725c6c723c */ /* 0x000fe2000000186c */
[----:B-1----:R-:W-:Y:S01]  /*4b50*/  FFMA.FTZ R0, R217, c[0x0][0x2d0], -R3 ;  /* 0x0000b400d9007a23 */ /* 0x002fe20000010803 */
[----:B--2---:R-:W-:-:S02]  /*4b60*/  F2FP.PACK_AB R98, R16, R17 ;  /* 0x000000111062723e */ /* 0x004fc400000000ff */
[----:B------:R-:W-:Y:S01]  /*4b70*/  IADD3 R217, R213, 0x2000, RZ ;  /* 0x00002000d5d97810 */ /* 0x000fe20007ffe0ff */
[----:B------:R1:W-:Y:S03]  /*4b80*/  MUFU.EX2 R12, R0 ;  /* 0x00000000000c7308 */ /* 0x0003e60000000800 */
[C---:B------:R-:W-:Y:S08]  /*4b90*/  HMMA.16816.F32 R132, R92.reuse, R136, R132 ;  /* 0x000000885c84723c */ /* 0x040ff00000001884 */
[----:B------:R-:W-:Y:S01]  /*4ba0*/  HMMA.16816.F32 R172, R92, R138, R172 ;  /* 0x0000008a5cac723c */ /* 0x000fe200000018ac */
[----:B-1----:R-:W-:Y:S01]  /*4bb0*/  FFMA.FTZ R0, R221, c[0x0][0x2d0], -R3 ;  /* 0x0000b400dd007a23 */ /* 0x002fe20000010803 */
[----:B------:R-:W-:-:S06]  /*4bc0*/  IADD3 R221, R213, 0x1000, RZ ;  /* 0x00001000d5dd7810 */ /* 0x000fcc0007ffe0ff */
[C---:B------:R-:W-:Y:S01]  /*4bd0*/  HMMA.16816.F32 R72, R92.reuse, R80, R184 ;  /* 0x000000505c48723c */ /* 0x040fe200000018b8 */
[----:B------:R1:W2:Y:S07]  /*4be0*/  MUFU.EX2 R13, R0 ;  /* 0x00000000000d7308 */ /* 0x0002ae0000000800 */
[----:B------:R-:W-:Y:S01]  /*4bf0*/  HMMA.16816.F32 R92, R92, R6, R148 ;  /* 0x000000065c5c723c */ /* 0x000fe20000001894 */
[--C-:B-1----:R-:W-:Y:S01]  /*4c00*/  FFMA.FTZ R0, R14, c[0x0][0x2d0], -R3.reuse ;  /* 0x0000b4000e007a23 */ /* 0x102fe20000010803 */
[----:B--2---:R-:W-:Y:S01]  /*4c10*/  F2FP.PACK_AB R97, R13, R12 ;  /* 0x0000000c0d61723e */ /* 0x004fe200000000ff */
[----:B------:R-:W-:-:S02]  /*4c20*/  FFMA.FTZ R3, R15, c[0x0][0x2d0], -R3 ;  /* 0x0000b4000f037a23 */ /* 0x000fc40000010803 */
[----:B------:R1:W-:Y:S08]  /*4c30*/  MUFU.EX2 R14, R0 ;  /* 0x00000000000e7308 */ /* 0x0003f00000000800 */
[----:B------:R2:W3:Y:S01]  /*4c40*/  MUFU.EX2 R15, R3 ;  /* 0x00000003000f7308 */ /* 0x0004e20000000800 */
[----:B-1----:R-:W-:-:S05]  /*4c50*/  @P2 IMAD.HI.U32 R0, R216, c[0x0][0x2c8], RZ ;  /* 0x0000b200d8002a27 */ /* 0x002fca00078e00ff */
[----:B------:R-:W-:Y:S01]  /*4c60*/  @P2 SHF.R.U32.HI R216, RZ, c[0x0][0x2cc], R0 ;  /* 0x0000b300ffd82a19 */ /* 0x000fe20000011600 */
[----:B--2---:R-:W-:-:S03]  /*4c70*/  FADD.FTZ R3, R11, R252 ;  /* 0x000000fc0b037221 */ /* 0x004fc60000010000 */
[----:B------:R-:W-:Y:S01]  /*4c80*/  IADD3 R0, R216, R10, -R9 ;  /* 0x0000000ad8007210 */ /* 0x000fe20007ffe809 */
[----:B------:R-:W-:Y:S01]  /*4c90*/  FADD.FTZ R11, R238, R8 ;  /* 0x00000008ee0b7221 */ /* 0x000fe20000010000 */
[----:B---3--:R-:W-:Y:S01]  /*4ca0*/  F2FP.PACK_AB R99, R15, R14 ;  /* 0x0000000e0f63723e */ /* 0x008fe200000000ff */
[----:B------:R-:W-:Y:S01]  /*4cb0*/  FADD.FTZ R10, R251, R3 ;  /* 0x00000003fb0a7221 */ /* 0x000fe20000010000 */
[----:B------:R-:W-:Y:S01]  /*4cc0*/  SHF.R.S32.HI R2, RZ, 0x1f, R0 ;  /* 0x0000001fff027819 */ /* 0x000fe20000011400 */
[----:B------:R-:W-:Y:S01]  /*4cd0*/  FADD.FTZ R3, R243, R11 ;  /* 0x0000000bf3037221 */ /* 0x000fe20000010000 */
[----:B------:R-:W-:Y:S02]  /*4ce0*/  IADD3 R216, R213, 0x2400, RZ ;  /* 0x00002400d5d87810 */ /* 0x000fe40007ffe0ff */
[----:B------:R-:W-:Y:S01]  /*4cf0*/  LEA.HI R27, R2, R0, RZ, 0x6 ;  /* 0x00000000021b7211 */ /* 0x000fe200078f30ff */
        /* <DEDUP_REMOVED lines=14> */
[----:B------:R-:W-:Y:S01]  /*4de0*/  FADD.FTZ R0, R224, R5 ;  /* 0x00000005e0007221 */ /* 0x000fe20000010000 */
[----:B------:R-:W-:Y:S01]  /*4df0*/  IADD3 R224, R213, 0x400, RZ ;  /* 0x00000400d5e07810 */ /* 0x000fe20007ffe0ff */
[----:B------:R-:W-:Y:S01]  /*4e00*/  FADD.FTZ R3, R203, R3 ;  /* 0x00000003cb037221 */ /* 0x000fe20000010000 */
[----:B------:R-:W-:Y:S01]  /*4e10*/  HMMA.16816.F32 R168, R96, R136, R68 ;  /* 0x0000008860a8723c */ /* 0x000fe20000001844 */
[----:B------:R-:W-:-:S02]  /*4e20*/  FADD.FTZ R4, R242, R4 ;  /* 0x00000004f2047221 */ /* 0x000fc40000010000 */
[----:B------:R-:W-:Y:S01]  /*4e30*/  FADD.FTZ R0, R222, R0 ;  /* 0x00000000de007221 */ /* 0x000fe20000010000 */
[----:B------:R-:W-:Y:S01]  /*4e40*/  IADD3 R222, R213, 0xc00, RZ ;  /* 0x00000c00d5de7810 */ /* 0x000fe20007ffe0ff */
[----:B------:R-:W-:Y:S02]  /*4e50*/  FADD.FTZ R5, R234, R2 ;  /* 0x00000002ea057221 */ /* 0x000fe40000010000 */
[----:B------:R-:W-:Y:S01]  /*4e60*/  FADD.FTZ R3, R201, R3 ;  /* 0x00000003c9037221 */ /* 0x000fe20000010000 */
[----:B------:R-:W-:Y:S01]  /*4e70*/  HMMA.16816.F32 R100, R96, R112, R100 ;  /* 0x000000706064723c */ /* 0x000fe20000001864 */
[----:B------:R-:W-:Y:S02]  /*4e80*/  FADD.FTZ R4, R241, R4 ;  /* 0x00000004f1047221 */ /* 0x000fe40000010000 */
[----:B------:R-:W-:Y:S01]  /*4e90*/  FADD.FTZ R0, R219, R0 ;  /* 0x00000000db007221 */ /* 0x000fe20000010000 */
[----:B------:R-:W-:Y:S01]  /*4ea0*/  IADD3 R219, R213, 0x1800, RZ ;  /* 0x00001800d5db7810 */ /* 0x000fe20007ffe0ff */
        /* <DEDUP_REMOVED lines=32> */
[----:B------:R-:W-:Y:S01]  /*50b0*/  HMMA.16816.F32 R96, R96, R6, R40 ;  /* 0x000000066060723c */ /* 0x000fe20000001828 */
[----:B------:R-:W-:Y:S02]  /*50c0*/  FADD.FTZ R0, R26, R4 ;  /* 0x000000041a007221 */ /* 0x000fe40000010000 */
[----:B------:R-:W-:Y:S02]  /*50d0*/  FADD.FTZ R4, R17, R3 ;  /* 0x0000000311047221 */ /* 0x000fe40000010000 */
[----:B------:R-:W-:Y:S02]  /*50e0*/  FADD.FTZ R5, R22, R5 ;  /* 0x0000000516057221 */ /* 0x000fe40000010000 */
[----:B------:R-:W-:Y:S02]  /*50f0*/  FADD.FTZ R3, R14, R2 ;  /* 0x000000020e037221 */ /* 0x000fe40000010000 */
[----:B------:R-:W-:Y:S01]  /*5100*/  FADD.FTZ R2, R25, R0 ;  /* 0x0000000019027221 */ /* 0x000fe20000010000 */
[----:B------:R-:W-:Y:S01]  /*5110*/  SHF.R.S32.HI R0, RZ, 0x6, R27 ;  /* 0x00000006ff007819 */ /* 0x000fe2000001141b */
[----:B------:R-:W-:-:S02]  /*5120*/  FADD.FTZ R5, R20, R5 ;  /* 0x0000000514057221 */ /* 0x000fc40000010000 */
[----:B------:R-:W-:Y:S01]  /*5130*/  FADD.FTZ R6, R16, R4 ;  /* 0x0000000410067221 */ /* 0x000fe20000010000 */
[----:B------:R-:W-:Y:S01]  /*5140*/  IMNMX R0, RZ, R0, !PT ;  /* 0x00000000ff007217 */ /* 0x000fe20007800200 */
[----:B------:R-:W-:Y:S02]  /*5150*/  FADD.FTZ R4, R15, R3 ;  /* 0x000000030f047221 */ /* 0x000fe40000010000 */
[----:B------:R-:W-:Y:S01]  /*5160*/  FADD.FTZ R3, R24, R2 ;  /* 0x0000000218037221 */ /* 0x000fe20000010000 */
[----:B------:R1:W-:Y:S01]  /*5170*/  STL [R1], R6 ;  /* 0x0000000601007387 */ /* 0x0003e20000100800 */
[----:B------:R-:W-:Y:S01]  /*5180*/  FADD.FTZ R2, R21, R5 ;  /* 0x0000000515027221 */ /* 0x000fe20000010000 */
[----:B------:R-:W-:Y:S02]  /*5190*/  ISETP.GE.AND P0, PT, R204, R0, PT ;  /* 0x00000000cc00720c */ /* 0x000fe40003f06270 */
[----:B------:R1:W-:Y:S04]  /*51a0*/  STL [R1+0x4], R4 ;  /* 0x0000040401007387 */ /* 0x0003e80000100800 */
[----:B------:R1:W-:Y:S04]  /*51b0*/  STL [R1+0x50], R0 ;  /* 0x0000500001007387 */ /* 0x0003e80000100800 */
[----:B------:R1:W-:Y:S04]  /*51c0*/  STL [R1+0x8], R3 ;  /* 0x0000080301007387 */ /* 0x0003e80000100800 */
[----:B------:R1:W-:Y:S01]  /*51d0*/  STL [R1+0xc], R2 ;  /* 0x00000c0201007387 */ /* 0x0003e20000100800 */
[----:B------:R-:W-:Y:S05]  /*51e0*/  @!P0 BRA `(.L_x_622) ;  /* 0x0000453000008947 */ /* 0x000fea0003800000 */
[----:B------:R-:W2:Y:S04]  /*51f0*/  LDL.64 R32, [R1+0x48] ;  /* 0x0000480001207983 */ /* 0x000ea80000100a00 */
[----:B------:R-:W3:Y:S04]  /*5200*/  LDL.64 R30, [R1+0x40] ;  /* 0x00004000011e7983 */ /* 0x000ee80000100a00 */
[----:B------:R-:W4:Y:S04]  /*5210*/  LDL.64 R28, [R1+0x38] ;  /* 0x00003800011c7983 */ /* 0x000f280000100a00 */
[----:B------:R-:W5:Y:S01]  /*5220*/  LDL.64 R54, [R1+0x30] ;  /* 0x0000300001367983 */ /* 0x000f620000100a00 */
[----:B------:R-:W-:Y:S01]  /*5230*/  IMAD.MOV.U32 R141, RZ, RZ, R144 ;  /* 0x000000ffff8d7224 */ /* 0x000fe200078e0090 */
[----:B------:R-:W-:Y:S01]  /*5240*/  MOV R146, R143 ;  /* 0x0000008f00927202 */ /* 0x000fe20000000f00 */
[----:B------:R-:W-:-:S02]  /*5250*/  IMAD.MOV.U32 R140, RZ, RZ, R145 ;  /* 0x000000ffff8c7224 */ /* 0x000fc400078e0091 */
[----:B------:R-:W-:Y:S02]  /*5260*/  IMAD.MOV.U32 R147, RZ, RZ, R142 ;  /* 0x000000ffff937224 */ /* 0x000fe400078e008e */
[----:B------:R-:W-:Y:S01]  /*5270*/  IMAD.MOV.U32 R226, RZ, RZ, R204 ;  /* 0x000000ffffe27224 */ /* 0x000fe200078e00cc */
[C---:B-12---:R-:W-:Y:S02]  /*5280*/  IADD3 R2, P0, R32.reuse, 0x20, RZ ;  /* 0x0000002020027810 */ /* 0x046fe40007f1e0ff */
[----:B------:R-:W-:Y:S02]  /*5290*/  IADD3 R0, P3, R32, 0x40, RZ ;  /* 0x0000004020007810 */ /* 0x000fe40007f7e0ff */
[----:B---3--:R-:W-:Y:S01]  /*52a0*/  IADD3 R3, P1, R30, 0x20, RZ ;  /* 0x000000201e037810 */ /* 0x008fe20007f3e0ff */
[----:B------:R4:W-:Y:S04]  /*52b0*/  STL [R1+0x2c], R2 ;  /* 0x00002c0201007387 */ /* 0x0009e80000100800 */
[----:B------:R1:W-:Y:S04]  /*52c0*/  STL [R1+0x24], R0 ;  /* 0x0000240001007387 */ /* 0x0003e80000100800 */
[----:B------:R2:W-:Y:S01]  /*52d0*/  STL [R1+0x1c], R3 ;  /* 0x00001c0301007387 */ /* 0x0005e20000100800 */
[----:B----4-:R-:W-:-:S02]  /*52e0*/  IADD3.X R2, RZ, R29, RZ, P0, !PT ;  /* 0x0000001dff027210 */ /* 0x010fc400007fe4ff */
[----:B-1----:R-:W-:-:S03]  /*52f0*/  IADD3 R0, P0, R30, 0x40, RZ ;  /* 0x000000401e007810 */ /* 0x002fc60007f1e0ff */
[----:B------:R5:W-:Y:S01]  /*5300*/  STL [R1+0x28], R2 ;  /* 0x0000280201007387 */ /* 0x000be20000100800 */
[----:B--2---:R-:W-:-:S03]  /*5310*/  IADD3.X R3, RZ, R29, RZ, P3, !PT ;  /* 0x0000001dff037210 */ /* 0x004fc60001ffe4ff */
[----:B------:R1:W-:Y:S04]  /*5320*/  STL [R1+0x14], R0 ;  /* 0x0000140001007387 */ /* 0x0003e80000100800 */
[----:B------:R-:W-:Y:S01]  /*5330*/  STL [R1+0x20], R3 ;  /* 0x0000200301007387 */ /* 0x000fe20000100800 */
[----:B-----5:R-:W-:Y:S01]  /*5340*/  IMAD.X R2, RZ, RZ, R55, P1 ;  /* 0x000000ffff027224 */ /* 0x020fe200008e0637 */
[----:B-1----:R-:W-:-:S05]  /*5350*/  IADD3.X R0, RZ, R55, RZ, P0, !PT ;  /* 0x00000037ff007210 */ /* 0x002fca00007fe4ff */
[----:B------:R1:W-:Y:S04]  /*5360*/  STL [R1+0x10], R0 ;  /* 0x0000100001007387 */ /* 0x0003e80000100800 */
[----:B------:R2:W-:Y:S04]  /*5370*/  STL [R1+0x18], R2 ;  /* 0x0000180201007387 */ /* 0x0005e80000100800 */
[----:B------:R-:W1:Y:S02]  /*5380*/  LDL R55, [R1+0x58] ;  /* 0x0000580001377983 */ /* 0x000e640000100800 */
[----:B-1----:R-:W-:-:S05]  /*5390*/  @P2 IMAD.HI.U32 R0, R55, c[0x0][0x2c8], RZ ;  /* 0x0000b20037002a27 */ /* 0x002fca00078e00ff */
[----:B------:R2:W-:Y:S02]  /*53a0*/  @P2 STL [R1+0x54], R0 ;  /* 0x0000540001002387 */ /* 0x0005e40000100800 */
.L_x_623:
[----:B------:R-:W3:Y:S01]  /*53b0*/  LDL.64 R42, [R1+0x48] ;  /* 0x00004800012a7983 */ /* 0x000ee20000100a00 */
[----:B------:R-:W-:Y:S04]  /*53c0*/  DEPBAR.LE SB0, 0x0 ;  /* 0x000080000000791a */ /* 0x000fe80000000000 */
[C---:B------:R-:W-:Y:S01]  /*53d0*/  ISETP.GE.AND P3, PT, R226.reuse, RZ, PT ;  /* 0x000000ffe200720c */ /* 0x040fe20003f66270 */
[----:B------:R-:W4:Y:S01]  /*53e0*/  LDL.64 R142, [R1+0x38] ;  /* 0x00003800018e7983 */ /* 0x000f220000100a00 */
[----:B------:R-:W-:Y:S01]  /*53f0*/  IMAD.MOV.U32 R45, RZ, RZ, c[0x0][0x208] ;  /* 0x00008200ff2d7624 */ /* 0x000fe200078e00ff */
[----:B------:R-:W-:Y:S02]  /*5400*/  MOV R46, c[0x0][0x20c] ;  /* 0x00008300002e7a02 */ /* 0x000fe40000000f00 */
[----:B------:R-:W-:Y:S02]  /*5410*/  MOV R235, 0xffffffc0 ;  /* 0xffffffc000eb7802 */ /* 0x000fe40000000f00 */
[----:B--2---:R-:W2:Y:S04]  /*5420*/  LDL R47, [R1+0x2c] ;  /* 0x00002c00012f7983 */ /* 0x004ea80000100800 */
[----:B------:R-:W2:Y:S02]  /*5430*/  LDL R55, [R1+0x28] ;  /* 0x0000280001377983 */ /* 0x000ea40000100800 */
[----:B------:R-:W-:Y:S01]  /*5440*/  @P3 SHF.R.S32.HI R0, RZ, 0x1f, R226 ;  /* 0x0000001fff003819 */ /* 0x000fe200000114e2 */
[----:B------:R-:W-:Y:S01]  /*5450*/  @P3 IMAD.WIDE.U32 R36, R226, c[0x0][0x208], RZ ;  /* 0x00008200e2243a25 */ /* 0x000fe200078e00ff */
[----:B------:R-:W2:Y:S03]  /*5460*/  LDL R58, [R1+0x24] ;  /* 0x00002400013a7983 */ /* 0x000ea60000100800 */
[----:B------:R-:W-:Y:S01]  /*5470*/  @P3 IMAD R0, R0, c[0x0][0x208], RZ ;  /* 0x0000820000003a24 */ /* 0x000fe200078e02ff */
[----:B------:R-:W2:Y:S01]  /*5480*/  LDL R54, [R1+0x20] ;  /* 0x0000200001367983 */ /* 0x000ea20000100800 */
[----:B------:R-:W-:Y:S02]  /*5490*/  @P3 IMAD.SHL.U32 R2, R36, 0x40, RZ ;  /* 0x0000004024023824 */ /* 0x000fe400078e00ff */
[----:B------:R-:W-:Y:S01]  /*54a0*/  @P3 IMAD R0, R226, c[0x0][0x20c], R0 ;  /* 0x00008300e2003a24 */ /* 0x000fe200078e0200 */
[----:B------:R-:W-:Y:S03]  /*54b0*/  BAR.SYNC.DEFER_BLOCKING 0x0 ;  /* 0x0000000000007b1d */ /* 0x000fe60000010000 */
[----:B------:R-:W-:Y:S05]  /*54c0*/  @P3 IMAD.IADD R0, R37, 0x1, R0 ;  /* 0x0000000125003824 */ /* 0x000fea00078e0200 */
[----:B------:R-:W-:Y:S01]  /*54d0*/  @P3 SHF.L.U64.HI R0, R36, 0x6, R0 ;  /* 0x0000000624003819 */ /* 0x000fe20000010200 */
[----:B-----5:R-:W-:Y:S04]  /*54e0*/  STL [R1+0x68], R213 ;  /* 0x000068d501007387 */ /* 0x020fe80000100800 */
[----:B------:R-:W-:Y:S04]  /*54f0*/  STL [R1+0x6c], R224 ;  /* 0x00006ce001007387 */ /* 0x000fe80000100800 */
[----:B------:R-:W2:Y:S04]  /*5500*/  LDL R234, [R1+0x54] ;  /* 0x0000540001ea7983 */ /* 0x000ea80000100800 */
[----:B------:R-:W2:Y:S06]  /*5510*/  LDL.64 R232, [R1+0x40] ;  /* 0x0000400001e87983 */ /* 0x000eac0000100a00 */
[----:B------:R-:W-:Y:S08]  /*5520*/  LDSM.16.M88.4 R64, [R211+0x6100] ;  /* 0x00610000d340783b */ /* 0x000ff00000000200 */
[----:B------:R-:W1:Y:S08]  /*5530*/  LDSM.16.M88.4 R16, [R208+0x3100] ;  /* 0x00310000d010783b */ /* 0x000e700000000200 */
[----:B------:R-:W1:Y:S08]  /*5540*/  LDSM.16.M88.4 R60, [R211+0x7100] ;  /* 0x00710000d33c783b */ /* 0x000e700000000200 */
[----:B------:R-:W1:Y:S08]  /*5550*/  LDSM.16.M88.4 R32, [R208+0x3500] ;  /* 0x00350000d020783b */ /* 0x000e700000000200 */
[----:B------:R-:W2:Y:S06]  /*5560*/  LDL.64 R230, [R1+0x30] ;  /* 0x0000300001e67983 */ /* 0x000eac0000100a00 */
[----:B------:R-:W2:Y:S08]  /*5570*/  LDSM.16.M88.4 R48, [R208+0x3900] ;  /* 0x00390000d030783b */ /* 0x000eb00000000200 */
[----:B------:R-:W2:Y:S01]  /*5580*/  LDL R227, [R1+0x14] ;  /* 0x0000140001e37983 */ /* 0x000ea20000100800 */
[-C--:B-1----:R-:W-:Y:S03]  /*5590*/  HMMA.16816.F32 R4, R64, R16.reuse, RZ ;  /* 0x000000104004723c */ /* 0x082fe600000018ff */
[----:B------:R-:W1:Y:S05]  /*55a0*/  LDSM.16.M88.4 R148, [R208+0x3d00] ;  /* 0x003d0000d094783b */ /* 0x000e6a0000000200 */
[C---:B------:R-:W-:Y:S03]  /*55b0*/  HMMA.16816.F32 R8, R60.reuse, R16, RZ ;  /* 0x000000103c08723c */ /* 0x040fe600000018ff */
[----:B------:R-:W2:Y:S04]  /*55c0*/  LDL R228, [R1+0x10] ;  /* 0x0000100001e47983 */ /* 0x000ea80000100800 */
[----:B------:R-:W-:Y:S01]  /*55d0*/  LDSM.16.M88.4 R176, [R212+0x6100] ;  /* 0x00610000d4b0783b */ /* 0x000fe20000000200 */
[-C--:B------:R-:W-:Y:S07]  /*55e0*/  HMMA.16816.F32 R12, R60, R18.reuse, RZ ;  /* 0x000000123c0c723c */ /* 0x080fee00000018ff */
[----:B------:R1:W2:Y:S01]  /*55f0*/  LDSM.16.M88.4 R180, [R213] ;  /* 0x00000000d5b4783b */ /* 0x0002a20000000200 */
[C---:B------:R-:W-:Y:S07]  /*5600*/  HMMA.16816.F32 R16, R64.reuse, R18, RZ ;  /* 0x000000124010723c */ /* 0x040fee00000018ff */
[----:B------:R-:W2:Y:S01]  /*5610*/  LDSM.16.M88.4 R184, [R212+0x7100] ;  /* 0x00710000d4b8783b */ /* 0x000ea20000000200 */
[-C--:B------:R-:W-:Y:S07]  /*5620*/  HMMA.16816.F32 R20, R64, R32.reuse, RZ ;  /* 0x000000204014723c */ /* 0x080fee00000018ff */
[----:B------:R1:W2:Y:S01]  /*5630*/  LDSM.16.M88.4 R188, [R224] ;  /* 0x00000000e0bc783b */ /* 0x0002a20000000200 */
[C---:B------:R-:W-:Y:S07]  /*5640*/  HMMA.16816.F32 R24, R60.reuse, R32, RZ ;  /* 0x000000203c18723c */ /* 0x040fee00000018ff */
[----:B-1----:R-:W2:Y:S01]  /*5650*/  LDL R213, [R1+0x1c] ;  /* 0x00001c0001d57983 */ /* 0x002ea20000100800 */
[-C--:B------:R-:W-:Y:S03]  /*5660*/  HMMA.16816.F32 R28, R60, R34.reuse, RZ ;  /* 0x000000223c1c723c */ /* 0x080fe600000018ff */
[----:B------:R-:W1:Y:S05]  /*5670*/  LDSM.16.M88.4 R192, [R223] ;  /* 0x00000000dfc0783b */ /* 0x000e6a0000000200 */
[C---:B------:R-:W-:Y:S03]  /*5680*/  HMMA.16816.F32 R32, R64.reuse, R34, RZ ;  /* 0x000000224020723c */ /* 0x040fe600000018ff */
[----:B------:R-:W1:Y:S08]  /*5690*/  LDSM.16.M88.4 R196, [R222] ;  /* 0x00000000dec4783b */ /* 0x000e700000000200 */
[----:B------:R-:W2:Y:S04]  /*56a0*/  LDL R224, [R1+0x18] ;  /* 0x0000180001e07983 */ /* 0x000ea80000100800 */
[----:B------:R-:W2:Y:S04]  /*56b0*/  LDL R237, [R1+0x5c] ;  /* 0x00005c0001ed7983 */ /* 0x000ea80000100800 */
[----:B------:R-:W2:Y:S04]  /*56c0*/  LDL R236, [R1+0x38] ;  /* 0x0000380001ec7983 */ /* 0x000ea80000100800 */
[----:B------:R-:W2:Y:S01]  /*56d0*/  LDL R229, [R1+0x60] ;  /* 0x0000600001e57983 */ /* 0x000ea20000100800 */
[----:B---3--:R-:W-:Y:S04]  /*56e0*/  @P3 IADD3 R3, P0, R2, R42, RZ ;  /* 0x0000002a02033210 */ /* 0x008fe80007f1e0ff */
[----:B----4-:R-:W-:Y:S02]  /*56f0*/  @P3 IADD3.X R36, R0, R143, RZ, P0, !PT ;  /* 0x0000008f00243210 */ /* 0x010fe400007fe4ff */
[C---:B------:R-:W-:Y:S02]  /*5700*/  @P3 LEA R52, P0, R3.reuse, c[0x0][0x1f8], 0x1 ;  /* 0x00007e0003343a11 */ /* 0x040fe400078008ff */
[-C--:B--2---:R-:W-:Y:S02]  /*5710*/  @P3 IADD3 R40, P1, R2, R47.reuse, RZ ;  /* 0x0000002f02283210 */ /* 0x084fe40007f3e0ff */
[----:B------:R-:W-:Y:S02]  /*5720*/  @P3 LEA.HI.X R53, R3, c[0x0][0x1fc], R36, 0x1, P0 ;  /* 0x00007f0003353a11 */ /* 0x000fe400000f0c24 */
[-C--:B------:R-:W-:Y:S01]  /*5730*/  HMMA.16816.F32 R36, R64, R48.reuse, RZ ;  /* 0x000000304024723c */ /* 0x080fe200000018ff */
[----:B------:R-:W-:Y:S01]  /*5740*/  @P3 IMAD.X R41, R0, 0x1, R55, P1 ;  /* 0x0000000100293824 */ /* 0x000fe200008e0637 */
[C---:B------:R-:W-:Y:S01]  /*5750*/  @P3 LEA R56, P1, R40.reuse, c[0x0][0x1f8], 0x1 ;  /* 0x00007e0028383a11 */ /* 0x040fe200078208ff */
[----:B------:R-:W-:Y:S01]  /*5760*/  @!PT LDS RZ, [RZ] ;  /* 0x00000000fffff984 */ /* 0x000fe20000000800 */
[----:B------:R-:W-:Y:S01]  /*5770*/  @!PT LDS RZ, [RZ] ;  /* 0x00000000fffff984 */ /* 0x000fe20000000800 */
[----:B------:R-:W-:Y:S01]  /*5780*/  @!PT LDS RZ, [RZ] ;  /* 0x00000000fffff984 */ /* 0x000fe20000000800 */
[----:B------:R2:W-:Y:S01]  /*5790*/  @P3 LDGSTS.E.BYPASS.LTC128B.128 [R225+0x100], [R52.64], !P6 ;  /* 0x0010000034e13fae */ /* 0x0005e2000f101d46 */
[C---:B------:R-:W-:Y:S02]  /*57a0*/  @P3 LEA R3, P0, R45.reuse, R2, 0x5 ;  /* 0x000000022d033211 */ /* 0x040fe400078028ff */
[----:B------:R-:W-:Y:S02]  /*57b0*/  @P3 LEA.HI.X R57, R40, c[0x0][0x1fc], R41, 0x1, P1 ;  /* 0x00007f0028393a11 */ /* 0x000fe400008f0c29 */
[----:B------:R-:W-:Y:S03]  /*57c0*/  @P3 IADD3 R44, P1, R2, R58, RZ ;  /* 0x0000003a022c3210 */ /* 0x000fe60007f3e0ff */
[----:B------:R3:W-:Y:S01]  /*57d0*/  @P3 LDGSTS.E.BYPASS.LTC128B.128 [R225+0x1100], [R56.64], !P5 ;  /* 0x0110000038e13fae */ /* 0x0007e2000e901d46 */
[----:B------:R-:W-:Y:S01]  /*57e0*/  @P3 LEA.HI.X R2, R45, R0, R46, 0x5, P0 ;  /* 0x000000002d023211 */ /* 0x000fe200000f2c2e */
[----:B------:R-:W-:Y:S01]  /*57f0*/  @P3 IMAD.X R46, R0, 0x1, R54, P1 ;  /* 0x00000001002e3824 */ /* 0x000fe200008e0636 */
[----:B------:R-:W-:Y:S02]  /*5800*/  @P3 IADD3 R45, P0, R3, R42, RZ ;  /* 0x0000002a032d3210 */ /* 0x000fe40007f1e0ff */
[C---:B------:R-:W-:Y:S02]  /*5810*/  HMMA.16816.F32 R40, R60.reuse, R48, RZ ;  /* 0x000000303c28723c */ /* 0x040fe400000018ff */
[----:B------:R-:W-:Y:S01]  /*5820*/  @P3 LEA R144, P1, R44, c[0x0][0x1f8], 0x1 ;  /* 0x00007e002c903a11 */ /* 0x000fe200078208ff */
[----:B------:R-:W-:Y:S01]  /*5830*/  @P3 IMAD.X R0, R2, 0x1, R143, P0 ;  /* 0x0000000102003824 */ /* 0x000fe200000e068f */
[C---:B------:R-:W-:Y:S02]  /*5840*/  @P3 LEA R200, P0, R45.reuse, c[0x0][0x1f8], 0x1 ;  /* 0x00007e002dc83a11 */ /* 0x040fe400078008ff */
[----:B------:R-:W-:Y:S02]  /*5850*/  @P3 LEA.HI.X R145, R44, c[0x0][0x1fc], R46, 0x1, P1 ;  /* 0x00007f002c913a11 */ /* 0x000fe400008f0c2e */
[----:B------:R-:W-:Y:S03]  /*5860*/  @P3 LEA.HI.X R201, R45, c[0x0][0x1fc], R0, 0x1, P0 ;  /* 0x00007f002dc93a11 */ /* 0x000fe600000f0c00 */
[----:B------:R4:W-:Y:S01]  /*5870*/  @P3 LDGSTS.E.BYPASS.LTC128B.128 [R225+0x2100], [R144.64], !P4 ;  /* 0x0210000090e13fae */ /* 0x0009e2000e101d46 */
[C---:B------:R-:W-:Y:S02]  /*5880*/  @P3 IADD3 R0, P1, R3.reuse, R47, RZ ;  /* 0x0000002f03003210 */ /* 0x040fe40007f3e0ff */
[-C--:B------:R-:W-:Y:S01]  /*5890*/  HMMA.16816.F32 R44, R60, R50.reuse, RZ ;  /* 0x000000323c2c723c */ /* 0x080fe200000018ff */
[----:B------:R-:W-:Y:S02]  /*58a0*/  @P3 IADD3 R3, P0, R3, R58, RZ ;  /* 0x0000003a03033210 */ /* 0x000fe40007f1e0ff */
[----:B------:R-:W-:Y:S02]  /*58b0*/  @P3 IADD3.X R55, R2, R55, RZ, P1, !PT ;  /* 0x0000003702373210 */ /* 0x000fe40000ffe4ff */
[----:B------:R1:W-:Y:S01]  /*58c0*/  @P3 LDGSTS.E.BYPASS.LTC128B.128 [R225+0x900], [R200.64], !P6 ;  /* 0x00900000c8e13fae */ /* 0x0003e2000f101d46 */
[----:B------:R-:W-:Y:S01]  /*58d0*/  @P3 LEA R142, P1, R0, c[0x0][0x1f8], 0x1 ;  /* 0x00007e00008e3a11 */ /* 0x000fe200078208ff */
[----:B------:R-:W-:Y:S01]  /*58e0*/  @P3 IMAD.X R54, R2, 0x1, R54, P0 ;  /* 0x0000000102363824 */ /* 0x000fe200000e0636 */
[C---:B------:R-:W-:Y:S04]  /*58f0*/  HMMA.16816.F32 R48, R64.reuse, R50, RZ ;  /* 0x000000324030723c */ /* 0x040fe800000018ff */
[C---:B------:R-:W-:Y:S02]  /*5900*/  @P3 LEA R2, P0, R3.reuse, c[0x0][0x1f8], 0x1 ;  /* 0x00007e0003023a11 */ /* 0x040fe400078008ff */
[----:B------:R-:W-:Y:S02]  /*5910*/  @P3 LEA.HI.X R143, R0, c[0x0][0x1fc], R55, 0x1, P1 ;  /* 0x00007f00008f3a11 */ /* 0x000fe400008f0c37 */
[----:B------:R-:W-:Y:S01]  /*5920*/  @P3 LEA.HI.X R3, R3, c[0x0][0x1fc], R54, 0x1, P0 ;  /* 0x00007f0003033a11 */ /* 0x000fe200000f0c36 */
[----:B------:R2:W4:Y:S02]  /*5930*/  LDL R0, [R1+0x58] ;  /* 0x0000580001007983 */ /* 0x0005240000100800 */
[-C--:B--2---:R-:W-:Y:S02]  /*5940*/  HMMA.16816.F32 R52, R64, R148.reuse, RZ ;  /* 0x000000944034723c */ /* 0x084fe400000018ff */
[----:B------:R2:W-:Y:S06]  /*5950*/  @P3 LDGSTS.E.BYPASS.LTC128B.128 [R225+0x1900], [R142.64], !P5 ;  /* 0x019000008ee13fae */ /* 0x0005ec000e901d46 */
[C---:B---3--:R-:W-:Y:S02]  /*5960*/  HMMA.16816.F32 R56, R60.reuse, R148, RZ ;  /* 0x000000943c38723c */ /* 0x048fe400000018ff */
[----:B------:R3:W-:Y:S01]  /*5970*/  @P3 LDGSTS.E.BYPASS.LTC128B.128 [R225+0x2900], [R2.64], !P4 ;  /* 0x0290000002e13fae */ /* 0x0007e2000e101d46 */
[----:B------:R-:W-:Y:S05]  /*5980*/  ISETP.GE.AND P3, PT, R226, 0x1, PT ;  /* 0x00000001e200780c */ /* 0x000fea0003f66270 */
[-C--:B------:R-:W-:Y:S02]  /*5990*/  HMMA.16816.F32 R60, R60, R150.reuse, RZ ;  /* 0x000000963c3c723c */ /* 0x080fe400000018ff */
[----:B-1----:R-:W-:Y:S06]  /*59a0*/  LDSM.16.M88.4 R200, [R211+0x9100] ;  /* 0x00910000d3c8783b */ /* 0x002fec0000000200 */
[----:B------:R-:W-:Y:S02]  /*59b0*/  HMMA.16816.F32 R64, R64, R150, RZ ;  /* 0x000000964040723c */ /* 0x000fe400000018ff */
[----:B------:R-:W0:Y:S06]  /*59c0*/  LDGDEPBAR ;  /* 0x00000000000079af */ /* 0x000e2c0000000000 */
[-C--:B------:R-:W-:Y:S02]  /*59d0*/  HMMA.16816.F32 R4, R176, R180.reuse, R4 ;  /* 0x000000b4b004723c */ /* 0x080fe40000001804 */
[----:B------:R-:W-:Y:S06]  /*59e0*/  LDSM.16.M88.4 R148, [R211+0x8100] ;  /* 0x00810000d394783b */ /* 0x000fec0000000200 */
[C---:B------:R-:W-:Y:S02]  /*59f0*/  HMMA.16816.F32 R8, R184.reuse, R180, R8 ;  /* 0x000000b4b808723c */ /* 0x040fe40000001808 */
[----:B------:R-:W-:Y:S06]  /*5a00*/  LDSM.16.M88.4 R204, [R208+0x4900] ;  /* 0x00490000d0cc783b */ /* 0x000fec0000000200 */
[-C--:B------:R-:W-:Y:S08]  /*5a10*/  HMMA.16816.F32 R12, R184, R182.reuse, R12 ;  /* 0x000000b6b80c723c */ /* 0x080ff0000000180c */
[C---:B------:R-:W-:Y:S01]  /*5a20*/  HMMA.16816.F32 R16, R176.reuse, R182, R16 ;  /* 0x000000b6b010723c */ /* 0x040fe20000001810 */
[----:B------:R-:W1:Y:S07]  /*5a30*/  LDSM.16.M88.4 R180, [R208+0x4100] ;  /* 0x00410000d0b4783b */ /* 0x000e6e0000000200 */
[-C--:B------:R-:W-:Y:S08]  /*5a40*/  HMMA.16816.F32 R20, R176, R188.reuse, R20 ;  /* 0x000000bcb014723c */ /* 0x080ff00000001814 */
[C---:B------:R-:W-:Y:S08]  /*5a50*/  HMMA.16816.F32 R24, R184.reuse, R188, R24 ;  /* 0x000000bcb818723c */ /* 0x040ff00000001818 */
[-C--:B------:R-:W-:Y:S08]  /*5a60*/  HMMA.16816.F32 R28, R184, R190.reuse, R28 ;  /* 0x000000beb81c723c */ /* 0x080ff0000000181c */
[C---:B------:R-:W-:Y:S01]  /*5a70*/  HMMA.16816.F32 R32, R176.reuse, R190, R32 ;  /* 0x000000beb020723c */ /* 0x040fe20000001820 */
[----:B------:R-:W1:Y:S07]  /*5a80*/  LDSM.16.M88.4 R188, [R208+0x4500] ;  /* 0x00450000d0bc783b */ /* 0x000e6e0000000200 */
[-C--:B------:R-:W-:Y:S08]  /*5a90*/  HMMA.16816.F32 R36, R176, R192.reuse, R36 ;  /* 0x000000c0b024723c */ /* 0x080ff00000001824 */
[C---:B------:R-:W-:Y:S08]  /*5aa0*/  HMMA.16816.F32 R40, R184.reuse, R192, R40 ;  /* 0x000000c0b828723c */ /* 0x040ff00000001828 */
[-C--:B------:R-:W-:Y:S08]  /*5ab0*/  HMMA.16816.F32 R44, R184, R194.reuse, R44 ;  /* 0x000000c2b82c723c */ /* 0x080ff0000000182c */
[C---:B------:R-:W-:Y:S01]  /*5ac0*/  HMMA.16816.F32 R48, R176.reuse, R194, R48 ;  /* 0x000000c2b030723c */ /* 0x040fe20000001830 */
[----:B------:R-:W-:Y:S07]  /*5ad0*/  LDSM.16.M88.4 R192, [R220] ;  /* 0x00000000dcc0783b */ /* 0x000fee0000000200 */
[-C--:B------:R-:W-:Y:S08]  /*5ae0*/  HMMA.16816.F32 R52, R176, R196.reuse, R52 ;  /* 0x000000c4b034723c */ /* 0x080ff00000001834 */
[C---:B------:R-:W-:Y:S08]  /*5af0*/  HMMA.16816.F32 R56, R184.reuse, R196, R56 ;  /* 0x000000c4b838723c */ /* 0x040ff00000001838 */
[-C--:B------:R-:W-:Y:S01]  /*5b00*/  HMMA.16816.F32 R60, R184, R198.reuse, R60 ;  /* 0x000000c6b83c723c */ /* 0x080fe2000000183c */
[----:B------:R-:W-:Y:S07]  /*5b10*/  LDSM.16.M88.4 R184, [R221] ;  /* 0x00000000ddb8783b */ /* 0x000fee0000000200 */
[----:B------:R-:W-:Y:S01]  /*5b20*/  HMMA.16816.F32 R64, R176, R198, R64 ;  /* 0x000000c6b040723c */ /* 0x000fe20000001840 */
[----:B------:R-:W2:Y:S07]  /*5b30*/  LDSM.16.M88.4 R176, [R208+0x4d00] ;  /* 0x004d0000d0b0783b */ /* 0x000eae0000000200 */
        /* <DEDUP_REMOVED lines=15> */
[----:B------:R-:W3:Y:S07]  /*5c30*/  LDSM.16.M88.4 R204, [R218] ;  /* 0x00000000dacc783b */ /* 0x000eee0000000200 */
[-C--:B--2---:R-:W-:Y:S08]  /*5c40*/  HMMA.16816.F32 R52, R148, R176.reuse, R52 ;  /* 0x000000b09434723c */ /* 0x084ff00000001834 */
[C---:B------:R-:W-:Y:S08]  /*5c50*/  HMMA.16816.F32 R56, R200.reuse, R176, R56 ;  /* 0x000000b0c838723c */ /* 0x040ff00000001838 */
[-C--:B------:R-:W-:Y:S01]  /*5c60*/  HMMA.16816.F32 R60, R200, R178.reuse, R60 ;  /* 0x000000b2c83c723c */ /* 0x080fe2000000183c */
[----:B------:R-:W-:Y:S07]  /*5c70*/  LDSM.16.M88.4 R200, [R208+0x5d00] ;  /* 0x005d0000d0c8783b */ /* 0x000fee0000000200 */
[----:B------:R-:W-:Y:S01]  /*5c80*/  HMMA.16816.F32 R64, R148, R178, R64 ;  /* 0x000000b29440723c */ /* 0x000fe20000001840 */
[----:B------:R-:W-:Y:S07]  /*5c90*/  LDSM.16.M88.4 R148, [R211+0xa100] ;  /* 0x00a10000d394783b */ /* 0x000fee0000000200 */
[-C--:B-1----:R-:W-:Y:S01]  /*5ca0*/  HMMA.16816.F32 R4, R180, R184.reuse, R4 ;  /* 0x000000b8b404723c */ /* 0x082fe20000001804 */
[----:B------:R-:W1:Y:S07]  /*5cb0*/  LDSM.16.M88.4 R176, [R208+0x5100] ;  /* 0x00510000d0b0783b */ /* 0x000e6e0000000200 */
[C---:B------:R-:W-:Y:S04]  /*5cc0*/  HMMA.16816.F32 R8, R188.reuse, R184, R8 ;  /* 0x000000b8bc08723c */ /* 0x040fe80000001808 */
[----:B----4-:R-:W-:Y:S01]  /*5cd0*/  @P2 SHF.R.U32.HI R0, RZ, c[0x0][0x2cc], R234 ;  /* 0x0000b300ff002a19 */ /* 0x010fe200000116ea */
[----:B------:R-:W-:Y:S03]  /*5ce0*/  IMAD.MOV.U32 R234, RZ, RZ, c[0x0][0x1e0] ;  /* 0x00007800ffea7624 */ /* 0x000fe600078e00ff */
[-C--:B------:R-:W-:Y:S01]  /*5cf0*/  HMMA.16816.F32 R12, R188, R186.reuse, R12 ;  /* 0x000000babc0c723c */ /* 0x080fe2000000180c */
[----:B------:R-:W-:Y:S03]  /*5d00*/  SHFL.IDX PT, R145, R0, 0x3, 0x1c1f ;  /* 0x007c1f0000917f89 */ /* 0x000fe600000e0000 */
[----:B------:R-:W-:Y:S04]  /*5d10*/  IMAD.SHL.U32 R234, R234, 0x20, RZ ;  /* 0x00000020eaea7824 */ /* 0x000fe800078e00ff */
[C---:B------:R-:W-:Y:S01]  /*5d20*/  HMMA.16816.F32 R16, R180.reuse, R186, R16 ;  /* 0x000000bab410723c */ /* 0x040fe20000001810 */
[----:B------:R-:W2:Y:S07]  /*5d30*/  LDSM.16.M88.4 R184, [R211+0xb100] ;  /* 0x00b10000d3b8783b */ /* 0x000eae0000000200 */
        /* <DEDUP_REMOVED lines=9> */
[----:B------:R-:W2:Y:S07]  /*5dd0*/  LDSM.16.M88.4 R196, [R208+0x5900] ;  /* 0x00590000d0c4783b */ /* 0x000eae0000000200 */
[-C--:B---3--:R-:W-:Y:S08]  /*5de0*/  HMMA.16816.F32 R52, R180, R204.reuse, R52 ;  /* 0x000000ccb434723c */ /* 0x088ff00000001834 */
[C---:B------:R-:W-:Y:S07]  /*5df0*/  HMMA.16816.F32 R56, R188.reuse, R204, R56 ;  /* 0x000000ccbc38723c */ /* 0x040fee0000001838 */
[----:B------:R-:W-:Y:S01]  /*5e00*/  IADD3 R204, R226, -0x1, RZ ;  /* 0xffffffffe2cc7810 */ /* 0x000fe20007ffe0ff */
[-C--:B------:R-:W-:Y:S01]  /*5e10*/  HMMA.16816.F32 R60, R188, R206.reuse, R60 ;  /* 0x000000cebc3c723c */ /* 0x080fe2000000183c */
[----:B------:R-:W-:Y:S03]  /*5e20*/  LDSM.16.M88.4 R188, [R212+0xb100] ;  /* 0x00b10000d4bc783b */ /* 0x000fe60000000200 */
[----:B------:R-:W-:Y:S01]  /*5e30*/  @P3 IMAD.WIDE.U32 R2, R204, c[0x0][0x1e0], RZ ;  /* 0x00007800cc023a25 */ /* 0x000fe200078e00ff */
[----:B------:R-:W-:Y:S03]  /*5e40*/  @P3 SHF.R.S32.HI R142, RZ, 0x1f, R204 ;  /* 0x0000001fff8e3819 */ /* 0x000fe600000114cc */
[----:B------:R-:W-:Y:S01]  /*5e50*/  HMMA.16816.F32 R64, R180, R206, R64 ;  /* 0x000000ceb440723c */ /* 0x000fe20000001840 */
[----:B------:R-:W-:Y:S03]  /*5e60*/  LDSM.16.M88.4 R180, [R217] ;  /* 0x00000000d9b4783b */ /* 0x000fe60000000200 */
[----:B------:R-:W-:Y:S04]  /*5e70*/  @P3 IMAD R142, R142, c[0x0][0x1e0], RZ ;  /* 0x000078008e8e3a24 */ /* 0x000fe800078e02ff */
[-C--:B-1----:R-:W-:Y:S05]  /*5e80*/  HMMA.16816.F32 R4, R148, R176.reuse, R4 ;  /* 0x000000b09404723c */ /* 0x082fea0000001804 */
[----:B------:R-:W-:Y:S03]  /*5e90*/  @P3 IMAD R142, R204, c[0x0][0x1e4], R142 ;  /* 0x00007900cc8e3a24 */ /* 0x000fe600078e028e */
[C---:B--2---:R-:W-:Y:S04]  /*5ea0*/  HMMA.16816.F32 R8, R184.reuse, R176, R8 ;  /* 0x000000b0b808723c */ /* 0x044fe80000001808 */
[----:B------:R-:W-:Y:S01]  /*5eb0*/  @P3 IMAD.IADD R142, R3, 0x1, R142 ;  /* 0x00000001038e3824 */ /* 0x000fe200078e028e */
[C---:B------:R-:W-:Y:S03]  /*5ec0*/  @P3 SHF.L.U32 R3, R2.reuse, 0x6, RZ ;  /* 0x0000000602033819 */ /* 0x040fe600000006ff */
[-C--:B------:R-:W-:Y:S04]  /*5ed0*/  HMMA.16816.F32 R12, R184, R178.reuse, R12 ;  /* 0x000000b2b80c723c */ /* 0x080fe8000000180c */
[----:B------:R-:W-:Y:S02]  /*5ee0*/  @P3 SHF.L.U64.HI R2, R2, 0x6, R142 ;  /* 0x0000000602023819 */ /* 0x000fe4000001028e */
[C---:B------:R-:W-:Y:S02]  /*5ef0*/  @P3 IADD3 R142, P1, R3.reuse, R232, RZ ;  /* 0x000000e8038e3210 */ /* 0x040fe40007f3e0ff */
[C---:B------:R-:W-:Y:S01]  /*5f00*/  HMMA.16816.F32 R16, R148.reuse, R178, R16 ;  /* 0x000000b29410723c */ /* 0x040fe20000001810 */
[----:B------:R-:W1:Y:S03]  /*5f10*/  LDSM.16.M88.4 R176, [R212+0xa100] ;  /* 0x00a10000d4b0783b */ /* 0x000e660000000200 */
[----:B------:R-:W-:Y:S01]  /*5f20*/  @P3 IMAD.X R144, R2, 0x1, R231, P1 ;  /* 0x0000000102903824 */ /* 0x000fe200008e06e7 */
[----:B------:R-:W-:Y:S03]  /*5f30*/  @P3 IADD3 R143, P1, R3, R213, RZ ;  /* 0x000000d5038f3210 */ /* 0x000fe60007f3e0ff */
[-C--:B----4-:R-:W-:Y:S08]  /*5f40*/  HMMA.16816.F32 R20, R148, R192.reuse, R20 ;  /* 0x000000c09414723c */ /* 0x090ff00000001814 */
[C---:B------:R-:W-:Y:S01]  /*5f50*/  HMMA.16816.F32 R24, R184.reuse, R192, R24 ;  /* 0x000000c0b818723c */ /* 0x040fe20000001818 */
[----:B------:R-:W-:Y:S07]  /*5f60*/  SHFL.IDX PT, R192, R0, 0x1, 0x1c1f ;  /* 0x003c1f0000c07f89 */ /* 0x000fee00000e0000 */
[-C--:B------:R-:W-:Y:S01]  /*5f70*/  HMMA.16816.F32 R28, R184, R194.reuse, R28 ;  /* 0x000000c2b81c723c */ /* 0x080fe2000000181c */
[----:B------:R-:W-:Y:S07]  /*5f80*/  SHFL.IDX PT, R193, R0, 0x2, 0x1c1f ;  /* 0x005c1f0000c17f89 */ /* 0x000fee00000e0000 */
[C---:B------:R-:W-:Y:S01]  /*5f90*/  HMMA.16816.F32 R32, R148.reuse, R194, R32 ;  /* 0x000000c29420723c */ /* 0x040fe20000001820 */
[----:B------:R-:W-:Y:S07]  /*5fa0*/  SHFL.IDX PT, R194, R0, RZ, 0x1c1f ;  /* 0x001c1fff00c27589 */ /* 0x000fee00000e0000 */
[-C--:B------:R-:W-:Y:S08]  /*5fb0*/  HMMA.16816.F32 R36, R148, R196.reuse, R36 ;  /* 0x000000c49424723c */ /* 0x080ff00000001824 */
[C---:B------:R-:W-:Y:S08]  /*5fc0*/  HMMA.16816.F32 R40, R184.reuse, R196, R40 ;  /* 0x000000c4b828723c */ /* 0x040ff00000001828 */
[-C--:B------:R-:W-:Y:S08]  /*5fd0*/  HMMA.16816.F32 R44, R184, R198.reuse, R44 ;  /* 0x000000c6b82c723c */ /* 0x080ff0000000182c */
[C---:B------:R-:W-:Y:S08]  /*5fe0*/  HMMA.16816.F32 R48, R148.reuse, R198, R48 ;  /* 0x000000c69430723c */ /* 0x040ff00000001830 */
[-C--:B------:R-:W-:Y:S08]  /*5ff0*/  HMMA.16816.F32 R52, R148, R200.reuse, R52 ;  /* 0x000000c89434723c */ /* 0x080ff00000001834 */
[C---:B------:R-:W-:Y:S08]  /*6000*/  HMMA.16816.F32 R56, R184.reuse, R200, R56 ;  /* 0x000000c8b838723c */ /* 0x040ff00000001838 */
[-C--:B------:R-:W-:Y:S01]  /*6010*/  HMMA.16816.F32 R60, R184, R202.reuse, R60 ;  /* 0x000000cab83c723c */ /* 0x080fe2000000183c */
[----:B------:R-:W2:Y:S07]  /*6020*/  LDSM.16.M88.4 R184, [R216] ;  /* 0x00000000d8b8783b */ /* 0x000eae0000000200 */
[----:B------:R-:W-:Y:S01]  /*6030*/  HMMA.16816.F32 R64, R148, R202, R64 ;  /* 0x000000ca9440723c */ /* 0x000fe20000001840 */
[----:B------:R-:W3:Y:S06]  /*6040*/  LDSM.16.M88.4 R148, [R215] ;  /* 0x00000000d794783b */ /* 0x000eec0000000200 */
[C---:B------:R-:W-:Y:S01]  /*6050*/  @P3 LEA R202, P0, R142.reuse, c[0x0][0x1c8], 0x1 ;  /* 0x000072008eca3a11 */ /* 0x040fe200078008ff */
[-C--:B-1----:R-:W-:Y:S05]  /*6060*/  HMMA.16816.F32 R4, R176, R180.reuse, R4 ;  /* 0x000000b4b004723c */ /* 0x082fea0000001804 */
[----:B------:R-:W-:Y:S01]  /*6070*/  @P3 LEA.HI.X R203, R142, c[0x0][0x1cc], R144, 0x1, P0 ;  /* 0x000073008ecb3a11 */ /* 0x000fe200000f0c90 */
[----:B------:R-:W-:Y:S01]  /*6080*/  @P3 IMAD.X R144, R2, 0x1, R224, P1 ;  /* 0x0000000102903824 */ /* 0x000fe200008e06e0 */
[C---:B------:R-:W-:Y:S01]  /*6090*/  @P3 LEA R200, P0, R143.reuse, c[0x0][0x1c8], 0x1 ;  /* 0x000072008fc83a11 */ /* 0x040fe200078008ff */
[C---:B------:R-:W-:Y:S04]  /*60a0*/  HMMA.16816.F32 R8, R188.reuse, R180, R8 ;  /* 0x000000b4bc08723c */ /* 0x040fe80000001808 */
[----:B------:R-:W-:Y:S01]  /*60b0*/  @P3 LEA.HI.X R201, R143, c[0x0][0x1cc], R144, 0x1, P0 ;  /* 0x000073008fc93a11 */ /* 0x000fe200000f0c90 */
[----:B------:R-:W-:Y:S01]  /*60c0*/  IMAD R142, R226, R235, 0x1 ;  /* 0x00000001e28e7424 */ /* 0x000fe200078e02eb */
[----:B------:R-:W-:Y:S02]  /*60d0*/  MOV R235, 0x5 ;  /* 0x0000000500eb7802 */ /* 0x000fe40000000f00 */
[-C--:B------:R-:W-:Y:S04]  /*60e0*/  HMMA.16816.F32 R12, R188, R182.reuse, R12 ;  /* 0x000000b6bc0c723c */ /* 0x080fe8000000180c */
[----:B------:R-:W-:Y:S01]  /*60f0*/  @P3 IADD3 R180, P0, R234, R3, RZ ;  /* 0x00000003eab43210 */ /* 0x000fe20007f1e0ff */
[----:B------:R-:W-:Y:S01]  /*6100*/  IMAD.MOV.U32 R234, RZ, RZ, c[0x0][0x1e0] ;  /* 0x00007800ffea7624 */ /* 0x000fe200078e00ff */
[----:B------:R-:W-:Y:S02]  /*6110*/  @P3 IADD3 R3, P1, R3, R227, RZ ;  /* 0x000000e303033210 */ /* 0x000fe40007f3e0ff */
[C---:B------:R-:W-:Y:S04]  /*6120*/  HMMA.16816.F32 R16, R176.reuse, R182, R16 ;  /* 0x000000b6b010723c */ /* 0x040fe80000001810 */
[----:B------:R-:W-:Y:S02]  /*6130*/  SHF.L.U64.HI R234, R234, R235, c[0x0][0x1e4] ;  /* 0x00007900eaea7619 */ /* 0x000fe400000102eb */
[----:B------:R-:W-:Y:S02]  /*6140*/  IADD3 R142, R236, R142, -R237 ;  /* 0x0000008eec8e7210 */ /* 0x000fe40007ffe8ed */
[-C--:B--2---:R-:W-:Y:S04]  /*6150*/  HMMA.16816.F32 R20, R176, R184.reuse, R20 ;  /* 0x000000b8b014723c */ /* 0x084fe80000001814 */
[----:B------:R-:W-:Y:S01]  /*6160*/  @P3 IMAD.X R181, R234, 0x1, R2, P0 ;  /* 0x00000001eab53824 */ /* 0x000fe200000e0602 */
[----:B------:R-:W-:Y:S01]  /*6170*/  @P3 IADD3 R0, P0, R180, R232, RZ ;  /* 0x000000e8b4003210 */ /* 0x000fe20007f1e0ff */
[----:B------:R-:W-:Y:S01]  /*6180*/  @P3 IMAD.X R2, R2, 0x1, R228, P1 ;  /* 0x0000000102023824 */ /* 0x000fe200008e06e4 */
[----:B------:R-:W-:Y:S01]  /*6190*/  IADD3 R143, R142, -R229, RZ ;  /* 0x800000e58e8f7210 */ /* 0x000fe20007ffe0ff */
[C---:B------:R-:W-:Y:S04]  /*61a0*/  HMMA.16816.F32 R24, R188.reuse, R184, R24 ;  /* 0x000000b8bc18723c */ /* 0x040fe80000001818 */
[----:B------:R-:W-:Y:S01]  /*61b0*/  @P3 LEA R196, P1, R3, c[0x0][0x1c8], 0x1 ;  /* 0x0000720003c43a11 */ /* 0x000fe200078208ff */
[----:B------:R-:W-:Y:S01]  /*61c0*/  @P3 IMAD.X R144, R181, 0x1, R231, P0 ;  /* 0x00000001b5903824 */ /* 0x000fe200000e06e7 */
[C---:B------:R-:W-:Y:S02]  /*61d0*/  @P3 LEA R198, P0, R0.reuse, c[0x0][0x1c8], 0x1 ;  /* 0x0000720000c63a11 */ /* 0x040fe400078008ff */
[-C--:B------:R-:W-:Y:S04]  /*61e0*/  HMMA.16816.F32 R28, R188, R186.reuse, R28 ;  /* 0x000000babc1c723c */ /* 0x080fe8000000181c */
[----:B------:R-:W-:Y:S02]  /*61f0*/  IADD3 R142, R143, R194, RZ ;  /* 0x000000c28f8e7210 */ /* 0x000fe40007ffe0ff */
[----:B------:R-:W-:Y:S01]  /*6200*/  @P3 LEA.HI.X R197, R3, c[0x0][0x1cc], R2, 0x1, P1 ;  /* 0x0000730003c53a11 */ /* 0x000fe200008f0c02 */
[C---:B------:R-:W-:Y:S01]  /*6210*/  IMAD.IADD R3, R143.reuse, 0x1, R192 ;  /* 0x000000018f037824 */ /* 0x040fe200078e02c0 */
[C---:B------:R-:W-:Y:S04]  /*6220*/  HMMA.16816.F32 R32, R176.reuse, R186, R32 ;  /* 0x000000bab020723c */ /* 0x040fe80000001820 */
[----:B------:R-:W-:Y:S01]  /*6230*/  @P3 LEA.HI.X R199, R0, c[0x0][0x1cc], R144, 0x1, P0 ;  /* 0x0000730000c73a11 */ /* 0x000fe200000f0c90 */
[----:B------:R-:W-:Y:S01]  /*6240*/  IMAD.IADD R2, R143, 0x1, R193 ;  /* 0x000000018f027824 */ /* 0x000fe200078e02c1 */
[C---:B------:R-:W-:Y:S02]  /*6250*/  ISETP.GT.AND P1, PT, R142.reuse, RZ, PT ;  /* 0x000000ff8e00720c */ /* 0x040fe40003f24270 */
[-C--:B---3--:R-:W-:Y:S03]  /*6260*/  HMMA.16816.F32 R36, R176, R148.reuse, R36 ;  /* 0x00000094b024723c */ /* 0x088fe60000001824 */
[----:B------:R-:W-:Y:S02]  /*6270*/  ISETP.GT.AND P0, PT, R142, 0x1, PT ;  /* 0x000000018e00780c */ /* 0x000fe40003f04270 */
[----:B------:R-:W-:Y:S02]  /*6280*/  FSEL R182, R4, -INF , P1 ;  /* 0xff80000004b67808 */ /* 0x000fe40000800000 */
[----:B------:R-:W-:Y:S01]  /*6290*/  FSEL R183, R5, -INF , P0 ;  /* 0xff80000005b77808 */ /* 0x000fe20000000000 */
[C---:B------:R-:W-:Y:S04]  /*62a0*/  HMMA.16816.F32 R40, R188.reuse, R148, R40 ;  /* 0x00000094bc28723c */ /* 0x040fe80000001828 */
[C---:B------:R-:W-:Y:S02]  /*62b0*/  ISETP.GT.AND P1, PT, R3.reuse, RZ, PT ;  /* 0x000000ff0300720c */ /* 0x040fe40003f24270 */
[----:B------:R-:W-:Y:S02]  /*62c0*/  ISETP.GT.AND P0, PT, R3, 0x1, PT ;  /* 0x000000010300780c */ /* 0x000fe40003f04270 */
[-C--:B------:R-:W-:Y:S04]  /*62d0*/  HMMA.16816.F32 R44, R188, R150.reuse, R44 ;  /* 0x00000096bc2c723c */ /* 0x080fe8000000182c */
[----:B------:R-:W-:Y:S02]  /*62e0*/  FSEL R185, R6, -INF , P1 ;  /* 0xff80000006b97808 */ /* 0x000fe40000800000 */
[----:B------:R-:W-:Y:S02]  /*62f0*/  FSEL R184, R7, -INF , P0 ;  /* 0xff80000007b87808 */ /* 0x000fe40000000000 */
[C---:B------:R-:W-:Y:S01]  /*6300*/  HMMA.16816.F32 R48, R176.reuse, R150, R48 ;  /* 0x00000096b030723c */ /* 0x040fe20000001830 */
[----:B------:R-:W1:Y:S01]  /*6310*/  LDSM.16.M88.4 R4, [R214] ;  /* 0x00000000d604783b */ /* 0x000e620000000200 */
[----:B------:R-:W-:Y:S04]  /*6320*/  DEPBAR.LE SB0, 0x0 ;  /* 0x000080000000791a */ /* 0x000fe80000000000 */
[----:B------:R-:W-:Y:S01]  /*6330*/  IADD3 R0, R143, R145, RZ ;  /* 0x000000918f007210 */ /* 0x000fe20007ffe0ff */
[----:B------:R-:W-:Y:S02]  /*6340*/  IMAD.MOV.U32 R143, RZ, RZ, R228 ;  /* 0x000000ffff8f7224 */ /* 0x000fe400078e00e4 */
[----:B------:R-:W-:Y:S01]  /*6350*/  BAR.SYNC.DEFER_BLOCKING 0x0 ;  /* 0x0000000000007b1d */ /* 0x000fe20000010000 */
[C---:B------:R-:W-:Y:S02]  /*6360*/  ISETP.GT.AND P1, PT, R2.reuse, RZ, PT ;  /* 0x000000ff0200720c */ /* 0x040fe40003f24270 */
[----:B------:R-:W-:Y:S02]  /*6370*/  ISETP.GT.AND P0, PT, R2, 0x1, PT ;  /* 0x000000010200780c */ /* 0x000fe40003f04270 */
[----:B------:R-:W-:Y:S02]  /*6380*/  FSEL R187, R8, -INF , P1 ;  /* 0xff80000008bb7808 */ /* 0x000fe40000800000 */
[----:B------:R-:W-:Y:S02]  /*6390*/  ISETP.GT.AND P1, PT, R0, RZ, PT ;  /* 0x000000ff0000720c */ /* 0x000fe40003f24270 */
[----:B------:R-:W-:Y:S01]  /*63a0*/  FSEL R186, R9, -INF , P0 ;  /* 0xff80000009ba7808 */ /* 0x000fe20000000000 */
[----:B------:R-:W-:Y:S01]  /*63b0*/  IMAD.MOV.U32 R9, RZ, RZ, R213 ;  /* 0x000000ffff097224 */ /* 0x000fe200078e00d5 */
[----:B------:R-:W-:Y:S02]  /*63c0*/  FSEL R10, R10, -INF , P1 ;  /* 0xff8000000a0a7808 */ /* 0x000fe40000800000 */
[----:B------:R-:W-:Y:S02]  /*63d0*/  ISETP.GT.AND P0, PT, R0, 0x1, PT ;  /* 0x000000010000780c */ /* 0x000fe40003f04270 */
[----:B------:R-:W-:Y:S02]  /*63e0*/  ISETP.GT.AND P1, PT, R2, 0x8, PT ;  /* 0x000000080200780c */ /* 0x000fe40003f24270 */
[----:B------:R-:W-:Y:S02]  /*63f0*/  FSEL R11, R11, -INF , P0 ;  /* 0xff8000000b0b7808 */ /* 0x000fe40000000000 */
[----:B------:R-:W-:Y:S02]  /*6400*/  FSEL R12, R12, -INF , P1 ;  /* 0xff8000000c0c7808 */ /* 0x000fe40000800000 */
[----:B------:R-:W-:Y:S02]  /*6410*/  ISETP.GT.AND P0, PT, R2, 0x9, PT ;  /* 0x000000090200780c */ /* 0x000fe40003f04270 */
[----:B------:R-:W-:Y:S01]  /*6420*/  ISETP.GT.AND P1, PT, R0, 0x8, PT ;  /* 0x000000080000780c */ /* 0x000fe20003f24270 */
[----:B------:R-:W-:Y:S01]  /*6430*/  @!PT LDS RZ, [RZ] ;  /* 0x00000000fffff984 */ /* 0x000fe20000000800 */
[----:B------:R-:W-:Y:S01]  /*6440*/  @!PT LDS RZ, [RZ] ;  /* 0x00000000fffff984 */ /* 0x000fe20000000800 */
[----:B------:R-:W-:Y:S01]  /*6450*/  @!PT LDS RZ, [RZ] ;  /* 0x00000000fffff984 */ /* 0x000fe20000000800 */
[----:B------:R2:W-:Y:S01]  /*6460*/  @P3 LDGSTS.E.BYPASS.LTC128B.128 [R225+0x3100], [R202.64], !P6 ;  /* 0x03100000cae13fae */ /* 0x0005e2000f101d46 */
[----:B------:R-:W-:Y:S02]  /*6470*/  FSEL R13, R13, -INF , P0 ;  /* 0xff8000000d0d7808 */ /* 0x000fe40000000000 */
[----:B------:R-:W-:Y:S02]  /*6480*/  FSEL R14, R14, -INF , P1 ;  /* 0xff8000000e0e7808 */ /* 0x000fe40000800000 */
[----:B------:R-:W-:Y:S02]  /*6490*/  ISETP.GT.AND P0, PT, R0, 0x9, PT ;  /* 0x000000090000780c */ /* 0x000fe40003f04270 */
[----:B------:R-:W-:Y:S01]  /*64a0*/  ISETP.GT.AND P1, PT, R142, 0x8, PT ;  /* 0x000000088e00780c */ /* 0x000fe20003f24270 */
[-C--:B-1----:R-:W-:Y:S01]  /*64b0*/  HMMA.16816.F32 R52, R176, R4.reuse, R52 ;  /* 0x00000004b034723c */ /* 0x082fe20000001834 */
[----:B------:R1:W-:Y:S04]  /*64c0*/  @P3 LDGSTS.E.BYPASS.LTC128B.128 [R225+0x4100], [R200.64], !P5 ;  /* 0x04100000c8e13fae */ /* 0x0003e8000e901d46 */
[----:B------:R-:W-:Y:S02]  /*64d0*/  FSEL R15, R15, -INF , P0 ;  /* 0xff8000000f0f7808 */ /* 0x000fe40000000000 */
[----:B------:R-:W-:Y:S01]  /*64e0*/  FSEL R16, R16, -INF , P1 ;  /* 0xff80000010107808 */ /* 0x000fe20000800000 */
[C---:B------:R-:W-:Y:S01]  /*64f0*/  HMMA.16816.F32 R56, R188.reuse, R4, R56 ;  /* 0x00000004bc38723c */ /* 0x040fe20000001838 */
[----:B------:R3:W-:Y:S03]  /*6500*/  @P3 LDGSTS.E.BYPASS.LTC128B.128 [R225+0x5100], [R196.64], !P4 ;  /* 0x05100000c4e13fae */ /* 0x0007e6000e101d46 */
[----:B------:R-:W-:Y:S02]  /*6510*/  ISETP.GT.AND P1, PT, R3, 0x8, PT ;  /* 0x000000080300780c */ /* 0x000fe40003f24270 */
[----:B------:R-:W-:Y:S02]  /*6520*/  ISETP.GT.AND P0, PT, R142, 0x9, PT ;  /* 0x000000098e00780c */ /* 0x000fe40003f04270 */
[-C--:B------:R-:W-:Y:S01]  /*6530*/  HMMA.16816.F32 R60, R188, R6.reuse, R60 ;  /* 0x00000006bc3c723c */ /* 0x080fe2000000183c */
[----:B------:R4:W-:Y:S03]  /*6540*/  @P3 LDGSTS.E.BYPASS.LTC128B.128 [R225+0x3900], [R198.64], !P6 ;  /* 0x03900000c6e13fae */ /* 0x0009e6000f101d46 */
[----:B------:R-:W-:Y:S02]  /*6550*/  FSEL R17, R17, -INF , P0 ;  /* 0xff80000011117808 */ /* 0x000fe40000000000 */
[----:B------:R-:W-:Y:S02]  /*6560*/  ISETP.GT.AND P0, PT, R3, 0x9, PT ;  /* 0x000000090300780c */ /* 0x000fe40003f04270 */
[----:B------:R-:W-:Y:S04]  /*6570*/  HMMA.16816.F32 R64, R176, R6, R64 ;  /* 0x00000006b040723c */ /* 0x000fe80000001840 */
[----:B------:R-:W-:Y:S02]  /*6580*/  FSEL R18, R18, -INF , P1 ;  /* 0xff80000012127808 */ /* 0x000fe40000800000 */
[C---:B------:R-:W-:Y:S02]  /*6590*/  ISETP.GT.AND P1, PT, R142.reuse, 0x10, PT ;  /* 0x000000108e00780c */ /* 0x040fe40003f24270 */
[----:B------:R-:W-:Y:S02]  /*65a0*/  FSEL R19, R19, -INF , P0 ;  /* 0xff80000013137808 */ /* 0x000fe40000000000 */
[----:B------:R-:W-:Y:S02]  /*65b0*/  ISETP.GT.AND P0, PT, R142, 0x11, PT ;  /* 0x000000118e00780c */ /* 0x000fe40003f04270 */
[----:B------:R-:W-:Y:S01]  /*65c0*/  FSEL R193, R20, -INF , P1 ;  /* 0xff80000014c17808 */ /* 0x000fe20000800000 */
[----:B------:R-:W-:Y:S01]  /*65d0*/  IMAD.MOV.U32 R20, RZ, RZ, R227 ;  /* 0x000000ffff147224 */ /* 0x000fe200078e00e3 */
[----:B------:R-:W-:Y:S02]  /*65e0*/  ISETP.GT.AND P1, PT, R3, 0x10, PT ;  /* 0x000000100300780c */ /* 0x000fe40003f24270 */
[----:B------:R-:W-:Y:S02]  /*65f0*/  FSEL R192, R21, -INF , P0 ;  /* 0xff80000015c07808 */ /* 0x000fe40000000000 */
[----:B------:R-:W-:Y:S02]  /*6600*/  ISETP.GT.AND P0, PT, R3, 0x11, PT ;  /* 0x000000110300780c */ /* 0x000fe40003f04270 */
[----:B------:R-:W-:Y:S02]  /*6610*/  FSEL R194, R22, -INF , P1 ;  /* 0xff80000016c27808 */ /* 0x000fe40000800000 */
[----:B------:R-:W-:Y:S02]  /*6620*/  FMNMX.FTZ R4, R182, R140, !PT ;  /* 0x0000008cb6047209 */ /* 0x000fe40007810000 */
[C---:B------:R-:W-:Y:S02]  /*6630*/  ISETP.GT.AND P1, PT, R2.reuse, 0x10, PT ;  /* 0x000000100200780c */ /* 0x040fe40003f24270 */
[----:B------:R-:W-:Y:S02]  /*6640*/  FSEL R195, R23, -INF , P0 ;  /* 0xff80000017c37808 */ /* 0x000fe40000000000 */
[----:B------:R-:W-:Y:S02]  /*6650*/  FMNMX.FTZ R4, R183, R4, !PT ;  /* 0x00000004b7047209 */ /* 0x000fe40007810000 */
[----:B------:R-:W-:Y:S02]  /*6660*/  ISETP.GT.AND P0, PT, R2, 0x11, PT ;  /* 0x000000110200780c */ /* 0x000fe40003f04270 */
[----:B------:R-:W-:Y:S02]  /*6670*/  FSEL R206, R24, -INF , P1 ;  /* 0xff80000018ce7808 */ /* 0x000fe40000800000 */
[----:B------:R-:W-:Y:S02]  /*6680*/  ISETP.GT.AND P1, PT, R0, 0x10, PT ;  /* 0x000000100000780c */ /* 0x000fe40003f24270 */
        /* <DEDUP_REMOVED lines=27> */
[C---:B------:R-:W-:Y:S02]  /*6840*/  ISETP.GT.AND P0, PT, R142.reuse, 0x21, PT ;  /* 0x000000218e00780c */ /* 0x040fe40003f04270 */
[----:B------:R-:W-:Y:S02]  /*6850*/  FMNMX.FTZ R145, R189, R145, !PT ;  /* 0x00000091bd917209 */ /* 0x000fe40007810000 */
[----:B------:R-:W-:Y:S02]  /*6860*/  FSEL R233, R37, -INF , P0 ;  /* 0xff80000025e97808 */ /* 0x000fe40000000000 */
[C---:B------:R-:W-:Y:S02]  /*6870*/  ISETP.GT.AND P1, PT, R3.reuse, 0x20, PT ;  /* 0x000000200300780c */ /* 0x040fe40003f24270 */
[----:B------:R-:W-:Y:S02]  /*6880*/  ISETP.GT.AND P0, PT, R142, 0x28, PT ;  /* 0x000000288e00780c */ /* 0x000fe40003f04270 */
[----:B------:R-:W-:Y:S02]  /*6890*/  FMNMX.FTZ R145, R232, R145, !PT ;  /* 0x00000091e8917209 */ /* 0x000fe40007810000 */
[----:B------:R-:W-:Y:S02]  /*68a0*/  FSEL R249, R38, -INF , P1 ;  /* 0xff80000026f97808 */ /* 0x000fe40000800000 */
[----:B------:R-:W-:Y:S02]  /*68b0*/  ISETP.GT.AND P1, PT, R3, 0x21, PT ;  /* 0x000000210300780c */ /* 0x000fe40003f24270 */
[----:B------:R-:W-:Y:S02]  /*68c0*/  FSEL R234, R48, -INF , P0 ;  /* 0xff80000030ea7808 */ /* 0x000fe40000000000 */
[C---:B------:R-:W-:Y:S02]  /*68d0*/  ISETP.GT.AND P0, PT, R142.reuse, 0x29, PT ;  /* 0x000000298e00780c */ /* 0x040fe40003f04270 */
[----:B------:R-:W-:Y:S02]  /*68e0*/  FMNMX.FTZ R145, R233, R145, !PT ;  /* 0x00000091e9917209 */ /* 0x000fe40007810000 */
[----:B------:R-:W-:Y:S02]  /*68f0*/  FSEL R252, R39, -INF , P1 ;  /* 0xff80000027fc7808 */ /* 0x000fe40000800000 */
[----:B------:R-:W-:Y:S02]  /*6900*/  ISETP.GT.AND P1, PT, R142, 0x30, PT ;  /* 0x000000308e00780c */ /* 0x000fe40003f24270 */
[----:B------:R-:W-:Y:S02]  /*6910*/  FSEL R235, R49, -INF , P0 ;  /* 0xff80000031eb7808 */ /* 0x000fe40000000000 */
[----:B------:R-:W-:Y:S02]  /*6920*/  FMNMX.FTZ R145, R234, R145, !PT ;  /* 0x00000091ea917209 */ /* 0x000fe40007810000 */
[----:B------:R-:W-:Y:S02]  /*6930*/  FSEL R236, R52, -INF , P1 ;  /* 0xff80000034ec7808 */ /* 0x000fe40000800000 */
[C---:B------:R-:W-:Y:S02]  /*6940*/  ISETP.GT.AND P0, PT, R142.reuse, 0x31, PT ;  /* 0x000000318e00780c */ /* 0x040fe40003f04270 */
[----:B------:R-:W-:Y:S02]  /*6950*/  FMNMX.FTZ R145, R235, R145, !PT ;  /* 0x00000091eb917209 */ /* 0x000fe40007810000 */
[----:B------:R-:W-:Y:S02]  /*6960*/  FSEL R251, R53, -INF , P0 ;  /* 0xff80000035fb7808 */ /* 0x000fe40000000000 */
[----:B------:R-:W-:Y:S02]  /*6970*/  ISETP.GT.AND P1, PT, R142, 0x38, PT ;  /* 0x000000388e00780c */ /* 0x000fe40003f24270 */
[----:B------:R-:W-:Y:S02]  /*6980*/  FMNMX.FTZ R145, R236, R145, !PT ;  /* 0x00000091ec917209 */ /* 0x000fe40007810000 */
[----:B------:R-:W-:Y:S02]  /*6990*/  FSEL R24, R64, -INF , P1 ;  /* 0xff80000040187808 */ /* 0x000fe40000800000 */
[----:B------:R-:W-:Y:S02]  /*69a0*/  ISETP.GT.AND P0, PT, R142, 0x39, PT ;  /* 0x000000398e00780c */ /* 0x000fe40003f04270 */
[----:B------:R-:W-:Y:S02]  /*69b0*/  FMNMX.FTZ R145, R251, R145, !PT ;  /* 0x00000091fb917209 */ /* 0x000fe40007810000 */
[----:B------:R-:W-:Y:S02]  /*69c0*/  FSEL R65, R65, -INF , P0 ;  /* 0xff80000041417808 */ /* 0x000fe40000000000 */
[----:B------:R-:W-:Y:S02]  /*69d0*/  FMNMX.FTZ R145, R24, R145, !PT ;  /* 0x0000009118917209 */ /* 0x000fe40007810000 */
[----:B------:R-:W-:Y:S02]  /*69e0*/  FMNMX.FTZ R144, R185, R141, !PT ;  /* 0x0000008db9907209 */ /* 0x000fe40007810000 */
[----:B------:R-:W-:Y:S02]  /*69f0*/  FMNMX.FTZ R145, R65, R145, !PT ;  /* 0x0000009141917209 */ /* 0x000fe40007810000 */
[----:B------:R-:W-:Y:S02]  /*6a00*/  FMNMX.FTZ R144, R184, R144, !PT ;  /* 0x00000090b8907209 */ /* 0x000fe40007810000 */
[----:B------:R-:W-:Y:S01]  /*6a10*/  ISETP.GT.AND P1, PT, R2, 0x20, PT ;  /* 0x000000200200780c */ /* 0x000fe20003f24270 */
[----:B------:R-:W1:Y:S01]  /*6a20*/  SHFL.BFLY PT, R5, R145, 0x2, 0x1f ;  /* 0x0c401f0091057f89 */ /* 0x000e6200000e0000 */
[----:B------:R-:W-:Y:S02]  /*6a30*/  FMNMX.FTZ R144, R18, R144, !PT ;  /* 0x0000009012907209 */ /* 0x000fe40007810000 */
[----:B------:R-:W-:Y:S02]  /*6a40*/  ISETP.GT.AND P0, PT, R2, 0x21, PT ;  /* 0x000000210200780c */ /* 0x000fe40003f04270 */
[----:B------:R-:W-:Y:S02]  /*6a50*/  FMNMX.FTZ R144, R19, R144, !PT ;  /* 0x0000009013907209 */ /* 0x000fe40007810000 */
        /* <DEDUP_REMOVED lines=9> */
[----:B------:R-:W-:Y:S02]  /*6af0*/  ISETP.GT.AND P0, PT, R3, 0x29, PT ;  /* 0x000000290300780c */ /* 0x000fe40003f04270 */
[----:B------:R-:W-:Y:S01]  /*6b00*/  FMNMX.FTZ R144, R190, R144, !PT ;  /* 0x00000090be907209 */ /* 0x000fe20007810000 */
[----:B-1----:R-:W-:Y:S01]  /*6b10*/  IMAD.MOV.U32 R200, RZ, RZ, R246 ;  /* 0x000000ffffc87224 */ /* 0x002fe200078e00f6 */
[----:B------:R-:W-:Y:S02]  /*6b20*/  FMNMX.FTZ R4, R187, R146, !PT ;  /* 0x00000092bb047209 */ /* 0x000fe40007810000 */
[----:B------:R-:W-:Y:S02]  /*6b30*/  FSEL R250, R50, -INF , P1 ;  /* 0xff80000032fa7808 */ /* 0x000fe40000800000 */
[----:B------:R-:W-:Y:S02]  /*6b40*/  ISETP.GT.AND P1, PT, R3, 0x30, PT ;  /* 0x000000300300780c */ /* 0x000fe40003f24270 */
[----:B------:R-:W-:Y:S02]  /*6b50*/  FSEL R239, R51, -INF , P0 ;  /* 0xff80000033ef7808 */ /* 0x000fe40000000000 */
[----:B------:R-:W-:Y:S02]  /*6b60*/  ISETP.GT.AND P0, PT, R3, 0x31, PT ;  /* 0x000000310300780c */ /* 0x000fe40003f04270 */
[----:B------:R-:W-:Y:S02]  /*6b70*/  FMNMX.FTZ R145, R145, R5, !PT ;  /* 0x0000000591917209 */ /* 0x000fe40007810000 */
[----:B------:R-:W-:Y:S02]  /*6b80*/  FMNMX.FTZ R144, R191, R144, !PT ;  /* 0x00000090bf907209 */ /* 0x000fe40007810000 */
[----:B------:R-:W-:Y:S01]  /*6b90*/  FSEL R247, R55, -INF , P0 ;  /* 0xff80000037f77808 */ /* 0x000fe20000000000 */
[----:B------:R-:W1:Y:S01]  /*6ba0*/  SHFL.BFLY PT, R6, R145, 0x1, 0x1f ;  /* 0x0c201f0091067f89 */ /* 0x000e6200000e0000 */
[----:B------:R-:W-:Y:S02]  /*6bb0*/  MOV R8, R224 ;  /* 0x000000e000087202 */ /* 0x000fe40000000f00 */
[----:B------:R-:W-:Y:S02]  /*6bc0*/  FSEL R224, R54, -INF , P1 ;  /* 0xff80000036e07808 */ /* 0x000fe40000800000 */
[----:B------:R-:W-:Y:S02]  /*6bd0*/  FMNMX.FTZ R4, R186, R4, !PT ;  /* 0x00000004ba047209 */ /* 0x000fe40007810000 */
[C---:B------:R-:W-:Y:S02]  /*6be0*/  ISETP.GT.AND P1, PT, R3.reuse, 0x38, PT ;  /* 0x000000380300780c */ /* 0x040fe40003f24270 */
[----:B------:R-:W-:Y:S02]  /*6bf0*/  ISETP.GT.AND P0, PT, R3, 0x39, PT ;  /* 0x000000390300780c */ /* 0x000fe40003f04270 */
[----:B------:R-:W-:Y:S02]  /*6c00*/  FMNMX.FTZ R3, R10, R147, !PT ;  /* 0x000000930a037209 */ /* 0x000fe40007810000 */
[----:B------:R-:W-:Y:S02]  /*6c10*/  FMNMX.FTZ R144, R249, R144, !PT ;  /* 0x00000090f9907209 */ /* 0x000fe40007810000 */
[----:B------:R-:W-:Y:S02]  /*6c20*/  FMNMX.FTZ R4, R12, R4, !PT ;  /* 0x000000040c047209 */ /* 0x000fe40007810000 */
[----:B------:R-:W-:Y:S02]  /*6c30*/  FMNMX.FTZ R3, R11, R3, !PT ;  /* 0x000000030b037209 */ /* 0x000fe40007810000 */
[----:B------:R-:W-:Y:S02]  /*6c40*/  FMNMX.FTZ R144, R252, R144, !PT ;  /* 0x00000090fc907209 */ /* 0x000fe40007810000 */
[----:B------:R-:W-:Y:S01]  /*6c50*/  FSEL R25, R66, -INF , P1 ;  /* 0xff80000042197808 */ /* 0x000fe20000800000 */
[----:B------:R-:W-:Y:S01]  /*6c60*/  IMAD.MOV.U32 R66, RZ, RZ, R24 ;  /* 0x000000ffff427224 */ /* 0x000fe200078e0018 */
[----:B------:R-:W-:Y:S02]  /*6c70*/  FMNMX.FTZ R4, R13, R4, !PT ;  /* 0x000000040d047209 */ /* 0x000fe40007810000 */
[----:B------:R-:W-:Y:S02]  /*6c80*/  ISETP.GT.AND P1, PT, R2, 0x28, PT ;  /* 0x000000280200780c */ /* 0x000fe40003f24270 */
[----:B------:R-:W-:Y:S02]  /*6c90*/  FMNMX.FTZ R3, R14, R3, !PT ;  /* 0x000000030e037209 */ /* 0x000fe40007810000 */
[----:B------:R-:W-:Y:S02]  /*6ca0*/  FMNMX.FTZ R144, R250, R144, !PT ;  /* 0x00000090fa907209 */ /* 0x000fe40007810000 */
[----:B------:R-:W-:Y:S02]  /*6cb0*/  FSEL R51, R44, -INF , P1 ;  /* 0xff8000002c337808 */ /* 0x000fe40000800000 */
[----:B------:R-:W-:Y:S01]  /*6cc0*/  FSEL R242, R67, -INF , P0 ;  /* 0xff80000043f27808 */ /* 0x000fe20000000000 */
[----:B------:R-:W-:Y:S01]  /*6cd0*/  IMAD.MOV.U32 R67, RZ, RZ, R251 ;  /* 0x000000ffff437224 */ /* 0x000fe200078e00fb */
[----:B------:R-:W-:Y:S02]  /*6ce0*/  FMNMX.FTZ R4, R206, R4, !PT ;  /* 0x00000004ce047209 */ /* 0x000fe40007810000 */
[----:B------:R-:W-:Y:S02]  /*6cf0*/  FMNMX.FTZ R3, R15, R3, !PT ;  /* 0x000000030f037209 */ /* 0x000fe40007810000 */
[----:B------:R-:W-:Y:S02]  /*6d00*/  ISETP.GT.AND P0, PT, R2, 0x29, PT ;  /* 0x000000290200780c */ /* 0x000fe40003f04270 */
[----:B------:R-:W-:Y:S02]  /*6d10*/  ISETP.GT.AND P1, PT, R0, 0x28, PT ;  /* 0x000000280000780c */ /* 0x000fe40003f24270 */
[----:B------:R-:W-:Y:S02]  /*6d20*/  FMNMX.FTZ R144, R239, R144, !PT ;  /* 0x00000090ef907209 */ /* 0x000fe40007810000 */
[----:B------:R-:W-:Y:S02]  /*6d30*/  FMNMX.FTZ R4, R205, R4, !PT ;  /* 0x00000004cd047209 */ /* 0x000fe40007810000 */
[----:B------:R-:W-:Y:S02]  /*6d40*/  FSEL R245, R45, -INF , P0 ;  /* 0xff8000002df57808 */ /* 0x000fe40000000000 */
[----:B------:R-:W-:Y:S02]  /*6d50*/  FSEL R43, R46, -INF , P1 ;  /* 0xff8000002e2b7808 */ /* 0x000fe40000800000 */
[----:B------:R-:W-:Y:S01]  /*6d60*/  ISETP.GT.AND P0, PT, R0, 0x29, PT ;  /* 0x000000290000780c */ /* 0x000fe20003f04270 */
[----:B------:R-:W-:Y:S01]  /*6d70*/  IMAD.MOV.U32 R201, RZ, RZ, R245 ;  /* 0x000000ffffc97224 */ /* 0x000fe200078e00f5 */
[----:B------:R-:W-:Y:S02]  /*6d80*/  ISETP.GT.AND P1, PT, R2, 0x30, PT ;  /* 0x000000300200780c */ /* 0x000fe40003f24270 */
[----:B------:R-:W-:Y:S02]  /*6d90*/  FMNMX.FTZ R3, R207, R3, !PT ;  /* 0x00000003cf037209 */ /* 0x000fe40007810000 */
[----:B------:R-:W-:Y:S02]  /*6da0*/  FMNMX.FTZ R144, R224, R144, !PT ;  /* 0x00000090e0907209 */ /* 0x000fe40007810000 */
[----:B------:R-:W-:Y:S02]  /*6db0*/  FSEL R56, R56, -INF , P1 ;  /* 0xff80000038387808 */ /* 0x000fe40000800000 */
[----:B------:R-:W-:Y:S02]  /*6dc0*/  FMNMX.FTZ R3, R227, R3, !PT ;  /* 0x00000003e3037209 */ /* 0x000fe40007810000 */
[----:B------:R-:W-:Y:S02]  /*6dd0*/  FMNMX.FTZ R4, R228, R4, !PT ;  /* 0x00000004e4047209 */ /* 0x000fe40007810000 */
        /* <DEDUP_REMOVED lines=8> */
[----:B------:R-:W-:Y:S02]  /*6e60*/  ISETP.GT.AND P1, PT, R2, 0x39, PT ;  /* 0x000000390200780c */ /* 0x000fe40003f24270 */
[----:B------:R-:W-:Y:S02]  /*6e70*/  FMNMX.FTZ R2, R230, R3, !PT ;  /* 0x00000003e6027209 */ /* 0x000fe40007810000 */
[----:B-1----:R-:W-:Y:S02]  /*6e80*/  FMNMX.FTZ R145, R145, R6, !PT ;  /* 0x0000000691917209 */ /* 0x002fe40007810000 */
[----:B------:R-:W-:Y:S02]  /*6e90*/  FMNMX.FTZ R144, R25, R144, !PT ;  /* 0x0000009019907209 */ /* 0x000fe40007810000 */
[----:B------:R-:W-:Y:S01]  /*6ea0*/  FMNMX.FTZ R2, R231, R2, !PT ;  /* 0x00000002e7027209 */ /* 0x000fe20007810000 */
[----:B------:R-:W-:Y:S01]  /*6eb0*/  FMUL.FTZ R149, R145, c[0x0][0x2d0] ;  /* 0x0000b40091957a20 */ /* 0x000fe20000410000 */
[----:B------:R-:W-:Y:S02]  /*6ec0*/  FMNMX.FTZ R4, R241, R4, !PT ;  /* 0x00000004f1047209 */ /* 0x000fe40007810000 */
[----:B------:R-:W-:Y:S02]  /*6ed0*/  FSEL R244, R61, -INF , P1 ;  /* 0xff8000003df47808 */ /* 0x000fe40000800000 */
[----:B------:R-:W-:Y:S02]  /*6ee0*/  FMNMX.FTZ R144, R242, R144, !PT ;  /* 0x00000090f2907209 */ /* 0x000fe40007810000 */
[----:B------:R-:W-:Y:S02]  /*6ef0*/  FSETP.NEU.FTZ.AND P1, PT, R145, -INF , PT ;  /* 0xff8000009100780b */ /* 0x000fe40003f3d000 */
[----:B------:R-:W-:Y:S01]  /*6f00*/  FSEL R27, R60, -INF , P0 ;  /* 0xff8000003c1b7808 */ /* 0x000fe20000000000 */
[----:B------:R-:W1:Y:S01]  /*6f10*/  SHFL.BFLY PT, R5, R144, 0x2, 0x1f ;  /* 0x0c401f0090057f89 */ /* 0x000e6200000e0000 */
[----:B------:R-:W-:Y:S02]  /*6f20*/  FMNMX.FTZ R2, R64, R2, !PT ;  /* 0x0000000240027209 */ /* 0x000fe40007810000 */
[----:B------:R-:W-:Y:S02]  /*6f30*/  FMNMX.FTZ R4, R243, R4, !PT ;  /* 0x00000004f3047209 */ /* 0x000fe40007810000 */
[C---:B------:R-:W-:Y:S02]  /*6f40*/  ISETP.GT.AND P0, PT, R0.reuse, 0x31, PT ;  /* 0x000000310000780c */ /* 0x040fe40003f04270 */
[----:B------:R-:W-:Y:S02]  /*6f50*/  FSEL R149, R149, RZ, P1 ;  /* 0x000000ff95957208 */ /* 0x000fe40000800000 */
[----:B------:R-:W-:Y:S02]  /*6f60*/  FMNMX.FTZ R4, R51, R4, !PT ;  /* 0x0000000433047209 */ /* 0x000fe40007810000 */
[----:B------:R-:W-:Y:S01]  /*6f70*/  FSEL R26, R59, -INF , P0 ;  /* 0xff8000003b1a7808 */ /* 0x000fe20000000000 */
[--C-:B------:R-:W-:Y:S01]  /*6f80*/  FFMA.FTZ R3, R183, c[0x0][0x2d0], -R149.reuse ;  /* 0x0000b400b7037a23 */ /* 0x100fe20000010895 */
[----:B------:R-:W-:Y:S02]  /*6f90*/  ISETP.GT.AND P0, PT, R0, 0x38, PT ;  /* 0x000000380000780c */ /* 0x000fe40003f04270 */
[----:B------:R-:W-:Y:S01]  /*6fa0*/  FMNMX.FTZ R2, R246, R2, !PT ;  /* 0x00000002f6027209 */ /* 0x000fe20007810000 */
[----:B------:R-:W-:Y:S01]  /*6fb0*/  MUFU.EX2 R22, R3 ;  /* 0x0000000300167308 */ /* 0x000fe20000000800 */
[----:B------:R-:W-:Y:S02]  /*6fc0*/  FSEL R213, R62, -INF , P0 ;  /* 0xff8000003ed57808 */ /* 0x000fe40000000000 */
[----:B------:R-:W-:Y:S02]  /*6fd0*/  ISETP.GT.AND P0, PT, R0, 0x39, PT ;  /* 0x000000390000780c */ /* 0x000fe40003f04270 */
[----:B------:R-:W-:Y:S01]  /*6fe0*/  FMNMX.FTZ R0, R43, R2, !PT ;  /* 0x000000022b007209 */ /* 0x000fe20007810000 */
[----:B------:R-:W-:Y:S01]  /*6ff0*/  FFMA.FTZ R2, R182, c[0x0][0x2d0], -R149 ;  /* 0x0000b400b6027a23 */ /* 0x000fe20000010895 */
[----:B------:R-:W-:Y:S02]  /*7000*/  FMNMX.FTZ R4, R245, R4, !PT ;  /* 0x00000004f5047209 */ /* 0x000fe40007810000 */
[----:B-1----:R-:W-:Y:S01]  /*7010*/  FMNMX.FTZ R144, R144, R5, !PT ;  /* 0x0000000590907209 */ /* 0x002fe20007810000 */
[----:B------:R1:W-:Y:S01]  /*7020*/  MUFU.EX2 R240, R2 ;  /* 0x0000000200f07308 */ /* 0x0003e20000000800 */
[----:B------:R-:W-:Y:S02]  /*7030*/  FMNMX.FTZ R4, R56, R4, !PT ;  /* 0x0000000438047209 */ /* 0x000fe40007810000 */
[----:B------:R-:W-:Y:S01]  /*7040*/  FSEL R148, R63, -INF , P0 ;  /* 0xff8000003f947808 */ /* 0x000fe20000000000 */
[----:B------:R-:W3:Y:S01]  /*7050*/  SHFL.BFLY PT, R7, R144, 0x1, 0x1f ;  /* 0x0c201f0090077f89 */ /* 0x000ee200000e0000 */
[----:B------:R-:W-:Y:S02]  /*7060*/  FMNMX.FTZ R4, R237, R4, !PT ;  /* 0x00000004ed047209 */ /* 0x000fe40007810000 */
[----:B------:R-:W-:Y:S02]  /*7070*/  FMNMX.FTZ R0, R248, R0, !PT ;  /* 0x00000000f8007209 */ /* 0x000fe40007810000 */
[----:B------:R-:W-:Y:S02]  /*7080*/  FMNMX.FTZ R4, R27, R4, !PT ;  /* 0x000000041b047209 */ /* 0x000fe40007810000 */
[----:B------:R-:W-:Y:S02]  /*7090*/  FMNMX.FTZ R0, R238, R0, !PT ;  /* 0x00000000ee007209 */ /* 0x000fe40007810000 */
[----:B------:R-:W-:Y:S02]  /*70a0*/  FMNMX.FTZ R4, R244, R4, !PT ;  /* 0x00000004f4047209 */ /* 0x000fe40007810000 */
[----:B------:R-:W-:Y:S02]  /*70b0*/  FMNMX.FTZ R0, R26, R0, !PT ;  /* 0x000000001a007209 */ /* 0x000fe40007810000 */
[----:B--2---:R-:W-:Y:S01]  /*70c0*/  MOV R203, R244 ;  /* 0x000000f400cb7202 */ /* 0x004fe20000000f00 */
[----:B------:R-:W2:Y:S01]  /*70d0*/  SHFL.BFLY PT, R6, R4, 0x2, 0x1f ;  /* 0x0c401f0004067f89 */ /* 0x000ea200000e0000 */
[----:B------:R-:W-:Y:S02]  /*70e0*/  FMNMX.FTZ R0, R213, R0, !PT ;  /* 0x00000000d5007209 */ /* 0x000fe40007810000 */
[----:B----4-:R-:W-:Y:S02]  /*70f0*/  MOV R199, R43 ;  /* 0x0000002b00c77202 */ /* 0x010fe40000000f00 */
[----:B------:R-:W-:Y:S02]  /*7100*/  FMNMX.FTZ R0, R148, R0, !PT ;  /* 0x0000000094007209 */ /* 0x000fe40007810000 */
[----:B-1----:R-:W-:Y:S02]  /*7110*/  @P3 IADD3 R2, P0, R180, R9, RZ ;  /* 0x00000009b4023210 */ /* 0x002fe40007f1e0ff */
[----:B---3--:R-:W-:Y:S03]  /*7120*/  FMNMX.FTZ R144, R144, R7, !PT ;  /* 0x0000000790907209 */ /* 0x008fe60007810000 */
[C---:B------:R-:W-:Y:S01]  /*7130*/  @P3 IMAD.X R5, R181.reuse, 0x1, R8, P0 ;  /* 0x00000001b5053824 */ /* 0x040fe200000e0608 */
[----:B------:R-:W-:Y:S01]  /*7140*/  @P3 LEA R8, P0, R2, c[0x0][0x1c8], 0x1 ;  /* 0x0000720002083a11 */ /* 0x000fe200078008ff */
[----:B------:R-:W-:Y:S03]  /*7150*/  FMUL.FTZ R150, R144, c[0x0][0x2d0] ;  /* 0x0000b40090967a20 */ /* 0x000fe60000410000 */
[----:B------:R-:W-:Y:S01]  /*7160*/  @P3 LEA.HI.X R9, R2, c[0x0][0x1cc], R5, 0x1, P0 ;  /* 0x0000730002093a11 */ /* 0x000fe200000f0c05 */
[----:B------:R-:W-:Y:S01]  /*7170*/  FFMA.FTZ R2, R16, c[0x0][0x2d0], -R149 ;  /* 0x0000b40010027a23 */ /* 0x000fe20000010895 */
[----:B------:R-:W-:Y:S03]  /*7180*/  @P3 IADD3 R3, P0, R180, R20, RZ ;  /* 0x00000014b4033210 */ /* 0x000fe60007f1e0ff */
[----:B------:R1:W-:Y:S01]  /*7190*/  MUFU.EX2 R20, R2 ;  /* 0x0000000200147308 */ /* 0x0003e20000000800 */
[----:B------:R-:W-:Y:S01]  /*71a0*/  @P3 IADD3.X R5, R181, R143, RZ, P0, !PT ;  /* 0x0000008fb5053210 */ /* 0x000fe200007fe4ff */
[----:B------:R3:W-:Y:S01]  /*71b0*/  @P3 LDGSTS.E.BYPASS.LTC128B.128 [R225+0x4900], [R8.64], !P5 ;  /* 0x0490000008e13fae */ /* 0x0007e2000e901d46 */
[----:B--2---:R-:W-:Y:S02]  /*71c0*/  FMNMX.FTZ R4, R4, R6, !PT ;  /* 0x0000000604047209 */ /* 0x004fe40007810000 */
[C---:B------:R-:W-:Y:S04]  /*71d0*/  @P3 LEA R6, P0, R3.reuse, c[0x0][0x1c8], 0x1 ;  /* 0x0000720003063a11 */ /* 0x040fe800078008ff */
[----:B------:R-:W-:Y:S01]  /*71e0*/  @P3 LEA.HI.X R7, R3, c[0x0][0x1cc], R5, 0x1, P0 ;  /* 0x0000730003073a11 */ /* 0x000fe200000f0c05 */
[----:B------:R-:W-:Y:S01]  /*71f0*/  FFMA.FTZ R3, R17, c[0x0][0x2d0], -R149 ;  /* 0x0000b40011037a23 */ /* 0x000fe20000010895 */
[----:B------:R-:W-:Y:S01]  /*7200*/  FSETP.NEU.FTZ.AND P0, PT, R144, -INF , PT ;  /* 0xff8000009000780b */ /* 0x000fe20003f1d000 */
[----:B------:R-:W2:Y:S02]  /*7210*/  SHFL.BFLY PT, R143, R4, 0x1, 0x1f ;  /* 0x0c201f00048f7f89 */ /* 0x000ea400000e0000 */
[----:B------:R4:W-:Y:S01]  /*7220*/  MUFU.EX2 R48, R3 ;  /* 0x0000000300307308 */ /* 0x0009e20000000800 */
[----:B------:R-:W-:Y:S05]  /*7230*/  FSEL R150, R150, RZ, P0 ;  /* 0x000000ff96967208 */ /* 0x000fea0000000000 */
[----:B------:R3:W-:Y:S08]  /*7240*/  @P3 LDGSTS.E.BYPASS.LTC128B.128 [R225+0x5900], [R6.64], !P4 ;  /* 0x0590000006e13fae */ /* 0x0007f0000e101d46 */
[----:B-1----:R-:W1:Y:S01]  /*7250*/  SHFL.BFLY PT, R2, R0, 0x2, 0x1f ;  /* 0x0c401f0000027f89 */ /* 0x002e6200000e0000 */
[----:B--2---:R-:W-:Y:S01]  /*7260*/  FMNMX.FTZ R143, R4, R143, !PT ;  /* 0x0000008f048f7209 */ /* 0x004fe20007810000 */
[--C-:B------:R-:W-:Y:S06]  /*7270*/  FFMA.FTZ R4, R19, c[0x0][0x2d0], -R150.reuse ;  /* 0x0000b40013047a23 */ /* 0x100fec0000010896 */
[----:B------:R-:W-:Y:S01]  /*7280*/  LDSM.16.MT88.4 R36, [R210+0x100] ;  /* 0x00010000d224783b */ /* 0x000fe20000004200 */
[--C-:B----4-:R-:W-:Y:S02]  /*7290*/  FFMA.FTZ R3, R185, c[0x0][0x2d0], -R150.reuse ;  /* 0x0000b400b9037a23 */ /* 0x110fe40000010896 */
[----:B------:R-:W-:Y:S01]  /*72a0*/  FMUL.FTZ R151, R143, c[0x0][0x2d0] ;  /* 0x0000b4008f977a20 */ /* 0x000fe20000410000 */
[----:B------:R-:W-:Y:S01]  /*72b0*/  MUFU.EX2 R46, R4 ;  /* 0x00000004002e7308 */ /* 0x000fe20000000800 */
[----:B------:R-:W-:Y:S03]  /*72c0*/  IMAD.MOV.U32 R185, RZ, RZ, R27 ;  /* 0x000000ffffb97224 */ /* 0x000fe600078e001b */
[----:B------:R-:W-:Y:S06]  /*72d0*/  LDSM.16.MT88.4 R52, [R209+0x1100] ;  /* 0x00110000d134783b */ /* 0x000fec0000004200 */
[----:B------:R2:W-:Y:S01]  /*72e0*/  MUFU.EX2 R28, R3 ;  /* 0x00000003001c7308 */ /* 0x0005e20000000800 */
[----:B-1----:R-:W-:Y:S01]  /*72f0*/  FMNMX.FTZ R0, R0, R2, !PT ;  /* 0x0000000200007209 */ /* 0x002fe20007810000 */
[--C-:B------:R-:W-:Y:S01]  /*7300*/  FFMA.FTZ R2, R18, c[0x0][0x2d0], -R150.reuse ;  /* 0x0000b40012027a23 */ /* 0x100fe20000010896 */
[----:B------:R-:W0:Y:S07]  /*7310*/  LDGDEPBAR ;  /* 0x00000000000079af */ /* 0x000e2e0000000000 */
[----:B------:R1:W4:Y:S01]  /*7320*/  MUFU.EX2 R49, R2 ;  /* 0x0000000200317308 */ /* 0x0003220000000800 */
[----:B--2---:R-:W-:Y:S09]  /*7330*/  FFMA.FTZ R3, R184, c[0x0][0x2d0], -R150 ;  /* 0x0000b400b8037a23 */ /* 0x004ff20000010896 */
[----:B------:R2:W-:Y:S01]  /*7340*/  MUFU.EX2 R47, R3 ;  /* 0x00000003002f7308 */ /* 0x0005e20000000800 */
[----:B-1----:R-:W1:Y:S01]  /*7350*/  SHFL.BFLY PT, R2, R0, 0x1, 0x1f ;  /* 0x0c201f0000027f89 */ /* 0x002e6200000e0000 */
[----:B----4-:R-:W-:Y:S02]  /*7360*/  F2FP.PACK_AB R179, R46, R49 ;  /* 0x000000312eb3723e */ /* 0x010fe400000000ff */
[----:B--2---:R-:W-:Y:S02]  /*7370*/  FSEL R3, R145, RZ, P1 ;  /* 0x000000ff91037208 */ /* 0x004fe40000800000 */
[----:B------:R-:W-:Y:S04]  /*7380*/  FSETP.NEU.FTZ.AND P1, PT, R143, -INF , PT ;  /* 0xff8000008f00780b */ /* 0x000fe80003f3d000 */
[----:B------:R-:W-:Y:S02]  /*7390*/  FSEL R151, R151, RZ, P1 ;  /* 0x000000ff97977208 */ /* 0x000fe40000800000 */
[----:B-1----:R-:W-:Y:S02]  /*73a0*/  FMNMX.FTZ R142, R0, R2, !PT ;  /* 0x00000002008e7209 */ /* 0x002fe40007810000 */
[----:B------:R-:W-:Y:S01]  /*73b0*/  FSEL R2, R144, RZ, P0 ;  /* 0x000000ff90027208 */ /* 0x000fe20000000000 */
[--C-:B------:R-:W-:Y:S01]  /*73c0*/  FFMA.FTZ R0, R12, c[0x0][0x2d0], -R151.reuse ;  /* 0x0000b4000c007a23 */ /* 0x100fe20000010897 */
[C---:B------:R-:W-:Y:S01]  /*73d0*/  FSETP.NEU.FTZ.AND P0, PT, R142.reuse, -INF , PT ;  /* 0xff8000008e00780b */ /* 0x040fe20003f1d000 */
[----:B------:R-:W-:Y:S02]  /*73e0*/  FMUL.FTZ R184, R142, c[0x0][0x2d0] ;  /* 0x0000b4008eb87a20 */ /* 0x000fe40000410000 */
[----:B------:R1:W-:Y:S01]  /*73f0*/  MUFU.EX2 R50, R0 ;  /* 0x0000000000327308 */ /* 0x0003e20000000800 */
[--C-:B------:R-:W-:Y:S02]  /*7400*/  FFMA.FTZ R4, R187, c[0x0][0x2d0], -R151.reuse ;  /* 0x0000b400bb047a23 */ /* 0x100fe40000010897 */
[----:B------:R-:W-:Y:S01]  /*7410*/  FSEL R184, R184, RZ, P0 ;  /* 0x000000ffb8b87208 */ /* 0x000fe20000000000 */
[----:B------:R-:W-:Y:S06]  /*7420*/  IMAD.MOV.U32 R187, RZ, RZ, R26 ;  /* 0x000000ffffbb7224 */ /* 0x000fec00078e001a */
[----:B------:R2:W4:Y:S01]  /*7430*/  MUFU.EX2 R21, R4 ;  /* 0x0000000400157308 */ /* 0x0005220000000800 */
[--C-:B-1----:R-:W-:Y:S09]  /*7440*/  FFMA.FTZ R0, R13, c[0x0][0x2d0], -R151.reuse ;  /* 0x0000b4000d007a23 */ /* 0x102ff20000010897 */
[----:B------:R1:W-:Y:S01]  /*7450*/  MUFU.EX2 R17, R0 ;  /* 0x0000000000117308 */ /* 0x0003e20000000800 */
[----:B--2---:R-:W-:Y:S02]  /*7460*/  FFMA.FTZ R4, R186, c[0x0][0x2d0], -R151 ;  /* 0x0000b400ba047a23 */ /* 0x004fe40000010897 */
[----:B------:R-:W-:Y:S07]  /*7470*/  IMAD.MOV.U32 R186, RZ, RZ, R22 ;  /* 0x000000ffffba7224 */ /* 0x000fee00078e0016 */
[----:B------:R2:W2:Y:S01]  /*7480*/  MUFU.EX2 R5, R4 ;  /* 0x0000000400057308 */ /* 0x0004a20000000800 */
[----:B----4-:R-:W-:Y:S01]  /*7490*/  IMAD.MOV.U32 R197, RZ, RZ, R21 ;  /* 0x000000ffffc57224 */ /* 0x010fe200078e0015 */
[----:B------:R-:W-:Y:S01]  /*74a0*/  F2FP.PACK_AB R176, R186, R240 ;  /* 0x000000f0bab0723e */ /* 0x000fe200000000ff */
[--C-:B-1----:R-:W-:Y:S07]  /*74b0*/  FFMA.FTZ R0, R10, c[0x0][0x2d0], -R184.reuse ;  /* 0x0000b4000a007a23 */ /* 0x102fee00000108b8 */
[----:B------:R1:W-:Y:S01]  /*74c0*/  MUFU.EX2 R44, R0 ;  /* 0x00000000002c7308 */ /* 0x0003e20000000800 */
[--C-:B--2---:R-:W-:Y:S02]  /*74d0*/  FFMA.FTZ R4, R15, c[0x0][0x2d0], -R184.reuse ;  /* 0x0000b4000f047a23 */ /* 0x104fe400000108b8 */
[----:B------:R-:W-:Y:S07]  /*74e0*/  IMAD.MOV.U32 R198, RZ, RZ, R5 ;  /* 0x000000ffffc67224 */ /* 0x000fee00078e0005 */
[----:B------:R-:W-:Y:S01]  /*74f0*/  MUFU.EX2 R16, R4 ;  /* 0x0000000400107308 */ /* 0x000fe20000000800 */
[----:B------:R-:W-:Y:S01]  /*7500*/  F2FP.PACK_AB R180, R198, R197 ;  /* 0x000000c5c6b4723e */ /* 0x000fe200000000ff */
[--C-:B-1----:R-:W-:Y:S08]  /*7510*/  FFMA.FTZ R0, R11, c[0x0][0x2d0], -R184.reuse ;  /* 0x0000b4000b007a23 */ /* 0x102ff000000108b8 */
[----:B------:R1:W2:Y:S02]  /*7520*/  MUFU.EX2 R18, R0 ;  /* 0x0000000000127308 */ /* 0x0002a40000000800 */
[----:B-1----:R-:W-:Y:S02]  /*7530*/  FFMA.FTZ R0, R14, c[0x0][0x2d0], -R184 ;  /* 0x0000b4000e007a23 */ /* 0x002fe400000108b8 */
[----:B--2---:R-:W-:Y:S06]  /*7540*/  IMAD.MOV.U32 R202, RZ, RZ, R18 ;  /* 0x000000ffffca7224 */ /* 0x004fec00078e0012 */
[----:B------:R1:W2:Y:S01]  /*7550*/  MUFU.EX2 R19, R0 ;  /* 0x0000000000137308 */ /* 0x0002a20000000800 */
[----:B------:R-:W-:Y:S01]  /*7560*/  F2FP.PACK_AB R181, R202, R44 ;  /* 0x0000002ccab5723e */ /* 0x000fe200000000ff */
[----:B-1----:R-:W-:Y:S01]  /*7570*/  FADD.FTZ R0, -R3, R140 ;  /* 0x0000008c03007221 */ /* 0x002fe20000010100 */
[----:B--2---:R-:W-:Y:S03]  /*7580*/  MOV R196, R19 ;  /* 0x0000001300c47202 */ /* 0x004fe60000000f00 */
[----:B------:R-:W-:Y:S04]  /*7590*/  FMUL.FTZ R0, R0, c[0x0][0x2d0] ;  /* 0x0000b40000007a20 */ /* 0x000fe80000410000 */
[----:B------:R1:W2:Y:S02]  /*75a0*/  MUFU.EX2 R140, R0 ;  /* 0x00000000008c7308 */ /* 0x0002a40000000800 */
[----:B-1----:R-:W-:Y:S01]  /*75b0*/  FADD.FTZ R0, -R2, R141 ;  /* 0x0000008d02007221 */ /* 0x002fe20000010100 */
[----:B------:R-:W-:Y:S01]  /*75c0*/  FSEL R2, R143, RZ, P1 ;  /* 0x000000ff8f027208 */ /* 0x000fe20000800000 */
[----:B--2---:R-:W-:Y:S02]  /*75d0*/  FMUL.FTZ R4, R140, R152 ;  /* 0x000000988c047220 */ /* 0x004fe40000410000 */
[----:B------:R-:W-:Y:S02]  /*75e0*/  FMUL.FTZ R0, R0, c[0x0][0x2d0] ;  /* 0x0000b40000007a20 */ /* 0x000fe40000410000 */
[C---:B------:R-:W-:Y:S02]  /*75f0*/  FMUL.FTZ R5, R140.reuse, R153 ;  /* 0x000000998c057220 */ /* 0x040fe40000410000 */
[----:B------:R1:W2:Y:S01]  /*7600*/  MUFU.EX2 R141, R0 ;  /* 0x00000000008d7308 */ /* 0x0002a20000000800 */
[----:B------:R-:W-:Y:S02]  /*7610*/  IMAD.MOV.U32 R153, RZ, RZ, R46 ;  /* 0x000000ffff997224 */ /* 0x000fe400078e002e */
[C---:B------:R-:W-:Y:S02]  /*7620*/  FMUL.FTZ R32, R140.reuse, R112 ;  /* 0x000000708c207220 */ /* 0x040fe40000410000 */
[C---:B------:R-:W-:Y:S02]  /*7630*/  FMUL.FTZ R33, R140.reuse, R113 ;  /* 0x000000718c217220 */ /* 0x040fe40000410000 */
[----:B------:R-:W-:Y:S02]  /*7640*/  IMAD.MOV.U32 R152, RZ, RZ, R47 ;  /* 0x000000ffff987224 */ /* 0x000fe400078e002f */
[C---:B------:R-:W-:Y:S02]  /*7650*/  FMUL.FTZ R68, R140.reuse, R68 ;  /* 0x000000448c447220 */ /* 0x040fe40000410000 */
[C---:B------:R-:W-:Y:S02]  /*7660*/  FMUL.FTZ R69, R140.reuse, R69 ;  /* 0x000000458c457220 */ /* 0x040fe40000410000 */
[C---:B------:R-:W-:Y:S02]  /*7670*/  FMUL.FTZ R80, R140.reuse, R80 ;  /* 0x000000508c507220 */ /* 0x040fe40000410000 */
[C---:B------:R-:W-:Y:S02]  /*7680*/  FMUL.FTZ R81, R140.reuse, R81 ;  /* 0x000000518c517220 */ /* 0x040fe40000410000 */
[C---:B------:R-:W-:Y:S02]  /*7690*/  FMUL.FTZ R84, R140.reuse, R84 ;  /* 0x000000548c547220 */ /* 0x040fe40000410000 */
[C---:B------:R-:W-:Y:S02]  /*76a0*/  FMUL.FTZ R85, R140.reuse, R85 ;  /* 0x000000558c557220 */ /* 0x040fe40000410000 */
[C---:B------:R-:W-:Y:S02]  /*76b0*/  FMUL.FTZ R96, R140.reuse, R96 ;  /* 0x000000608c607220 */ /* 0x040fe40000410000 */
[----:B------:R-:W-:Y:S02]  /*76c0*/  FMUL.FTZ R97, R140, R97 ;  /* 0x000000618c617220 */ /* 0x000fe40000410000 */
[----:B-1----:R-:W-:Y:S01]  /*76d0*/  FADD.FTZ R0, -R2, R146 ;  /* 0x0000009202007221 */ /* 0x002fe20000010100 */
[----:B------:R-:W-:Y:S01]  /*76e0*/  FSEL R2, R142, RZ, P0 ;  /* 0x000000ff8e027208 */ /* 0x000fe20000000000 */
[C---:B--2---:R-:W-:Y:S01]  /*76f0*/  FMUL.FTZ R18, R141.reuse, R166 ;  /* 0x000000a68d127220 */ /* 0x044fe20000410000 */
[----:B------:R-:W-:Y:S01]  /*7700*/  MOV R166, R238 ;  /* 0x000000ee00a67202 */ /* 0x000fe20000000f00 */
[----:B------:R-:W-:Y:S01]  /*7710*/  FMUL.FTZ R0, R0, c[0x0][0x2d0] ;  /* 0x0000b40000007a20 */ /* 0x000fe20000410000 */
[----:B------:R-:W-:Y:S01]  /*7720*/  MOV R146, R20 ;  /* 0x0000001400927202 */ /* 0x000fe20000000f00 */
[C---:B------:R-:W-:Y:S01]  /*7730*/  FMUL.FTZ R19, R141.reuse, R167 ;  /* 0x000000a78d137220 */ /* 0x040fe20000410000 */
[----:B------:R-:W-:Y:S01]  /*7740*/  MOV R167, R237 ;  /* 0x000000ed00a77202 */ /* 0x000fe20000000f00 */
[----:B------:R1:W2:Y:S01]  /*7750*/  MUFU.EX2 R3, R0 ;  /* 0x0000000000037308 */ /* 0x0002a20000000800 */
[----:B------:R-:W4:Y:S01]  /*7760*/  LDSM.16.MT88.4 R20, [R209+0x100] ;  /* 0x00010000d114783b */ /* 0x000f220000004200 */
[----:B------:R-:W-:Y:S01]  /*7770*/  F2FP.PACK_AB R178, R48, R146 ;  /* 0x0000009230b2723e */ /* 0x000fe200000000ff */
[C---:B---3--:R-:W-:Y:S02]  /*7780*/  FMUL.FTZ R6, R141.reuse, R154 ;  /* 0x0000009a8d067220 */ /* 0x048fe40000410000 */
[----:B------:R-:W-:Y:S01]  /*7790*/  FMUL.FTZ R7, R141, R155 ;  /* 0x0000009b8d077220 */ /* 0x000fe20000410000 */
[----:B------:R-:W-:Y:S01]  /*77a0*/  MOV R155, R16 ;  /* 0x00000010009b7202 */ /* 0x000fe20000000f00 */
[----:B------:R-:W-:Y:S02]  /*77b0*/  IMAD.MOV.U32 R154, RZ, RZ, R17 ;  /* 0x000000ffff9a7224 */ /* 0x000fe400078e0011 */
[C---:B------:R-:W-:Y:S01]  /*77c0*/  FMUL.FTZ R16, R140.reuse, R164 ;  /* 0x000000a48c107220 */ /* 0x040fe20000410000 */
[----:B------:R-:W-:Y:S01]  /*77d0*/  F2FP.PACK_AB R183, R155, R196 ;  /* 0x000000c49bb7723e */ /* 0x000fe200000000ff */
[----:B------:R-:W-:Y:S01]  /*77e0*/  FMUL.FTZ R17, R140, R165 ;  /* 0x000000a58c117220 */ /* 0x000fe20000410000 */
[----:B------:R-:W-:Y:S01]  /*77f0*/  F2FP.PACK_AB R182, R154, R50 ;  /* 0x000000329ab6723e */ /* 0x000fe200000000ff */
[C---:B------:R-:W-:Y:S01]  /*7800*/  FMUL.FTZ R34, R141.reuse, R114 ;  /* 0x000000728d227220 */ /* 0x040fe20000410000 */
[----:B------:R-:W-:Y:S01]  /*7810*/  MOV R165, R25 ;  /* 0x0000001900a57202 */ /* 0x000fe20000000f00 */
[C---:B------:R-:W-:Y:S01]  /*7820*/  FMUL.FTZ R35, R141.reuse, R115 ;  /* 0x000000738d237220 */ /* 0x040fe20000410000 */
[----:B------:R-:W-:Y:S01]  /*7830*/  MOV R164, R48 ;  /* 0x0000003000a47202 */ /* 0x000fe20000000f00 */
[----:B------:R-:W-:Y:S01]  /*7840*/  FMUL.FTZ R48, R140, R128 ;  /* 0x000000808c307220 */ /* 0x000fe20000410000 */
[----:B------:R-:W-:Y:S01]  /*7850*/  LDSM.16.MT88.4 R112, [R210+0x500] ;  /* 0x00050000d270783b */ /* 0x000fe20000004200 */
[C---:B------:R-:W-:Y:S02]  /*7860*/  FMUL.FTZ R70, R141.reuse, R70 ;  /* 0x000000468d467220 */ /* 0x040fe40000410000 */
[C---:B------:R-:W-:Y:S02]  /*7870*/  FMUL.FTZ R71, R141.reuse, R71 ;  /* 0x000000478d477220 */ /* 0x040fe40000410000 */
[----:B------:R-:W-:Y:S02]  /*7880*/  FMUL.FTZ R82, R141, R82 ;  /* 0x000000528d527220 */ /* 0x000fe40000410000 */
[----:B-1----:R-:W-:Y:S02]  /*7890*/  FADD.FTZ R0, -R2, R147 ;  /* 0x0000009302007221 */ /* 0x002fe40000010100 */
[----:B------:R-:W-:Y:S02]  /*78a0*/  FFMA.FTZ R2, R193, c[0x0][0x2d0], -R149 ;  /* 0x0000b400c1027a23 */ /* 0x000fe40000010895 */
[----:B------:R-:W-:Y:S02]  /*78b0*/  FMUL.FTZ R0, R0, c[0x0][0x2d0] ;  /* 0x0000b40000007a20 */ /* 0x000fe40000410000 */
[----:B------:R1:W-:Y:S01]  /*78c0*/  MUFU.EX2 R251, R2 ;  /* 0x0000000200fb7308 */ /* 0x0003e20000000800 */
[C---:B--2---:R-:W-:Y:S02]  /*78d0*/  FMUL.FTZ R9, R3.reuse, R157 ;  /* 0x0000009d03097220 */ /* 0x044fe40000410000 */
[----:B------:R-:W-:Y:S02]  /*78e0*/  IMAD.MOV.U32 R157, RZ, RZ, R242 ;  /* 0x000000ffff9d7224 */ /* 0x000fe400078e00f2 */
[C---:B------:R-:W-:Y:S01]  /*78f0*/  FMUL.FTZ R8, R3.reuse, R156 ;  /* 0x0000009c03087220 */ /* 0x040fe20000410000 */
[----:B------:R-:W-:Y:S01]  /*7900*/  MOV R156, R44 ;  /* 0x0000002c009c7202 */ /* 0x000fe20000000f00 */
[C---:B------:R-:W-:Y:S01]  /*7910*/  FMUL.FTZ R44, R3.reuse, R124 ;  /* 0x0000007c032c7220 */ /* 0x040fe20000410000 */
[----:B------:R-:W-:Y:S01]  /*7920*/  MOV R124, R241 ;  /* 0x000000f1007c7202 */ /* 0x000fe20000000f00 */
[C---:B------:R-:W-:Y:S01]  /*7930*/  FMUL.FTZ R45, R3.reuse, R125 ;  /* 0x0000007d032d7220 */ /* 0x040fe20000410000 */
[----:B------:R-:W2:Y:S01]  /*7940*/  MUFU.EX2 R0, R0 ;  /* 0x0000000000007308 */ /* 0x000ea20000000800 */
[----:B------:R-:W-:Y:S02]  /*7950*/  IMAD.MOV.U32 R125, RZ, RZ, R239 ;  /* 0x000000ffff7d7224 */ /* 0x000fe400078e00ef */
[----:B------:R-:W-:Y:S02]  /*7960*/  IMAD.MOV.U32 R193, RZ, RZ, R236 ;  /* 0x000000ffffc17224 */ /* 0x000fe400078e00ec */
[C---:B------:R-:W-:Y:S02]  /*7970*/  FMUL.FTZ R40, R3.reuse, R120 ;  /* 0x0000007803287220 */ /* 0x040fe40000410000 */
[----:B------:R-:W-:Y:S02]  /*7980*/  IMAD.MOV.U32 R120, RZ, RZ, R235 ;  /* 0x000000ffff787224 */ /* 0x000fe400078e00eb */
[----:B------:R-:W-:Y:S02]  /*7990*/  IMAD.MOV.U32 R147, RZ, RZ, R28 ;  /* 0x000000ffff937224 */ /* 0x000fe400078e001c */
[C---:B------:R-:W-:Y:S02]  /*79a0*/  FMUL.FTZ R12, R3.reuse, R160 ;  /* 0x000000a0030c7220 */ /* 0x040fe40000410000 */
[----:B------:R-:W-:Y:S01]  /*79b0*/  FMUL.FTZ R13, R3, R161 ;  /* 0x000000a1030d7220 */ /* 0x000fe20000410000 */
[----:B------:R-:W-:Y:S01]  /*79c0*/  F2FP.PACK_AB R177, R47, R147 ;  /* 0x000000932fb1723e */ /* 0x000fe200000000ff */
[----:B-1----:R-:W-:Y:S01]  /*79d0*/  FFMA.FTZ R2, R192, c[0x0][0x2d0], -R149 ;  /* 0x0000b400c0027a23 */ /* 0x002fe20000010895 */
[----:B------:R-:W-:Y:S01]  /*79e0*/  MOV R192, R248 ;  /* 0x000000f800c07202 */ /* 0x000fe20000000f00 */
[C---:B------:R-:W-:Y:S02]  /*79f0*/  FMUL.FTZ R24, R3.reuse, R104 ;  /* 0x0000006803187220 */ /* 0x040fe40000410000 */
[----:B------:R1:W3:Y:S01]  /*7a00*/  MUFU.EX2 R248, R2 ;  /* 0x0000000200f87308 */ /* 0x0002e20000000800 */
[C---:B------:R-:W-:Y:S01]  /*7a10*/  FMUL.FTZ R25, R3.reuse, R105 ;  /* 0x0000006903197220 */ /* 0x040fe20000410000 */
[-C--:B----4-:R-:W-:Y:S03]  /*7a20*/  HMMA.16816.F32 R4, R176, R20.reuse, R4 ;  /* 0x00000014b004723c */ /* 0x090fe60000001804 */
[C---:B--2---:R-:W-:Y:S02]  /*7a30*/  FMUL.FTZ R11, R0.reuse, R159 ;  /* 0x0000009f000b7220 */ /* 0x044fe40000410000 */
[----:B------:R-:W-:Y:S02]  /*7a40*/  IMAD.MOV.U32 R159, RZ, RZ, R247 ;  /* 0x000000ffff9f7224 */ /* 0x000fe400078e00f7 */
[C---:B------:R-:W-:Y:S02]  /*7a50*/  FMUL.FTZ R10, R0.reuse, R158 ;  /* 0x0000009e000a7220 */ /* 0x040fe40000410000 */
[----:B------:R-:W-:Y:S03]  /*7a60*/  IMAD.MOV.U32 R158, RZ, RZ, R240 ;  /* 0x000000ffff9e7224 */ /* 0x000fe600078e00f0 */
[C---:B------:R-:W-:Y:S01]  /*7a70*/  FMUL.FTZ R46, R0.reuse, R126 ;  /* 0x0000007e002e7220 */ /* 0x040fe20000410000 */
[----:B------:R-:W-:Y:S01]  /*7a80*/  MOV R126, R234 ;  /* 0x000000ea007e7202 */ /* 0x000fe20000000f00 */
[C---:B------:R-:W-:Y:S04]  /*7a90*/  HMMA.16816.F32 R8, R180.reuse, R20, R8 ;  /* 0x00000014b408723c */ /* 0x040fe80000001808 */
[C---:B------:R-:W-:Y:S02]  /*7aa0*/  FMUL.FTZ R14, R0.reuse, R162 ;  /* 0x000000a2000e7220 */ /* 0x040fe40000410000 */
[----:B------:R-:W-:Y:S01]  /*7ab0*/  FMUL.FTZ R15, R0, R163 ;  /* 0x000000a3000f7220 */ /* 0x000fe20000410000 */
[----:B------:R-:W-:Y:S01]  /*7ac0*/  MOV R163, R65 ;  /* 0x0000004100a37202 */ /* 0x000fe20000000f00 */
[--C-:B-1----:R-:W-:Y:S04]  /*7ad0*/  FFMA.FTZ R2, R194, c[0x0][0x2d0], -R150.reuse ;  /* 0x0000b400c2027a23 */ /* 0x102fe80000010896 */
[----:B------:R1:W-:Y:S01]  /*7ae0*/  MUFU.EX2 R247, R2 ;  /* 0x0000000200f77308 */ /* 0x0003e20000000800 */
[-C--:B------:R-:W-:Y:S03]  /*7af0*/  HMMA.16816.F32 R12, R180, R22.reuse, R12 ;  /* 0x00000016b40c723c */ /* 0x080fe6000000180c */
[C---:B------:R-:W-:Y:S02]  /*7b00*/  FMUL.FTZ R20, R140.reuse, R100 ;  /* 0x000000648c147220 */ /* 0x040fe40000410000 */
[----:B------:R-:W-:Y:S02]  /*7b10*/  FMUL.FTZ R21, R140, R101 ;  /* 0x000000658c157220 */ /* 0x000fe40000410000 */
[C---:B------:R-:W-:Y:S01]  /*7b20*/  FMUL.FTZ R26, R0.reuse, R106 ;  /* 0x0000006a001a7220 */ /* 0x040fe20000410000 */
[C---:B------:R-:W-:Y:S04]  /*7b30*/  HMMA.16816.F32 R16, R176.reuse, R22, R16 ;  /* 0x00000016b010723c */ /* 0x040fe80000001810 */
[----:B------:R-:W-:Y:S02]  /*7b40*/  FMUL.FTZ R27, R0, R107 ;  /* 0x0000006b001b7220 */ /* 0x000fe40000410000 */
[----:B------:R-:W-:Y:S01]  /*7b50*/  FMUL.FTZ R28, R3, R108 ;  /* 0x0000006c031c7220 */ /* 0x000fe20000410000 */
[----:B------:R-:W-:Y:S01]  /*7b60*/  LDSM.16.MT88.4 R104, [R209+0x2100] ;  /* 0x00210000d168783b */ /* 0x000fe20000004200 */
[C---:B------:R-:W-:Y:S04]  /*7b70*/  FMUL.FTZ R22, R141.reuse, R102 ;  /* 0x000000668d167220 */ /* 0x040fe80000410000 */
[----:B------:R-:W-:Y:S02]  /*7b80*/  FMUL.FTZ R23, R141, R103 ;  /* 0x000000678d177220 */ /* 0x000fe40000410000 */
[----:B------:R-:W-:Y:S01]  /*7b90*/  FMUL.FTZ R65, R140, R137 ;  /* 0x000000898c417220 */ /* 0x000fe20000410000 */
[----:B------:R-:W2:Y:S01]  /*7ba0*/  LDSM.16.MT88.4 R100, [R210+0x1100] ;  /* 0x00110000d264783b */ /* 0x000ea20000004200 */
[----:B-1----:R-:W-:Y:S02]  /*7bb0*/  FFMA.FTZ R2, R195, c[0x0][0x2d0], -R150 ;  /* 0x0000b400c3027a23 */ /* 0x002fe40000010896 */
[----:B------:R-:W-:Y:S01]  /*7bc0*/  IMAD.MOV.U32 R195, RZ, RZ, R243 ;  /* 0x000000ffffc37224 */ /* 0x000fe200078e00f3 */
[-C--:B------:R-:W-:Y:S01]  /*7bd0*/  HMMA.16816.F32 R20, R176, R36.reuse, R20 ;  /* 0x00000024b014723c */ /* 0x080fe20000001814 */
[----:B------:R1:W4:Y:S02]  /*7be0*/  MUFU.EX2 R246, R2 ;  /* 0x0000000200f67308 */ /* 0x0003240000000800 */
[C---:B------:R-:W-:Y:S02]  /*7bf0*/  FMUL.FTZ R29, R3.reuse, R109 ;  /* 0x0000006d031d7220 */ /* 0x040fe40000410000 */
[C---:B------:R-:W-:Y:S02]  /*7c00*/  FMUL.FTZ R30, R0.reuse, R110 ;  /* 0x0000006e001e7220 */ /* 0x040fe40000410000 */
[C---:B------:R-:W-:Y:S01]  /*7c10*/  FMUL.FTZ R31, R0.reuse, R111 ;  /* 0x0000006f001f7220 */ /* 0x040fe20000410000 */
[C---:B------:R-:W-:Y:S04]  /*7c20*/  HMMA.16816.F32 R24, R180.reuse, R36, R24 ;  /* 0x00000024b418723c */ /* 0x040fe80000001818 */
[----:B------:R-:W-:Y:S02]  /*7c30*/  FMUL.FTZ R41, R3, R121 ;  /* 0x0000007903297220 */ /* 0x000fe40000410000 */
[----:B------:R-:W-:Y:S02]  /*7c40*/  FMUL.FTZ R42, R0, R122 ;  /* 0x0000007a002a7220 */ /* 0x000fe40000410000 */
[-C--:B------:R-:W-:Y:S04]  /*7c50*/  HMMA.16816.F32 R28, R180, R38.reuse, R28 ;  /* 0x00000026b41c723c */ /* 0x080fe8000000181c */
[C---:B------:R-:W-:Y:S02]  /*7c60*/  FMUL.FTZ R36, R140.reuse, R116 ;  /* 0x000000748c247220 */ /* 0x040fe40000410000 */
[----:B------:R-:W-:Y:S02]  /*7c70*/  FMUL.FTZ R37, R140, R117 ;  /* 0x000000758c257220 */ /* 0x000fe40000410000 */
[C---:B------:R-:W-:Y:S04]  /*7c80*/  HMMA.16816.F32 R32, R176.reuse, R38, R32 ;  /* 0x00000026b020723c */ /* 0x040fe80000001820 */
[----:B-1----:R-:W-:Y:S02]  /*7c90*/  FFMA.FTZ R2, R188, c[0x0][0x2d0], -R149 ;  /* 0x0000b400bc027a23 */ /* 0x002fe40000010895 */
[C---:B------:R-:W-:Y:S02]  /*7ca0*/  FMUL.FTZ R43, R0.reuse, R123 ;  /* 0x0000007b002b7220 */ /* 0x040fe40000410000 */
[----:B------:R1:W-:Y:S01]  /*7cb0*/  MUFU.EX2 R245, R2 ;  /* 0x0000000200f57308 */ /* 0x0003e20000000800 */
[C---:B------:R-:W-:Y:S03]  /*7cc0*/  FMUL.FTZ R38, R141.reuse, R118 ;  /* 0x000000768d267220 */ /* 0x040fe60000410000 */
[C---:B------:R-:W-:Y:S02]  /*7cd0*/  FMUL.FTZ R39, R141.reuse, R119 ;  /* 0x000000778d277220 */ /* 0x040fe40000410000 */
[----:B------:R-:W-:Y:S01]  /*7ce0*/  LDSM.16.MT88.4 R116, [R209+0x1500] ;  /* 0x00150000d174783b */ /* 0x000fe20000004200 */
[----:B------:R-:W-:Y:S02]  /*7cf0*/  FMUL.FTZ R47, R0, R127 ;  /* 0x0000007f002f7220 */ /* 0x000fe40000410000 */
[----:B------:R-:W-:Y:S02]  /*7d00*/  IMAD.MOV.U32 R123, RZ, RZ, R51 ;  /* 0x000000ffff7b7224 */ /* 0x000fe400078e0033 */
[-C--:B------:R-:W-:Y:S03]  /*7d10*/  HMMA.16816.F32 R36, R176, R52.reuse, R36 ;  /* 0x00000034b024723c */ /* 0x080fe60000001824 */
[C---:B------:R-:W-:Y:S02]  /*7d20*/  FMUL.FTZ R51, R141.reuse, R131 ;  /* 0x000000838d337220 */ /* 0x040fe40000410000 */
[----:B------:R-:W-:Y:S02]  /*7d30*/  IMAD.MOV.U32 R160, RZ, RZ, R50 ;  /* 0x000000ffffa07224 */ /* 0x000fe400078e0032 */
[----:B------:R-:W-:Y:S01]  /*7d40*/  FMUL.FTZ R50, R141, R130 ;  /* 0x000000828d327220 */ /* 0x000fe20000410000 */
[C---:B------:R-:W-:Y:S04]  /*7d50*/  HMMA.16816.F32 R40, R180.reuse, R52, R40 ;  /* 0x00000034b428723c */ /* 0x040fe80000001828 */
[----:B------:R-:W-:Y:S02]  /*7d60*/  IMAD.MOV.U32 R161, RZ, RZ, R49 ;  /* 0x000000ffffa17224 */ /* 0x000fe400078e0031 */
[----:B-1----:R-:W-:Y:S02]  /*7d70*/  FFMA.FTZ R2, R189, c[0x0][0x2d0], -R149 ;  /* 0x0000b400bd027a23 */ /* 0x002fe40000010895 */
[-C--:B------:R-:W-:Y:S02]  /*7d80*/  HMMA.16816.F32 R44, R180, R54.reuse, R44 ;  /* 0x00000036b42c723c */ /* 0x080fe4000000182c */
[----:B------:R1:W-:Y:S02]  /*7d90*/  MUFU.EX2 R244, R2 ;  /* 0x0000000200f47308 */ /* 0x0003e40000000800 */
[C---:B------:R-:W-:Y:S02]  /*7da0*/  FMUL.FTZ R49, R140.reuse, R129 ;  /* 0x000000818c317220 */ /* 0x040fe40000410000 */
[----:B------:R-:W-:Y:S01]  /*7db0*/  LDSM.16.MT88.4 R128, [R209+0x1d00] ;  /* 0x001d0000d180783b */ /* 0x000fe20000004200 */
[C---:B------:R-:W-:Y:S02]  /*7dc0*/  FMUL.FTZ R52, R140.reuse, R168 ;  /* 0x000000a88c347220 */ /* 0x040fe40000410000 */
[----:B------:R-:W-:Y:S02]  /*7dd0*/  FMUL.FTZ R53, R140, R169 ;  /* 0x000000a98c357220 */ /* 0x000fe40000410000 */
[C---:B------:R-:W-:Y:S04]  /*7de0*/  HMMA.16816.F32 R48, R176.reuse, R54, R48 ;  /* 0x00000036b030723c */ /* 0x040fe80000001830 */
[----:B------:R-:W-:Y:S02]  /*7df0*/  FMUL.FTZ R57, R3, R133 ;  /* 0x0000008503397220 */ /* 0x000fe40000410000 */
[C---:B------:R-:W-:Y:S02]  /*7e00*/  FMUL.FTZ R58, R0.reuse, R134 ;  /* 0x00000086003a7220 */ /* 0x040fe40000410000 */
[C---:B------:R-:W-:Y:S04]  /*7e10*/  FMUL.FTZ R54, R141.reuse, R170 ;  /* 0x000000aa8d367220 */ /* 0x040fe80000410000 */
[----:B------:R-:W-:Y:S02]  /*7e20*/  FMUL.FTZ R55, R141, R171 ;  /* 0x000000ab8d377220 */ /* 0x000fe40000410000 */
[----:B------:R-:W-:Y:S02]  /*7e30*/  FMUL.FTZ R59, R0, R135 ;  /* 0x00000087003b7220 */ /* 0x000fe40000410000 */
[----:B-1----:R-:W-:Y:S02]  /*7e40*/  FFMA.FTZ R2, R190, c[0x0][0x2d0], -R150 ;  /* 0x0000b400be027a23 */ /* 0x002fe40000010896 */
[C---:B------:R-:W-:Y:S01]  /*7e50*/  FMUL.FTZ R60, R3.reuse, R172 ;  /* 0x000000ac033c7220 */ /* 0x040fe20000410000 */
[-C--:B--2---:R-:W-:Y:S01]  /*7e60*/  HMMA.16816.F32 R52, R176, R100.reuse, R52 ;  /* 0x00000064b034723c */ /* 0x084fe20000001834 */
[----:B------:R1:W-:Y:S02]  /*7e70*/  MUFU.EX2 R243, R2 ;  /* 0x0000000200f37308 */ /* 0x0003e40000000800 */
[----:B------:R-:W-:Y:S02]  /*7e80*/  IMAD.MOV.U32 R162, RZ, RZ, R56 ;  /* 0x000000ffffa27224 */ /* 0x000fe400078e0038 */
[C---:B------:R-:W-:Y:S02]  /*7e90*/  FMUL.FTZ R56, R3.reuse, R132 ;  /* 0x0000008403387220 */ /* 0x040fe40000410000 */
[----:B------:R-:W-:Y:S02]  /*7ea0*/  FMUL.FTZ R61, R3, R173 ;  /* 0x000000ad033d7220 */ /* 0x000fe40000410000 */
[C---:B------:R-:W-:Y:S03]  /*7eb0*/  FMUL.FTZ R62, R0.reuse, R174 ;  /* 0x000000ae003e7220 */ /* 0x040fe60000410000 */
[C---:B------:R-:W-:Y:S04]  /*7ec0*/  HMMA.16816.F32 R56, R180.reuse, R100, R56 ;  /* 0x00000064b438723c */ /* 0x040fe80000001838 */
[----:B------:R-:W-:Y:S02]  /*7ed0*/  FMUL.FTZ R63, R0, R175 ;  /* 0x000000af003f7220 */ /* 0x000fe40000410000 */
[----:B------:R-:W-:Y:S02]  /*7ee0*/  IMAD.MOV.U32 R122, RZ, RZ, R67 ;  /* 0x000000ffff7a7224 */ /* 0x000fe400078e0043 */
[----:B------:R-:W-:Y:S03]  /*7ef0*/  FMUL.FTZ R67, R141, R139 ;  /* 0x0000008b8d437220 */ /* 0x000fe60000410000 */
[-C--:B------:R-:W-:Y:S03]  /*7f00*/  HMMA.16816.F32 R60, R180, R102.reuse, R60 ;  /* 0x00000066b43c723c */ /* 0x080fe6000000183c */
[----:B-1----:R-:W-:Y:S02]  /*7f10*/  FFMA.FTZ R2, R191, c[0x0][0x2d0], -R150 ;  /* 0x0000b400bf027a23 */ /* 0x002fe40000010896 */
[----:B------:R-:W-:Y:S02]  /*7f20*/  IMAD.MOV.U32 R121, RZ, RZ, R66 ;  /* 0x000000ffff797224 */ /* 0x000fe400078e0042 */
[----:B------:R1:W-:Y:S01]  /*7f30*/  MUFU.EX2 R242, R2 ;  /* 0x0000000200f27308 */ /* 0x0003e20000000800 */
[----:B------:R-:W-:Y:S04]  /*7f40*/  FMUL.FTZ R66, R141, R138 ;  /* 0x0000008a8d427220 */ /* 0x000fe80000410000 */
[----:B------:R-:W-:Y:S02]  /*7f50*/  IMAD.MOV.U32 R194, RZ, RZ, R64 ;  /* 0x000000ffffc27224 */ /* 0x000fe400078e0040 */
[----:B------:R-:W-:Y:S02]  /*7f60*/  FMUL.FTZ R64, R140, R136 ;  /* 0x000000888c407220 */ /* 0x000fe40000410000 */
[----:B------:R-:W-:Y:S01]  /*7f70*/  LDSM.16.MT88.4 R136, [R210+0x1d00] ;  /* 0x001d0000d288783b */ /* 0x000fe20000004200 */
[C---:B------:R-:W-:Y:S02]  /*7f80*/  FMUL.FTZ R72, R3.reuse, R72 ;  /* 0x0000004803487220 */ /* 0x040fe40000410000 */
[C---:B------:R-:W-:Y:S02]  /*7f90*/  FMUL.FTZ R73, R3.reuse, R73 ;  /* 0x0000004903497220 */ /* 0x040fe40000410000 */
[C---:B------:R-:W-:Y:S03]  /*7fa0*/  HMMA.16816.F32 R64, R176.reuse, R102, R64 ;  /* 0x00000066b040723c */ /* 0x040fe60000001840 */
[----:B------:R-:W2:Y:S01]  /*7fb0*/  LDSM.16.MT88.4 R100, [R210+0x2100] ;  /* 0x00210000d264783b */ /* 0x000ea20000004200 */
[C---:B------:R-:W-:Y:S02]  /*7fc0*/  FMUL.FTZ R74, R0.reuse, R74 ;  /* 0x0000004a004a7220 */ /* 0x040fe40000410000 */
[----:B------:R-:W-:Y:S02]  /*7fd0*/  FMUL.FTZ R75, R0, R75 ;  /* 0x0000004b004b7220 */ /* 0x000fe40000410000 */
[-C--:B------:R-:W-:Y:S04]  /*7fe0*/  HMMA.16816.F32 R68, R176, R104.reuse, R68 ;  /* 0x00000068b044723c */ /* 0x080fe80000001844 */
[--C-:B-1----:R-:W-:Y:S02]  /*7ff0*/  FFMA.FTZ R2, R206, c[0x0][0x2d0], -R151.reuse ;  /* 0x0000b400ce027a23 */ /* 0x102fe40000010897 */
[C---:B------:R-:W-:Y:S02]  /*8000*/  FMUL.FTZ R76, R3.reuse, R76 ;  /* 0x0000004c034c7220 */ /* 0x040fe40000410000 */
[C---:B------:R-:W-:Y:S01]  /*8010*/  HMMA.16816.F32 R72, R180.reuse, R104, R72 ;  /* 0x00000068b448723c */ /* 0x040fe20000001848 */
[----:B------:R1:W-:Y:S03]  /*8020*/  MUFU.EX2 R241, R2 ;  /* 0x0000000200f17308 */ /* 0x0003e60000000800 */
[----:B------:R-:W-:Y:S02]  /*8030*/  FMUL.FTZ R77, R3, R77 ;  /* 0x0000004d034d7220 */ /* 0x000fe40000410000 */
[C---:B------:R-:W-:Y:S02]  /*8040*/  FMUL.FTZ R78, R0.reuse, R78 ;  /* 0x0000004e004e7220 */ /* 0x040fe40000410000 */
[C---:B------:R-:W-:Y:S04]  /*8050*/  FMUL.FTZ R79, R0.reuse, R79 ;  /* 0x0000004f004f7220 */ /* 0x040fe80000410000 */
[----:B------:R-:W-:Y:S02]  /*8060*/  FMUL.FTZ R83, R141, R83 ;  /* 0x000000538d537220 */ /* 0x000fe40000410000 */
[C---:B------:R-:W-:Y:S01]  /*8070*/  FMUL.FTZ R88, R3.reuse, R88 ;  /* 0x0000005803587220 */ /* 0x040fe20000410000 */
[-C--:B------:R-:W-:Y:S03]  /*8080*/  HMMA.16816.F32 R76, R180, R106.reuse, R76 ;  /* 0x0000006ab44c723c */ /* 0x080fe6000000184c */
[----:B------:R-:W-:Y:S02]  /*8090*/  FMUL.FTZ R89, R3, R89 ;  /* 0x0000005903597220 */ /* 0x000fe40000410000 */
[C---:B------:R-:W-:Y:S02]  /*80a0*/  FMUL.FTZ R90, R0.reuse, R90 ;  /* 0x0000005a005a7220 */ /* 0x040fe40000410000 */
[C---:B------:R-:W-:Y:S01]  /*80b0*/  FMUL.FTZ R91, R0.reuse, R91 ;  /* 0x0000005b005b7220 */ /* 0x040fe20000410000 */
[C---:B------:R-:W-:Y:S01]  /*80c0*/  HMMA.16816.F32 R80, R176.reuse, R106, R80 ;  /* 0x0000006ab050723c */ /* 0x040fe20000001850 */
[----:B------:R-:W4:Y:S03]  /*80d0*/  LDSM.16.MT88.4 R104, [R209+0x500] ;  /* 0x00050000d168783b */ /* 0x000f260000004200 */
[----:B-1----:R-:W-:Y:S02]  /*80e0*/  FFMA.FTZ R2, R205, c[0x0][0x2d0], -R151 ;  /* 0x0000b400cd027a23 */ /* 0x002fe40000010897 */
[C---:B------:R-:W-:Y:S02]  /*80f0*/  FMUL.FTZ R86, R141.reuse, R86 ;  /* 0x000000568d567220 */ /* 0x040fe40000410000 */
[----:B------:R1:W1:Y:S01]  /*8100*/  MUFU.EX2 R240, R2 ;  /* 0x0000000200f07308 */ /* 0x0002620000000800 */
[----:B------:R-:W-:Y:S03]  /*8110*/  FMUL.FTZ R87, R141, R87 ;  /* 0x000000578d577220 */ /* 0x000fe60000410000 */
[C---:B------:R-:W-:Y:S02]  /*8120*/  FMUL.FTZ R92, R3.reuse, R92 ;  /* 0x0000005c035c7220 */ /* 0x040fe40000410000 */
[----:B------:R-:W-:Y:S02]  /*8130*/  FMUL.FTZ R93, R3, R93 ;  /* 0x0000005d035d7220 */ /* 0x000fe40000410000 */
[-C--:B--2---:R-:W-:Y:S03]  /*8140*/  HMMA.16816.F32 R84, R176, R100.reuse, R84 ;  /* 0x00000064b054723c */ /* 0x084fe60000001854 */
[C---:B------:R-:W-:Y:S02]  /*8150*/  FMUL.FTZ R94, R0.reuse, R94 ;  /* 0x0000005e005e7220 */ /* 0x040fe40000410000 */
[----:B------:R-:W-:Y:S02]  /*8160*/  FMUL.FTZ R95, R0, R95 ;  /* 0x0000005f005f7220 */ /* 0x000fe40000410000 */
[C---:B------:R-:W-:Y:S01]  /*8170*/  FMUL.FTZ R98, R141.reuse, R98 ;  /* 0x000000628d627220 */ /* 0x040fe20000410000 */
[C---:B------:R-:W-:Y:S04]  /*8180*/  HMMA.16816.F32 R88, R180.reuse, R100, R88 ;  /* 0x00000064b458723c */ /* 0x040fe80000001858 */
[----:B------:R-:W-:Y:S02]  /*8190*/  FMUL.FTZ R99, R141, R99 ;  /* 0x000000638d637220 */ /* 0x000fe40000410000 */
[----:B------:R-:W-:Y:S01]  /*81a0*/  FFMA.FTZ R120, R120, c[0x0][0x2d0], -R149 ;  /* 0x0000b40078787a23 */ /* 0x000fe20000010895 */
[----:B---3--:R-:W-:Y:S01]  /*81b0*/  F2FP.PACK_AB R100, R248, R251 ;  /* 0x000000fbf864723e */ /* 0x008fe200000000ff */
[-C--:B------:R-:W-:Y:S01]  /*81c0*/  HMMA.16816.F32 R92, R180, R102.reuse, R92 ;  /* 0x00000066b45c723c */ /* 0x080fe2000000185c */
[----:B------:R-:W-:Y:S03]  /*81d0*/  LDSM.16.MT88.4 R180, [R209+0x2d00] ;  /* 0x002d0000d1b4783b */ /* 0x000fe60000004200 */
[--C-:B-1----:R-:W-:Y:S01]  /*81e0*/  FFMA.FTZ R2, R207, c[0x0][0x2d0], -R184.reuse ;  /* 0x0000b400cf027a23 */ /* 0x102fe200000108b8 */
[----:B----4-:R-:W-:Y:S02]  /*81f0*/  F2FP.PACK_AB R101, R246, R247 ;  /* 0x000000f7f665723e */ /* 0x010fe400000000ff */
[----:B------:R-:W-:Y:S01]  /*8200*/  F2FP.PACK_AB R108, R240, R241 ;  /* 0x000000f1f06c723e */ /* 0x000fe200000000ff */
[----:B------:R-:W-:Y:S01]  /*8210*/  HMMA.16816.F32 R96, R176, R102, R96 ;  /* 0x00000066b060723c */ /* 0x000fe20000001860 */
[----:B------:R1:W-:Y:S06]  /*8220*/  MUFU.EX2 R239, R2 ;  /* 0x0000000200ef7308 */ /* 0x0003ec0000000800 */
[----:B------:R-:W-:Y:S02]  /*8230*/  F2FP.PACK_AB R102, R244, R245 ;  /* 0x000000f5f466723e */ /* 0x000fe400000000ff */
[----:B------:R-:W-:Y:S07]  /*8240*/  F2FP.PACK_AB R103, R242, R243 ;  /* 0x000000f3f267723e */ /* 0x000fee00000000ff */
[-C--:B------:R-:W-:Y:S05]  /*8250*/  HMMA.16816.F32 R4, R100, R104.reuse, R4 ;  /* 0x000000686404723c */ /* 0x080fea0000001804 */
[--C-:B-1----:R-:W-:Y:S04]  /*8260*/  FFMA.FTZ R2, R227, c[0x0][0x2d0], -R184.reuse ;  /* 0x0000b400e3027a23 */ /* 0x102fe800000108b8 */
[----:B------:R1:W2:Y:S03]  /*8270*/  MUFU.EX2 R238, R2 ;  /* 0x0000000200ee7308 */ /* 0x0002a60000000800 */
[--C-:B-1----:R-:W-:Y:S01]  /*8280*/  FFMA.FTZ R2, R228, c[0x0][0x2d0], -R151.reuse ;  /* 0x0000b400e4027a23 */ /* 0x102fe20000010897 */
[----:B--2---:R-:W-:Y:S06]  /*8290*/  F2FP.PACK_AB R109, R238, R239 ;  /* 0x000000efee6d723e */ /* 0x004fec00000000ff */
[----:B------:R-:W-:Y:S10]  /*82a0*/  MUFU.EX2 R228, R120 ;  /* 0x0000007800e47308 */ /* 0x000ff40000000800 */
[----:B------:R1:W-:Y:S02]  /*82b0*/  MUFU.EX2 R237, R2 ;  /* 0x0000000200ed7308 */ /* 0x0003e40000000800 */
[----:B-1----:R-:W-:Y:S08]  /*82c0*/  FFMA.FTZ R2, R229, c[0x0][0x2d0], -R151 ;  /* 0x0000b400e5027a23 */ /* 0x002ff00000010897 */
[----:B------:R1:W2:Y:S02]  /*82d0*/  MUFU.EX2 R236, R2 ;  /* 0x0000000200ec7308 */ /* 0x0002a40000000800 */
[--C-:B-1----:R-:W-:Y:S01]  /*82e0*/  FFMA.FTZ R2, R230, c[0x0][0x2d0], -R184.reuse ;  /* 0x0000b400e6027a23 */ /* 0x102fe200000108b8 */
[----:B--2---:R-:W-:Y:S07]  /*82f0*/  F2FP.PACK_AB R110, R236, R237 ;  /* 0x000000edec6e723e */ /* 0x004fee00000000ff */
[----:B------:R1:W-:Y:S02]  /*8300*/  MUFU.EX2 R235, R2 ;  /* 0x0000000200eb7308 */ /* 0x0003e40000000800 */
[----:B-1----:R-:W-:Y:S08]  /*8310*/  FFMA.FTZ R2, R231, c[0x0][0x2d0], -R184 ;  /* 0x0000b400e7027a23 */ /* 0x002ff000000108b8 */
[----:B------:R1:W2:Y:S02]  /*8320*/  MUFU.EX2 R234, R2 ;  /* 0x0000000200ea7308 */ /* 0x0002a40000000800 */
[--C-:B-1----:R-:W-:Y:S01]  /*8330*/  FFMA.FTZ R2, R232, c[0x0][0x2d0], -R149.reuse ;  /* 0x0000b400e8027a23 */ /* 0x102fe20000010895 */
[----:B--2---:R-:W-:Y:S07]  /*8340*/  F2FP.PACK_AB R111, R234, R235 ;  /* 0x000000ebea6f723e */ /* 0x004fee00000000ff */
[----:B------:R1:W-:Y:S01]  /*8350*/  MUFU.EX2 R232, R2 ;  /* 0x0000000200e87308 */ /* 0x0003e20000000800 */
[C---:B------:R-:W-:Y:S08]  /*8360*/  HMMA.16816.F32 R8, R108.reuse, R104, R8 ;  /* 0x000000686c08723c */ /* 0x040ff00000001808 */
[-C--:B------:R-:W-:Y:S08]  /*8370*/  HMMA.16816.F32 R12, R108, R106.reuse, R12 ;  /* 0x0000006a6c0c723c */ /* 0x080ff0000000180c */
[C---:B------:R-:W-:Y:S01]  /*8380*/  HMMA.16816.F32 R16, R100.reuse, R106, R16 ;  /* 0x0000006a6410723c */ /* 0x040fe20000001810 */
[----:B------:R-:W2:Y:S03]  /*8390*/  LDSM.16.MT88.4 R104, [R210+0x1500] ;  /* 0x00150000d268783b */ /* 0x000ea60000004200 */
[----:B-1----:R-:W-:Y:S04]  /*83a0*/  FFMA.FTZ R2, R233, c[0x0][0x2d0], -R149 ;  /* 0x0000b400e9027a23 */ /* 0x002fe80000010895 */
[-C--:B------:R-:W-:Y:S01]  /*83b0*/  HMMA.16816.F32 R20, R100, R112.reuse, R20 ;  /* 0x000000706414723c */ /* 0x080fe20000001814 */
[----:B------:R1:W3:Y:S07]  /*83c0*/  MUFU.EX2 R233, R2 ;  /* 0x0000000200e97308 */ /* 0x0002ee0000000800 */
[C---:B------:R-:W-:Y:S08]  /*83d0*/  HMMA.16816.F32 R24, R108.reuse, R112, R24 ;  /* 0x000000706c18723c */ /* 0x040ff00000001818 */
[-C--:B------:R-:W-:Y:S08]  /*83e0*/  HMMA.16816.F32 R28, R108, R114.reuse, R28 ;  /* 0x000000726c1c723c */ /* 0x080ff0000000181c */
[C---:B------:R-:W-:Y:S01]  /*83f0*/  HMMA.16816.F32 R32, R100.reuse, R114, R32 ;  /* 0x000000726420723c */ /* 0x040fe20000001820 */
[----:B------:R-:W4:Y:S03]  /*8400*/  LDSM.16.MT88.4 R112, [R209+0x2500] ;  /* 0x00250000d170783b */ /* 0x000f260000004200 */
[--C-:B-1----:R-:W-:Y:S02]  /*8410*/  FFMA.FTZ R2, R249, c[0x0][0x2d0], -R150.reuse ;  /* 0x0000b400f9027a23 */ /* 0x102fe40000010896 */
[----:B------:R-:W-:Y:S02]  /*8420*/  IMAD.MOV.U32 R249, RZ, RZ, R155 ;  /* 0x000000fffff97224 */ /* 0x000fe400078e009b */
[-C--:B------:R-:W-:Y:S01]  /*8430*/  HMMA.16816.F32 R36, R100, R116.reuse, R36 ;  /* 0x000000746424723c */ /* 0x080fe20000001824 */
[----:B------:R1:W-:Y:S07]  /*8440*/  MUFU.EX2 R231, R2 ;  /* 0x0000000200e77308 */ /* 0x0003ee0000000800 */
[C---:B------:R-:W-:Y:S08]  /*8450*/  HMMA.16816.F32 R40, R108.reuse, R116, R40 ;  /* 0x000000746c28723c */ /* 0x040ff00000001828 */
[-C--:B------:R-:W-:Y:S08]  /*8460*/  HMMA.16816.F32 R44, R108, R118.reuse, R44 ;  /* 0x000000766c2c723c */ /* 0x080ff0000000182c */
[C---:B------:R-:W-:Y:S01]  /*8470*/  HMMA.16816.F32 R48, R100.reuse, R118, R48 ;  /* 0x000000766430723c */ /* 0x040fe20000001830 */
[----:B------:R-:W3:Y:S03]  /*8480*/  LDSM.16.MT88.4 R116, [R210+0x2500] ;  /* 0x00250000d274783b */ /* 0x000ee60000004200 */
[----:B-1----:R-:W-:Y:S02]  /*8490*/  FFMA.FTZ R2, R252, c[0x0][0x2d0], -R150 ;  /* 0x0000b400fc027a23 */ /* 0x002fe40000010896 */
[----:B------:R-:W-:Y:S02]  /*84a0*/  IMAD.MOV.U32 R252, RZ, RZ, R154 ;  /* 0x000000fffffc7224 */ /* 0x000fe400078e009a */
[-C--:B--2---:R-:W-:Y:S01]  /*84b0*/  HMMA.16816.F32 R52, R100, R104.reuse, R52 ;  /* 0x000000686434723c */ /* 0x084fe20000001834 */
[----:B------:R1:W2:Y:S07]  /*84c0*/  MUFU.EX2 R229, R2 ;  /* 0x0000000200e57308 */ /* 0x0002ae0000000800 */
[C---:B------:R-:W-:Y:S08]  /*84d0*/  HMMA.16816.F32 R56, R108.reuse, R104, R56 ;  /* 0x000000686c38723c */ /* 0x040ff00000001838 */
[-C--:B------:R-:W-:Y:S08]  /*84e0*/  HMMA.16816.F32 R60, R108, R106.reuse, R60 ;  /* 0x0000006a6c3c723c */ /* 0x080ff0000000183c */
[C---:B------:R-:W-:Y:S04]  /*84f0*/  HMMA.16816.F32 R64, R100.reuse, R106, R64 ;  /* 0x0000006a6440723c */ /* 0x040fe80000001840 */
[----:B-1----:R-:W-:Y:S02]  /*8500*/  FFMA.FTZ R2, R126, c[0x0][0x2d0], -R149 ;  /* 0x0000b4007e027a23 */ /* 0x002fe40000010895 */
[----:B------:R-:W-:Y:S02]  /*8510*/  IMAD.MOV.U32 R126, RZ, RZ, R125 ;  /* 0x000000ffff7e7224 */ /* 0x000fe400078e007d */
[-C--:B----4-:R-:W-:Y:S01]  /*8520*/  HMMA.16816.F32 R68, R100, R112.reuse, R68 ;  /* 0x000000706444723c */ /* 0x090fe20000001844 */
[----:B------:R1:W4:Y:S03]  /*8530*/  MUFU.EX2 R230, R2 ;  /* 0x0000000200e67308 */ /* 0x0003260000000800 */
[----:B------:R-:W-:Y:S01]  /*8540*/  MOV R127, R126 ;  /* 0x0000007e007f7202 */ /* 0x000fe20000000f00 */
[----:B------:R-:W-:Y:S01]  /*8550*/  IMAD.MOV.U32 R125, RZ, RZ, R124 ;  /* 0x000000ffff7d7224 */ /* 0x000fe200078e007c */
[----:B------:R-:W-:Y:S01]  /*8560*/  MOV R124, R195 ;  /* 0x000000c3007c7202 */ /* 0x000fe20000000f00 */
[----:B------:R-:W-:Y:S01]  /*8570*/  IMAD.MOV.U32 R195, RZ, RZ, R194 ;  /* 0x000000ffffc37224 */ /* 0x000fe200078e00c2 */
[C---:B------:R-:W-:Y:S04]  /*8580*/  HMMA.16816.F32 R72, R108.reuse, R112, R72 ;  /* 0x000000706c48723c */ /* 0x040fe80000001848 */
[----:B------:R-:W-:Y:S02]  /*8590*/  IMAD.MOV.U32 R126, RZ, RZ, R125 ;  /* 0x000000ffff7e7224 */ /* 0x000fe400078e007d */
[----:B------:R-:W-:Y:S01]  /*85a0*/  IMAD.MOV.U32 R194, RZ, RZ, R123 ;  /* 0x000000ffffc27224 */ /* 0x000fe200078e007b */
[----:B------:R-:W-:Y:S01]  /*85b0*/  MOV R123, R192 ;  /* 0x000000c0007b7202 */ /* 0x000fe20000000f00 */
[-C--:B------:R-:W-:Y:S04]  /*85c0*/  HMMA.16816.F32 R76, R108, R114.reuse, R76 ;  /* 0x000000726c4c723c */ /* 0x080fe8000000184c */
[----:B------:R-:W-:Y:S02]  /*85d0*/  IMAD.MOV.U32 R192, RZ, RZ, R165 ;  /* 0x000000ffffc07224 */ /* 0x000fe400078e00a5 */
[----:B------:R-:W-:Y:S02]  /*85e0*/  IMAD.MOV.U32 R165, RZ, RZ, R224 ;  /* 0x000000ffffa57224 */ /* 0x000fe400078e00e0 */
[C---:B------:R-:W-:Y:S01]  /*85f0*/  HMMA.16816.F32 R80, R100.reuse, R114, R80 ;  /* 0x000000726450723c */ /* 0x040fe20000001850 */
[----:B------:R-:W-:Y:S03]  /*8600*/  LDSM.16.MT88.4 R112, [R210+0x900] ;  /* 0x00090000d270783b */ /* 0x000fe60000004200 */
[----:B-1----:R-:W-:Y:S01]  /*8610*/  FFMA.FTZ R2, R250, c[0x0][0x2d0], -R150 ;  /* 0x0000b400fa027a23 */ /* 0x002fe20000010896 */
[----:B------:R-:W-:Y:S01]  /*8620*/  MOV R250, R153 ;  /* 0x0000009900fa7202 */ /* 0x000fe20000000f00 */
[----:B------:R-:W-:Y:S01]  /*8630*/  IMAD.MOV.U32 R125, RZ, RZ, R124 ;  /* 0x000000ffff7d7224 */ /* 0x000fe200078e007c */
[----:B------:R-:W-:Y:S01]  /*8640*/  MOV R124, R195 ;  /* 0x000000c3007c7202 */ /* 0x000fe20000000f00 */
[-C--:B---3--:R-:W-:Y:S01]  /*8650*/  HMMA.16816.F32 R84, R100, R116.reuse, R84 ;  /* 0x000000746454723c */ /* 0x088fe20000001854 */
[----:B------:R1:W-:Y:S01]  /*8660*/  MUFU.EX2 R227, R2 ;  /* 0x0000000200e37308 */ /* 0x0003e20000000800 */
[----:B------:R3:W5:Y:S02]  /*8670*/  LDL.LU R224, [R1+0x6c] ;  /* 0x00006c0001e07983 */ /* 0x0007640000300800 */
[----:B------:R-:W-:Y:S02]  /*8680*/  IMAD.MOV.U32 R195, RZ, RZ, R194 ;  /* 0x000000ffffc37224 */ /* 0x000fe400078e00c2 */
[----:B------:R-:W-:Y:S01]  /*8690*/  IMAD.MOV.U32 R194, RZ, RZ, R123 ;  /* 0x000000ffffc27224 */ /* 0x000fe200078e007b */
[----:B------:R-:W-:Y:S01]  /*86a0*/  MOV R123, R192 ;  /* 0x000000c0007b7202 */ /* 0x000fe20000000f00 */
[C---:B------:R-:W-:Y:S04]  /*86b0*/  HMMA.16816.F32 R88, R108.reuse, R116, R88 ;  /* 0x000000746c58723c */ /* 0x040fe80000001858 */
[----:B------:R-:W-:Y:S02]  /*86c0*/  IMAD.MOV.U32 R192, RZ, RZ, R165 ;  /* 0x000000ffffc07224 */ /* 0x000fe400078e00a5 */
[----:B------:R-:W-:Y:S02]  /*86d0*/  FFMA.FTZ R104, R125, c[0x0][0x2d0], -R151 ;  /* 0x0000b4007d687a23 */ /* 0x000fe40000010897 */
[-C--:B------:R-:W-:Y:S02]  /*86e0*/  HMMA.16816.F32 R92, R108, R118.reuse, R92 ;  /* 0x000000766c5c723c */ /* 0x080fe4000000185c */
[----:B------:R3:W-:Y:S02]  /*86f0*/  MUFU.EX2 R205, R104 ;  /* 0x0000006800cd7308 */ /* 0x0007e40000000800 */
[----:B------:R-:W-:Y:S02]  /*8700*/  IMAD.MOV.U32 R165, RZ, RZ, R213 ;  /* 0x000000ffffa57224 */ /* 0x000fe400078e00d5 */
[----:B------:R3:W5:Y:S02]  /*8710*/  LDL.LU R213, [R1+0x68] ;  /* 0x0000680001d57983 */ /* 0x0007640000300800 */
[----:B------:R-:W-:Y:S02]  /*8720*/  HMMA.16816.F32 R96, R100, R118, R96 ;  /* 0x000000766460723c */ /* 0x000fe40000001860 */
[----:B------:R-:W-:Y:S02]  /*8730*/  LDSM.16.MT88.4 R116, [R209+0x1900] ;  /* 0x00190000d174783b */ /* 0x000fe40000004200 */
[----:B-1----:R-:W-:Y:S03]  /*8740*/  FFMA.FTZ R2, R127, c[0x0][0x2d0], -R150 ;  /* 0x0000b4007f027a23 */ /* 0x002fe60000010896 */
[----:B------:R-:W-:Y:S01]  /*8750*/  F2FP.PACK_AB R100, R233, R232 ;  /* 0x000000e8e964723e */ /* 0x000fe200000000ff */
[----:B------:R1:W1:Y:S01]  /*8760*/  MUFU.EX2 R207, R2 ;  /* 0x0000000200cf7308 */ /* 0x0002620000000800 */
[----:B--2---:R-:W-:Y:S03]  /*8770*/  F2FP.PACK_AB R101, R229, R231 ;  /* 0x000000e7e565723e */ /* 0x004fe600000000ff */
[----:B----4-:R-:W-:Y:S01]  /*8780*/  F2FP.PACK_AB R102, R228, R230 ;  /* 0x000000e6e466723e */ /* 0x010fe200000000ff */
[----:B---3--:R-:W2:Y:S01]  /*8790*/  LDSM.16.MT88.4 R104, [R209+0x900] ;  /* 0x00090000d168783b */ /* 0x008ea20000004200 */
[----:B-1----:R-:W-:Y:S01]  /*87a0*/  FFMA.FTZ R2, R126, c[0x0][0x2d0], -R151 ;  /* 0x0000b4007e027a23 */ /* 0x002fe20000010897 */
[----:B------:R-:W-:Y:S03]  /*87b0*/  F2FP.PACK_AB R103, R207, R227 ;  /* 0x000000e3cf67723e */ /* 0x000fe600000000ff */
[----:B------:R1:W3:Y:S04]  /*87c0*/  MUFU.EX2 R206, R2 ;  /* 0x0000000200ce7308 */ /* 0x0002e80000000800 */
[-C--:B--2---:R-:W-:Y:S03]  /*87d0*/  HMMA.16816.F32 R4, R100, R104.reuse, R4 ;  /* 0x000000686404723c */ /* 0x084fe60000001804 */
[----:B-1----:R-:W-:Y:S01]  /*87e0*/  FFMA.FTZ R2, R124, c[0x0][0x2d0], -R184 ;  /* 0x0000b4007c027a23 */ /* 0x002fe200000108b8 */
[----:B------:R-:W-:Y:S01]  /*87f0*/  MOV R124, R195 ;  /* 0x000000c3007c7202 */ /* 0x000fe20000000f00 */
[----:B------:R-:W-:Y:S01]  /*8800*/  IMAD.MOV.U32 R195, RZ, RZ, R194 ;  /* 0x000000ffffc37224 */ /* 0x000fe200078e00c2 */
[----:B---3--:R-:W-:Y:S01]  /*8810*/  F2FP.PACK_AB R108, R205, R206 ;  /* 0x000000cecd6c723e */ /* 0x008fe200000000ff */
[----:B------:R-:W-:Y:S01]  /*8820*/  IMAD.MOV.U32 R194, RZ, RZ, R123 ;  /* 0x000000ffffc27224 */ /* 0x000fe200078e007b */
[----:B------:R-:W-:Y:S01]  /*8830*/  MOV R123, R192 ;  /* 0x000000c0007b7202 */ /* 0x000fe20000000f00 */
[----:B------:R-:W-:Y:S03]  /*8840*/  IMAD.MOV.U32 R192, RZ, RZ, R193 ;  /* 0x000000ffffc07224 */ /* 0x000fe600078e00c1 */
[----:B------:R-:W-:Y:S01]  /*8850*/  IMAD.MOV.U32 R193, RZ, RZ, R159 ;  /* 0x000000ffffc17224 */ /* 0x000fe200078e009f */
[----:B------:R-:W-:Y:S01]  /*8860*/  MOV R159, R157 ;  /* 0x0000009d009f7202 */ /* 0x000fe20000000f00 */
[----:B------:R-:W-:Y:S02]  /*8870*/  IMAD.MOV.U32 R157, RZ, RZ, R197 ;  /* 0x000000ffff9d7224 */ /* 0x000fe400078e00c5 */
[----:B------:R-:W-:Y:S02]  /*8880*/  IMAD.MOV.U32 R197, RZ, RZ, R203 ;  /* 0x000000ffffc57224 */ /* 0x000fe400078e00cb */
[----:B------:R1:W-:Y:S02]  /*8890*/  MUFU.EX2 R203, R2 ;  /* 0x0000000200cb7308 */ /* 0x0003e40000000800 */
[----:B-1----:R-:W-:Y:S01]  /*88a0*/  FFMA.FTZ R2, R200, c[0x0][0x2d0], -R184 ;  /* 0x0000b400c8027a23 */ /* 0x002fe200000108b8 */
[----:B------:R-:W-:Y:S07]  /*88b0*/  MOV R200, R201 ;  /* 0x000000c900c87202 */ /* 0x000fee0000000f00 */
[----:B------:R1:W2:Y:S02]  /*88c0*/  MUFU.EX2 R201, R2 ;  /* 0x0000000200c97308 */ /* 0x0002a40000000800 */
[----:B-1----:R-:W-:Y:S01]  /*88d0*/  FFMA.FTZ R2, R124, c[0x0][0x2d0], -R151 ;  /* 0x0000b4007c027a23 */ /* 0x002fe20000010897 */
[----:B--2---:R-:W-:Y:S01]  /*88e0*/  F2FP.PACK_AB R109, R201, R203 ;  /* 0x000000cbc96d723e */ /* 0x004fe200000000ff */
[----:B------:R-:W-:Y:S02]  /*88f0*/  IMAD.MOV.U32 R124, RZ, RZ, R195 ;  /* 0x000000ffff7c7224 */ /* 0x000fe400078e00c3 */
[----:B------:R-:W-:Y:S01]  /*8900*/  IMAD.MOV.U32 R195, RZ, RZ, R194 ;  /* 0x000000ffffc37224 */ /* 0x000fe200078e00c2 */
[----:B------:R-:W-:Y:S01]  /*8910*/  MOV R194, R123 ;  /* 0x0000007b00c27202 */ /* 0x000fe20000000f00 */
[----:B------:R-:W-:Y:S02]  /*8920*/  IMAD.MOV.U32 R123, RZ, RZ, R192 ;  /* 0x000000ffff7b7224 */ /* 0x000fe400078e00c0 */
[----:B------:R-:W-:Y:S01]  /*8930*/  IMAD.MOV.U32 R192, RZ, RZ, R163 ;  /* 0x000000ffffc07224 */ /* 0x000fe200078e00a3 */
[----:B------:R-:W-:Y:S02]  /*8940*/  MOV R163, R202 ;  /* 0x000000ca00a37202 */ /* 0x000fe40000000f00 */
[----:B------:R1:W-:Y:S02]  /*8950*/  MUFU.EX2 R202, R2 ;  /* 0x0000000200ca7308 */ /* 0x0003e40000000800 */
[----:B-1----:R-:W-:Y:S08]  /*8960*/  FFMA.FTZ R2, R200, c[0x0][0x2d0], -R151 ;  /* 0x0000b400c8027a23 */ /* 0x002ff00000010897 */
[----:B------:R1:W2:Y:S02]  /*8970*/  MUFU.EX2 R200, R2 ;  /* 0x0000000200c87308 */ /* 0x0002a40000000800 */
[--C-:B-1----:R-:W-:Y:S01]  /*8980*/  FFMA.FTZ R2, R199, c[0x0][0x2d0], -R184.reuse ;  /* 0x0000b400c7027a23 */ /* 0x102fe200000108b8 */
[----:B--2---:R-:W-:Y:S07]  /*8990*/  F2FP.PACK_AB R110, R200, R202 ;  /* 0x000000cac86e723e */ /* 0x004fee00000000ff */
[----:B------:R1:W-:Y:S02]  /*89a0*/  MUFU.EX2 R199, R2 ;  /* 0x0000000200c77308 */ /* 0x0003e40000000800 */
[----:B-1----:R-:W-:Y:S02]  /*89b0*/  FFMA.FTZ R2, R124, c[0x0][0x2d0], -R184 ;  /* 0x0000b4007c027a23 */ /* 0x002fe400000108b8 */
[----:B------:R-:W-:Y:S02]  /*89c0*/  IMAD.MOV.U32 R124, RZ, RZ, R194 ;  /* 0x000000ffff7c7224 */ /* 0x000fe400078e00c2 */
[----:B------:R-:W-:Y:S01]  /*89d0*/  IMAD.MOV.U32 R194, RZ, RZ, R122 ;  /* 0x000000ffffc27224 */ /* 0x000fe200078e007a */
[----:B------:R-:W-:Y:S01]  /*89e0*/  MOV R122, R121 ;  /* 0x00000079007a7202 */ /* 0x000fe20000000f00 */
[----:B------:R-:W-:Y:S02]  /*89f0*/  IMAD.MOV.U32 R121, RZ, RZ, R162 ;  /* 0x000000ffff797224 */ /* 0x000fe400078e00a2 */
[----:B------:R-:W-:Y:S02]  /*8a00*/  IMAD.MOV.U32 R162, RZ, RZ, R198 ;  /* 0x000000ffffa27224 */ /* 0x000fe400078e00c6 */
[----:B------:R-:W1:Y:S02]  /*8a10*/  MUFU.EX2 R198, R2 ;  /* 0x0000000200c67308 */ /* 0x000e640000000800 */
[----:B-1----:R-:W-:Y:S01]  /*8a20*/  F2FP.PACK_AB R111, R198, R199 ;  /* 0x000000c7c66f723e */ /* 0x002fe200000000ff */
[----:B------:R-:W-:Y:S01]  /*8a30*/  FFMA.FTZ R2, R123, c[0x0][0x2d0], -R149 ;  /* 0x0000b4007b027a23 */ /* 0x000fe20000010895 */
[----:B------:R-:W-:Y:S01]  /*8a40*/  MOV R123, R193 ;  /* 0x000000c1007b7202 */ /* 0x000fe20000000f00 */
[----:B------:R-:W-:Y:S02]  /*8a50*/  IMAD.MOV.U32 R193, RZ, RZ, R159 ;  /* 0x000000ffffc17224 */ /* 0x000fe400078e009f */
[----:B------:R-:W-:Y:S02]  /*8a60*/  IMAD.MOV.U32 R159, RZ, RZ, R197 ;  /* 0x000000ffff9f7224 */ /* 0x000fe400078e00c5 */
[C---:B------:R-:W-:Y:S01]  /*8a70*/  HMMA.16816.F32 R8, R108.reuse, R104, R8 ;  /* 0x000000686c08723c */ /* 0x040fe20000001808 */
[----:B------:R1:W-:Y:S07]  /*8a80*/  MUFU.EX2 R197, R2 ;  /* 0x0000000200c57308 */ /* 0x0003ee0000000800 */
[-C--:B------:R-:W-:Y:S08]  /*8a90*/  HMMA.16816.F32 R12, R108, R106.reuse, R12 ;  /* 0x0000006a6c0c723c */ /* 0x080ff0000000180c */
[C---:B------:R-:W-:Y:S01]  /*8aa0*/  HMMA.16816.F32 R16, R100.reuse, R106, R16 ;  /* 0x0000006a6410723c */ /* 0x040fe20000001810 */
[----:B------:R-:W2:Y:S07]  /*8ab0*/  LDSM.16.MT88.4 R104, [R210+0x1900] ;  /* 0x00190000d268783b */ /* 0x000eae0000004200 */
[-C--:B------:R-:W-:Y:S04]  /*8ac0*/  HMMA.16816.F32 R20, R100, R112.reuse, R20 ;  /* 0x000000706414723c */ /* 0x080fe80000001814 */
[----:B-1----:R-:W-:Y:S01]  /*8ad0*/  FFMA.FTZ R2, R194, c[0x0][0x2d0], -R149 ;  /* 0x0000b400c2027a23 */ /* 0x002fe20000010895 */
[----:B------:R-:W-:Y:S01]  /*8ae0*/  MOV R194, R122 ;  /* 0x0000007a00c27202 */ /* 0x000fe20000000f00 */
[----:B------:R-:W-:Y:S02]  /*8af0*/  IMAD.MOV.U32 R122, RZ, RZ, R121 ;  /* 0x000000ffff7a7224 */ /* 0x000fe400078e0079 */
[C---:B------:R-:W-:Y:S04]  /*8b00*/  HMMA.16816.F32 R24, R108.reuse, R112, R24 ;  /* 0x000000706c18723c */ /* 0x040fe80000001818 */
[----:B------:R-:W-:Y:S01]  /*8b10*/  IMAD.MOV.U32 R121, RZ, RZ, R192 ;  /* 0x000000ffff797224 */ /* 0x000fe200078e00c0 */
[----:B------:R-:W-:Y:S01]  /*8b20*/  MOV R192, R167 ;  /* 0x000000a700c07202 */ /* 0x000fe20000000f00 */
[----:B------:R-:W-:Y:S02]  /*8b30*/  IMAD.MOV.U32 R167, RZ, RZ, R166 ;  /* 0x000000ffffa77224 */ /* 0x000fe400078e00a6 */
[-C--:B------:R-:W-:Y:S04]  /*8b40*/  HMMA.16816.F32 R28, R108, R114.reuse, R28 ;  /* 0x000000726c1c723c */ /* 0x080fe8000000181c */
[----:B------:R-:W-:Y:S01]  /*8b50*/  IMAD.MOV.U32 R166, RZ, RZ, R165 ;  /* 0x000000ffffa67224 */ /* 0x000fe200078e00a5 */
[----:B------:R-:W-:Y:S01]  /*8b60*/  MOV R165, R164 ;  /* 0x000000a400a57202 */ /* 0x000fe20000000f00 */
[----:B------:R-:W-:Y:S02]  /*8b70*/  IMAD.MOV.U32 R164, RZ, RZ, R196 ;  /* 0x000000ffffa47224 */ /* 0x000fe400078e00c4 */
[C---:B------:R-:W-:Y:S01]  /*8b80*/  HMMA.16816.F32 R32, R100.reuse, R114, R32 ;  /* 0x000000726420723c */ /* 0x040fe20000001820 */
[----:B------:R-:W1:Y:S01]  /*8b90*/  LDSM.16.MT88.4 R112, [R209+0x2900] ;  /* 0x00290000d170783b */ /* 0x000e620000004200 */
[----:B------:R3:W-:Y:S06]  /*8ba0*/  MUFU.EX2 R196, R2 ;  /* 0x0000000200c47308 */ /* 0x0007ec0000000800 */
[-C--:B------:R-:W-:Y:S08]  /*8bb0*/  HMMA.16816.F32 R36, R100, R116.reuse, R36 ;  /* 0x000000746424723c */ /* 0x080ff00000001824 */
[C---:B------:R-:W-:Y:S08]  /*8bc0*/  HMMA.16816.F32 R40, R108.reuse, R116, R40 ;  /* 0x000000746c28723c */ /* 0x040ff00000001828 */
[-C--:B------:R-:W-:Y:S04]  /*8bd0*/  HMMA.16816.F32 R44, R108, R118.reuse, R44 ;  /* 0x000000766c2c723c */ /* 0x080fe8000000182c */
[--C-:B---3--:R-:W-:Y:S02]  /*8be0*/  FFMA.FTZ R2, R124, c[0x0][0x2d0], -R150.reuse ;  /* 0x0000b4007c027a23 */ /* 0x108fe40000010896 */
[----:B------:R-:W-:Y:S02]  /*8bf0*/  IMAD.MOV.U32 R124, RZ, RZ, R195 ;  /* 0x000000ffff7c7224 */ /* 0x000fe400078e00c3 */
[C---:B------:R-:W-:Y:S01]  /*8c00*/  HMMA.16816.F32 R48, R100.reuse, R118, R48 ;  /* 0x000000766430723c */ /* 0x040fe20000001830 */
[----:B------:R-:W3:Y:S01]  /*8c10*/  LDSM.16.MT88.4 R116, [R210+0x2900] ;  /* 0x00290000d274783b */ /* 0x000ee20000004200 */
[----:B------:R4:W-:Y:S06]  /*8c20*/  MUFU.EX2 R195, R2 ;  /* 0x0000000200c37308 */ /* 0x0009ec0000000800 */
[-C--:B--2---:R-:W-:Y:S08]  /*8c30*/  HMMA.16816.F32 R52, R100, R104.reuse, R52 ;  /* 0x000000686434723c */ /* 0x084ff00000001834 */
[C---:B------:R-:W-:Y:S08]  /*8c40*/  HMMA.16816.F32 R56, R108.reuse, R104, R56 ;  /* 0x000000686c38723c */ /* 0x040ff00000001838 */
[-C--:B------:R-:W-:Y:S04]  /*8c50*/  HMMA.16816.F32 R60, R108, R106.reuse, R60 ;  /* 0x0000006a6c3c723c */ /* 0x080fe8000000183c */
[----:B----4-:R-:W-:Y:S01]  /*8c60*/  FFMA.FTZ R2, R123, c[0x0][0x2d0], -R150 ;  /* 0x0000b4007b027a23 */ /* 0x010fe20000010896 */
[----:B------:R-:W-:Y:S03]  /*8c70*/  MOV R123, R193 ;  /* 0x000000c1007b7202 */ /* 0x000fe60000000f00 */
[C---:B------:R-:W-:Y:S01]  /*8c80*/  HMMA.16816.F32 R64, R100.reuse, R106, R64 ;  /* 0x0000006a6440723c */ /* 0x040fe20000001840 */
[----:B------:R-:W2:Y:S01]  /*8c90*/  LDL.LU R107, [R1] ;  /* 0x00000000016b7983 */ /* 0x000ea20000300800 */
[----:B------:R4:W3:Y:S03]  /*8ca0*/  MUFU.EX2 R193, R2 ;  /* 0x0000000200c17308 */ /* 0x0008e60000000800 */
[----:B------:R-:W2:Y:S03]  /*8cb0*/  LDL.LU R106, [R1+0x4] ;  /* 0x00000400016a7983 */ /* 0x000ea60000300800 */
[-C--:B-1----:R-:W-:Y:S01]  /*8cc0*/  HMMA.16816.F32 R68, R100, R112.reuse, R68 ;  /* 0x000000706444723c */ /* 0x082fe20000001844 */
[----:B------:R-:W2:Y:S04]  /*8cd0*/  LDL.LU R105, [R1+0x8] ;  /* 0x0000080001697983 */ /* 0x000ea80000300800 */
[----:B------:R-:W2:Y:S03]  /*8ce0*/  LDL.LU R104, [R1+0xc] ;  /* 0x00000c0001687983 */ /* 0x000ea60000300800 */
[C---:B------:R-:W-:Y:S08]  /*8cf0*/  HMMA.16816.F32 R72, R108.reuse, R112, R72 ;  /* 0x000000706c48723c */ /* 0x040ff00000001848 */
[-C--:B------:R-:W-:Y:S04]  /*8d00*/  HMMA.16816.F32 R76, R108, R114.reuse, R76 ;  /* 0x000000726c4c723c */ /* 0x080fe8000000184c */
[--C-:B----4-:R-:W-:Y:S02]  /*8d10*/  FFMA.FTZ R2, R194, c[0x0][0x2d0], -R149.reuse ;  /* 0x0000b400c2027a23 */ /* 0x110fe40000010895 */
[----:B------:R-:W-:Y:S02]  /*8d20*/  FFMA.FTZ R149, R121, c[0x0][0x2d0], -R149 ;  /* 0x0000b40079957a23 */ /* 0x000fe40000010895 */
[C---:B------:R-:W-:Y:S01]  /*8d30*/  HMMA.16816.F32 R80, R100.reuse, R114, R80 ;  /* 0x000000726450723c */ /* 0x040fe20000001850 */
[----:B------:R1:W-:Y:S01]  /*8d40*/  MUFU.EX2 R194, R2 ;  /* 0x0000000200c27308 */ /* 0x0003e20000000800 */
[----:B------:R-:W-:Y:S02]  /*8d50*/  LDSM.16.MT88.4 R112, [R210+0xd00] ;  /* 0x000d0000d270783b */ /* 0x000fe40000004200 */
[----:B------:R-:W-:Y:S04]  /*8d60*/  IMAD.MOV.U32 R121, RZ, RZ, R192 ;  /* 0x000000ffff797224 */ /* 0x000fe800078e00c0 */
[-C--:B---3--:R-:W-:Y:S03]  /*8d70*/  HMMA.16816.F32 R84, R100, R116.reuse, R84 ;  /* 0x000000746454723c */ /* 0x088fe60000001854 */
[----:B------:R3:W4:Y:S05]  /*8d80*/  MUFU.EX2 R192, R149 ;  /* 0x0000009500c07308 */ /* 0x00072a0000000800 */
[C---:B------:R-:W-:Y:S08]  /*8d90*/  HMMA.16816.F32 R88, R108.reuse, R116, R88 ;  /* 0x000000746c58723c */ /* 0x040ff00000001858 */
[-C--:B------:R-:W-:Y:S04]  /*8da0*/  HMMA.16816.F32 R92, R108, R118.reuse, R92 ;  /* 0x000000766c5c723c */ /* 0x080fe8000000185c */
[--C-:B-1----:R-:W-:Y:S02]  /*8db0*/  FFMA.FTZ R2, R124, c[0x0][0x2d0], -R150.reuse ;  /* 0x0000b4007c027a23 */ /* 0x102fe40000010896 */
[----:B------:R-:W-:Y:S02]  /*8dc0*/  FFMA.FTZ R150, R123, c[0x0][0x2d0], -R150 ;  /* 0x0000b4007b967a23 */ /* 0x000fe40000010896 */
[----:B------:R-:W-:Y:S01]  /*8dd0*/  HMMA.16816.F32 R96, R100, R118, R96 ;  /* 0x000000766460723c */ /* 0x000fe20000001860 */
[----:B------:R1:W-:Y:S03]  /*8de0*/  MUFU.EX2 R191, R2 ;  /* 0x0000000200bf7308 */ /* 0x0003e60000000800 */
[----:B------:R-:W-:Y:S01]  /*8df0*/  IMAD.MOV.U32 R123, RZ, RZ, R163 ;  /* 0x000000ffff7b7224 */ /* 0x000fe200078e00a3 */
[----:B------:R-:W-:Y:S01]  /*8e00*/  MOV R163, R162 ;  /* 0x000000a200a37202 */ /* 0x000fe20000000f00 */
[----:B------:R-:W-:Y:S01]  /*8e10*/  IMAD.MOV.U32 R162, RZ, RZ, R186 ;  /* 0x000000ffffa27224 */ /* 0x000fe200078e00ba */
[----:B---3--:R-:W-:Y:S01]  /*8e20*/  F2FP.PACK_AB R149, R193, R195 ;  /* 0x000000c3c195723e */ /* 0x008fe200000000ff */
[----:B------:R-:W-:Y:S03]  /*8e30*/  IMAD.MOV.U32 R124, RZ, RZ, R166 ;  /* 0x000000ffff7c7224 */ /* 0x000fe600078e00a6 */
[----:B------:R4:W-:Y:S01]  /*8e40*/  MUFU.EX2 R190, R150 ;  /* 0x0000009600be7308 */ /* 0x0009e20000000800 */
[--C-:B-1----:R-:W-:Y:S02]  /*8e50*/  FFMA.FTZ R2, R122, c[0x0][0x2d0], -R151.reuse ;  /* 0x0000b4007a027a23 */ /* 0x102fe40000010897 */
[----:B------:R-:W-:Y:S07]  /*8e60*/  IMAD.MOV.U32 R122, RZ, RZ, R164 ;  /* 0x000000ffff7a7224 */ /* 0x000fee00078e00a4 */
[----:B------:R1:W-:Y:S01]  /*8e70*/  MUFU.EX2 R188, R2 ;  /* 0x0000000200bc7308 */ /* 0x0003e20000000800 */
[----:B----4-:R-:W-:Y:S01]  /*8e80*/  F2FP.PACK_AB R150, R192, R194 ;  /* 0x000000c2c096723e */ /* 0x010fe200000000ff */
[--C-:B-1----:R-:W-:Y:S01]  /*8e90*/  FFMA.FTZ R2, R121, c[0x0][0x2d0], -R151.reuse ;  /* 0x0000b40079027a23 */ /* 0x102fe20000010897 */
[----:B------:R-:W-:Y:S07]  /*8ea0*/  MOV R121, R165 ;  /* 0x000000a500797202 */ /* 0x000fee0000000f00 */
[----:B------:R1:W3:Y:S02]  /*8eb0*/  MUFU.EX2 R189, R2 ;  /* 0x0000000200bd7308 */ /* 0x0002e40000000800 */
[--C-:B-1----:R-:W-:Y:S01]  /*8ec0*/  FFMA.FTZ R2, R167, c[0x0][0x2d0], -R184.reuse ;  /* 0x0000b400a7027a23 */ /* 0x102fe200000108b8 */
[----:B---3--:R-:W-:Y:S01]  /*8ed0*/  F2FP.PACK_AB R176, R189, R188 ;  /* 0x000000bcbdb0723e */ /* 0x008fe200000000ff */
[----:B------:R-:W1:Y:S06]  /*8ee0*/  LDSM.16.MT88.4 R164, [R209+0xd00] ;  /* 0x000d0000d1a4783b */ /* 0x000e6c0000004200 */
[----:B------:R3:W-:Y:S02]  /*8ef0*/  MUFU.EX2 R186, R2 ;  /* 0x0000000200ba7308 */ /* 0x0007e40000000800 */
[----:B---3--:R-:W-:Y:S08]  /*8f00*/  FFMA.FTZ R2, R187, c[0x0][0x2d0], -R184 ;  /* 0x0000b400bb027a23 */ /* 0x008ff000000108b8 */
[----:B------:R3:W4:Y:S02]  /*8f10*/  MUFU.EX2 R187, R2 ;  /* 0x0000000200bb7308 */ /* 0x0007240000000800 */
[--C-:B---3--:R-:W-:Y:S01]  /*8f20*/  FFMA.FTZ R2, R185, c[0x0][0x2d0], -R151.reuse ;  /* 0x0000b400b9027a23 */ /* 0x108fe20000010897 */
[----:B----4-:R-:W-:Y:S01]  /*8f30*/  F2FP.PACK_AB R177, R187, R186 ;  /* 0x000000babbb1723e */ /* 0x010fe200000000ff */
[----:B------:R-:W-:Y:S06]  /*8f40*/  FFMA.FTZ R151, R159, c[0x0][0x2d0], -R151 ;  /* 0x0000b4009f977a23 */ /* 0x000fec0000010897 */
[----:B------:R3:W-:Y:S01]  /*8f50*/  MUFU.EX2 R185, R2 ;  /* 0x0000000200b97308 */ /* 0x0007e20000000800 */
[----:B------:R-:W-:Y:S01]  /*8f60*/  IMAD.MOV.U32 R159, RZ, RZ, R158 ;  /* 0x000000ffff9f7224 */ /* 0x000fe200078e009e */
[----:B------:R-:W-:Y:S08]  /*8f70*/  MOV R158, R147 ;  /* 0x00000093009e7202 */ /* 0x000ff00000000f00 */
[----:B------:R4:W1:Y:S01]  /*8f80*/  MUFU.EX2 R147, R151 ;  /* 0x0000009700937308 */ /* 0x0008620000000800 */
[--C-:B---3--:R-:W-:Y:S02]  /*8f90*/  FFMA.FTZ R2, R124, c[0x0][0x2d0], -R184.reuse ;  /* 0x0000b4007c027a23 */ /* 0x108fe400000108b8 */
[----:B------:R-:W-:Y:S01]  /*8fa0*/  FFMA.FTZ R184, R148, c[0x0][0x2d0], -R184 ;  /* 0x0000b40094b87a23 */ /* 0x000fe200000108b8 */
[----:B------:R-:W-:Y:S01]  /*8fb0*/  F2FP.PACK_AB R148, R196, R197 ;  /* 0x000000c5c494723e */ /* 0x000fe200000000ff */
[----:B------:R-:W-:Y:S02]  /*8fc0*/  IMAD.MOV.U32 R124, RZ, RZ, R163 ;  /* 0x000000ffff7c7224 */ /* 0x000fe400078e00a3 */
[----:B------:R-:W-:Y:S01]  /*8fd0*/  IMAD.MOV.U32 R163, RZ, RZ, R162 ;  /* 0x000000ffffa37224 */ /* 0x000fe200078e00a2 */
[----:B------:R-:W-:Y:S02]  /*8fe0*/  MOV R162, R146 ;  /* 0x0000009200a27202 */ /* 0x000fe40000000f00 */
[----:B------:R-:W-:Y:S01]  /*8ff0*/  MUFU.EX2 R184, R184 ;  /* 0x000000b800b87308 */ /* 0x000fe20000000800 */
[----:B----4-:R-:W-:Y:S02]  /*9000*/  F2FP.PACK_AB R151, R190, R191 ;  /* 0x000000bfbe97723e */ /* 0x010fe400000000ff */
[----:B-1----:R-:W-:Y:S07]  /*9010*/  F2FP.PACK_AB R178, R147, R185 ;  /* 0x000000b993b2723e */ /* 0x002fee00000000ff */
[----:B------:R-:W1:Y:S02]  /*9020*/  MUFU.EX2 R146, R2 ;  /* 0x0000000200927308 */ /* 0x000e640000000800 */
[----:B-1----:R-:W-:Y:S01]  /*9030*/  F2FP.PACK_AB R179, R184, R146 ;  /* 0x00000092b8b3723e */ /* 0x002fe200000000ff */
[----:B--2---:R-:W-:Y:S02]  /*9040*/  FFMA.FTZ R140, R140, R107, R159 ;  /* 0x0000006b8c8c7223 */ /* 0x004fe4000001009f */
[----:B------:R-:W-:Y:S02]  /*9050*/  FFMA.FTZ R141, R141, R106, R158 ;  /* 0x0000006a8d8d7223 */ /* 0x000fe4000001009e */
[----:B------:R-:W-:Y:S02]  /*9060*/  FFMA.FTZ R2, R3, R105, R157 ;  /* 0x0000006903027223 */ /* 0x000fe4000001009d */
[----:B------:R-:W-:Y:S02]  /*9070*/  IMAD.MOV.U32 R3, RZ, RZ, R152 ;  /* 0x000000ffff037224 */ /* 0x000fe400078e0098 */
[-C--:B------:R-:W-:Y:S01]  /*9080*/  HMMA.16816.F32 R152, R148, R164.reuse, R4 ;  /* 0x000000a49498723c */ /* 0x080fe20000001804 */
[----:B------:R-:W1:Y:S04]  /*9090*/  LDSM.16.MT88.4 R4, [R210+0x2d00] ;  /* 0x002d0000d204783b */ /* 0x000e680000004200 */
[----:B------:R-:W-:Y:S02]  /*90a0*/  FFMA.FTZ R0, R0, R104, R156 ;  /* 0x0000006800007223 */ /* 0x000fe4000001009c */
[----:B------:R-:W-:Y:S01]  /*90b0*/  FADD.FTZ R3, R3, R141 ;  /* 0x0000008d03037221 */ /* 0x000fe20000010000 */
[C---:B------:R-:W-:Y:S04]  /*90c0*/  HMMA.16816.F32 R156, R176.reuse, R164, R8 ;  /* 0x000000a4b09c723c */ /* 0x040fe80000001808 */
[----:B------:R-:W-:Y:S03]  /*90d0*/  MOV R141, R144 ;  /* 0x00000090008d7202 */ /* 0x000fe60000000f00 */
[----:B------:R-:W-:Y:S01]  /*90e0*/  IMAD.MOV.U32 R8, RZ, RZ, R163 ;  /* 0x000000ffff087224 */ /* 0x000fe200078e00a3 */
[----:B------:R-:W-:Y:S01]  /*90f0*/  MOV R11, R162 ;  /* 0x000000a2000b7202 */ /* 0x000fe20000000f00 */
[----:B------:R-:W-:Y:S03]  /*9100*/  IMAD.MOV.U32 R10, RZ, RZ, R161 ;  /* 0x000000ffff0a7224 */ /* 0x000fe600078e00a1 */
[----:B------:R-:W-:Y:S02]  /*9110*/  IMAD.MOV.U32 R9, RZ, RZ, R160 ;  /* 0x000000ffff097224 */ /* 0x000fe400078e00a0 */
[-C--:B------:R-:W-:Y:S03]  /*9120*/  HMMA.16816.F32 R160, R176, R166.reuse, R12 ;  /* 0x000000a6b0a0723c */ /* 0x080fe6000000180c */
[----:B------:R-:W-:Y:S02]  /*9130*/  FADD.FTZ R10, R10, R3 ;  /* 0x000000030a0a7221 */ /* 0x000fe40000010000 */
[----:B------:R-:W-:Y:S02]  /*9140*/  FADD.FTZ R8, R8, R140 ;  /* 0x0000008c08087221 */ /* 0x000fe40000010000 */
[----:B------:R-:W-:Y:S01]  /*9150*/  IMAD.MOV.U32 R15, RZ, RZ, R121 ;  /* 0x000000ffff0f7224 */ /* 0x000fe200078e0079 */
[C---:B------:R-:W-:Y:S01]  /*9160*/  HMMA.16816.F32 R164, R148.reuse, R166, R16 ;  /* 0x000000a694a4723c */ /* 0x040fe20000001810 */
[----:B------:R-:W2:Y:S03]  /*9170*/  LDL R19, [R1+0x50] ;  /* 0x0000500001137983 */ /* 0x000ea60000100800 */
[----:B------:R-:W-:Y:S01]  /*9180*/  FADD.FTZ R11, R11, R8 ;  /* 0x000000080b0b7221 */ /* 0x000fe20000010000 */
[----:B------:R-:W-:Y:S01]  /*9190*/  MOV R14, R122 ;  /* 0x0000007a000e7202 */ /* 0x000fe20000000f00 */
[----:B------:R-:W-:Y:S01]  /*91a0*/  IMAD.MOV.U32 R13, RZ, RZ, R123 ;  /* 0x000000ffff0d7224 */ /* 0x000fe200078e007b */
[----:B------:R-:W-:Y:S01]  /*91b0*/  MOV R12, R124 ;  /* 0x0000007c000c7202 */ /* 0x000fe20000000f00 */
        /* <DEDUP_REMOVED lines=53> */
[-C--:B-1----:R-:W-:Y:S03]  /*9510*/  HMMA.16816.F32 R84, R148, R4.reuse, R84 ;  /* 0x000000049454723c */ /* 0x082fe60000001854 */
[----:B------:R-:W-:Y:S02]  /*9520*/  FADD.FTZ R3, R198, R9 ;  /* 0x00000009c6037221 */ /* 0x000fe40000010000 */
[----:B------:R-:W-:Y:S02]  /*9530*/  IMAD.MOV.U32 R140, RZ, RZ, R145 ;  /* 0x000000ffff8c7224 */ /* 0x000fe400078e0091 */
[----:B------:R-:W-:Y:S01]  /*9540*/  FADD.FTZ R3, R186, R3 ;  /* 0x00000003ba037221 */ /* 0x000fe20000010000 */
[C---:B------:R-:W-:Y:S04]  /*9550*/  HMMA.16816.F32 R88, R176.reuse, R4, R88 ;  /* 0x00000004b058723c */ /* 0x040fe80000001858 */
[----:B------:R-:W-:Y:S03]  /*9560*/  FADD.FTZ R3, R187, R3 ;  /* 0x00000003bb037221 */ /* 0x000fe60000010000 */
        /* <DEDUP_REMOVED lines=15> */
[----:B------:R1:W-:Y:S01]  /*9660*/  STL [R1], R5 ;  /* 0x0000000501007387 */ /* 0x0003e20000100800 */
[----:B------:R-:W-:Y:S01]  /*9670*/  FADD.FTZ R3, R190, R4 ;  /* 0x00000004be037221 */ /* 0x000fe20000010000 */
[----:B------:R-:W-:Y:S01]  /*9680*/  MOV R146, R143 ;  /* 0x0000008f00927202 */ /* 0x000fe20000000f00 */
[----:B------:R-:W-:Y:S02]  /*9690*/  FADD.FTZ R2, R147, R2 ;  /* 0x0000000293027221 */ /* 0x000fe40000010000 */
[----:B------:R-:W-:Y:S01]  /*96a0*/  FADD.FTZ R0, R184, R0 ;  /* 0x00000000b8007221 */ /* 0x000fe20000010000 */
[----:B------:R1:W-:Y:S01]  /*96b0*/  STL [R1+0x4], R3 ;  /* 0x0000040301007387 */ /* 0x0003e20000100800 */
[----:B------:R-:W-:Y:S03]  /*96c0*/  IMAD.MOV.U32 R147, RZ, RZ, R142 ;  /* 0x000000ffff937224 */ /* 0x000fe600078e008e */
[----:B------:R1:W-:Y:S04]  /*96d0*/  STL [R1+0x8], R2 ;  /* 0x0000080201007387 */ /* 0x0003e80000100800 */
[----:B------:R1:W-:Y:S01]  /*96e0*/  STL [R1+0xc], R0 ;  /* 0x00000c0001007387 */ /* 0x0003e20000100800 */
[----:B--2---:R-:W-:Y:S02]  /*96f0*/  ISETP.GT.AND P0, PT, R226, R19, PT ;  /* 0x00000013e200720c */ /* 0x004fe40003f04270 */
[----:B------:R-:W-:Y:S11]  /*9700*/  MOV R226, R204 ;  /* 0x000000cc00e27202 */ /* 0x000ff60000000f00 */
[----:B-1----:R-:W-:-:S05]  /*9710*/  @P0 BRA `(.L_x_623) ;  /* 0xffffbc9000000947 */ /* 0x002fca000383ffff */
.L_x_622:
[----:B------:R-:W-:-:S13]  /*9720*/  ISETP.GE.AND P0, PT, R204, RZ, PT ;  /* 0x000000ffcc00720c */ /* 0x000fda0003f06270 */
[----:B------:R-:W-:Y:S05]  /*9730*/  @!P0 BRA `(.L_x_624) ;  /* 0x0000321000008947 */ /* 0x000fea0003800000 */
[----:B-1----:R-:W2:Y:S01]  /*9740*/  LDL.64 R6, [R1+0x48] ;  /* 0x0000480001067983 */ /* 0x002ea20000100a00 */
[----:B------:R-:W-:-:S03]  /*9750*/  ULDC.64 UR4, c[0x0][0x208] ;  /* 0x0000820000047ab9 */ /* 0x000fc60000000a00 */
[----:B------:R-:W2:Y:S04]  /*9760*/  LDL.64 R4, [R1+0x38] ;  /* 0x0000380001047983 */ /* 0x000ea80000100a00 */
[----:B------:R-:W3:Y:S04]  /*9770*/  LDL.64 R10, [R1+0x40] ;  /* 0x00004000010a7983 */ /* 0x000ee80000100a00 */
[----:B------:R-:W4:Y:S01]  /*9780*/  LDL.64 R8, [R1+0x30] ;  /* 0x0000300001087983 */ /* 0x000f220000100a00 */
[----:B------:R-:W-:Y:S01]  /*9790*/  IMAD.MOV.U32 R2, RZ, RZ, R144 ;  /* 0x000000ffff027224 */ /* 0x000fe200078e0090 */
[----:B------:R-:W-:Y:S01]  /*97a0*/  MOV R147, R142 ;  /* 0x0000008e00937202 */ /* 0x000fe20000000f00 */
[----:B------:R-:W-:-:S02]  /*97b0*/  IMAD.MOV.U32 R0, RZ, RZ, R145 ;  /* 0x000000ffff007224 */ /* 0x000fc400078e0091 */
[----:B------:R-:W-:Y:S01]  /*97c0*/  IMAD.MOV.U32 R146, RZ, RZ, R143 ;  /* 0x000000ffff927224 */ /* 0x000fe200078e008f */
[----:B------:R-:W-:Y:S02]  /*97d0*/  USHF.L.U64.HI UR5, UR4, 0x5, UR5 ;  /* 0x0000000504057899 */ /* 0x000fe40008010205 */
[----:B------:R-:W-:Y:S01]  /*97e0*/  USHF.L.U32 UR4, UR4, 0x5, URZ ;  /* 0x0000000504047899 */ /* 0x000fe2000800063f */
[----:B--2---:R-:W-:-:S05]  /*97f0*/  MOV R4, R6 ;  /* 0x0000000600047202 */ /* 0x004fca0000000f00 */
[----:B------:R1:W-:Y:S01]  /*9800*/  STL.64 [R1+0x38], R4 ;  /* 0x0000380401007387 */ /* 0x0003e20000100a00 */
[----:B------:R-:W-:Y:S02]  /*9810*/  IADD3 R230, P2, R6, 0x40, RZ ;  /* 0x0000004006e67810 */ /* 0x000fe40007f5e0ff */
[----:B---3--:R-:W-:Y:S02]  /*9820*/  IADD3 R246, P0, R10, 0x40, RZ ;  /* 0x000000400af67810 */ /* 0x008fe40007f1e0ff */
[----:B------:R-:W-:Y:S02]  /*9830*/  IADD3 R232, P3, R6, 0x20, RZ ;  /* 0x0000002006e87810 */ /* 0x000fe40007f7e0ff */
[----:B------:R-:W-:Y:S01]  /*9840*/  IADD3 R248, P1, R10, 0x20, RZ ;  /* 0x000000200af87810 */ /* 0x000fe20007f3e0ff */
[----:B------:R-:W-:Y:S01]  /*9850*/  IMAD.X R231, RZ, RZ, R5, P2 ;  /* 0x000000ffffe77224 */ /* 0x000fe200010e0605 */
[----:B------:R-:W-:Y:S01]  /*9860*/  IADD3.X R233, RZ, R5, RZ, P3, !PT ;  /* 0x00000005ffe97210 */ /* 0x000fe20001ffe4ff */
[----:B----4-:R-:W-:Y:S01]  /*9870*/  IMAD.X R245, RZ, RZ, R9, P0 ;  /* 0x000000fffff57224 */ /* 0x010fe200000e0609 */
[----:B------:R-:W-:-:S02]  /*9880*/  IADD3.X R247, RZ, R9, RZ, P1, !PT ;  /* 0x00000009fff77210 */ /* 0x000fc40000ffe4ff */
.L_x_625:
[----:B------:R-:W2:Y:S01]  /*9890*/  LDL.64 R190, [R1+0x38] ;  /* 0x0000380001be7983 */ /* 0x000ea20000100a00 */
[----:B------:R-:W-:Y:S04]  /*98a0*/  DEPBAR.LE SB0, 0x0 ;  /* 0x000080000000791a */ /* 0x000fe80000000000 */
[----:B------:R-:W-:Y:S01]  /*98b0*/  MOV R53, 0x6 ;  /* 0x0000000600357802 */ /* 0x000fe20000000f00 */
[----:B------:R-:W3:Y:S01]  /*98c0*/  LDL.64 R194, [R1+0x48] ;  /* 0x0000480001c27983 */ /* 0x000ee20000100a00 */
[----:B------:R-:W-:Y:S02]  /*98d0*/  MOV R52, c[0x0][0x208] ;  /* 0x0000820000347a02 */ /* 0x000fe40000000f00 */
[----:B------:R-:W-:Y:S02]  /*98e0*/  MOV R189, c[0x0][0x208] ;  /* 0x0000820000bd7a02 */ /* 0x000fe40000000f00 */
[----:B------:R-:W-:Y:S01]  /*98f0*/  SHF.L.U64.HI R52, R52, R53, c[0x0][0x20c] ;  /* 0x0000830034347619 */ /* 0x000fe20000010235 */
[----:B------:R-:W-:Y:S01]  /*9900*/  BAR.SYNC.DEFER_BLOCKING 0x0 ;  /* 0x0000000000007b1d */ /* 0x000fe20000010000 */
[----:B------:R-:W-:Y:S02]  /*9910*/  SHF.L.U32 R189, R189, 0x6, RZ ;  /* 0x00000006bdbd7819 */ /* 0x000fe400000006ff */
[----:B------:R-:W-:Y:S01]  /*9920*/  SHF.R.S32.HI R3, RZ, 0x1f, R204 ;  /* 0x0000001fff037819 */ /* 0x000fe200000114cc */
[----:B------:R-:W-:Y:S01]  /*9930*/  IMAD R188, R52, R204, RZ ;  /* 0x000000cc34bc7224 */ /* 0x000fe200078e02ff */
[----:B------:R-:W-:Y:S01]  /*9940*/  MOV R205, c[0x0][0x1e0] ;  /* 0x0000780000cd7a02 */ /* 0x000fe20000000f00 */
[-C--:B------:R-:W-:Y:S01]  /*9950*/  IMAD.WIDE.U32 R144, R204, R189.reuse, R232 ;  /* 0x000000bdcc907225 */ /* 0x080fe200078e00e8 */
[----:B------:R-:W-:Y:S02]  /*9960*/  MOV R226, 0x5 ;  /* 0x0000000500e27802 */ /* 0x000fe40000000f00 */
[----:B------:R-:W-:Y:S01]  /*9970*/  SHF.L.U32 R205, R205, 0x5, RZ ;  /* 0x00000005cdcd7819 */ /* 0x000fe200000006ff */
[-C--:B------:R-:W-:Y:S01]  /*9980*/  IMAD R188, R3, R189.reuse, R188 ;  /* 0x000000bd03bc7224 */ /* 0x080fe200078e02bc */
[----:B------:R-:W-:Y:S01]  /*9990*/  LEA R200, P0, R144, c[0x0][0x1f8], 0x1 ;  /* 0x00007e0090c87a11 */ /* 0x000fe200078008ff */
[----:B------:R-:W-:Y:S03]  /*99a0*/  IMAD.WIDE.U32 R186, R204, R189, UR4 ;  /* 0x00000004ccba7e25 */ /* 0x000fe6000f8e00bd */
[----:B------:R-:W-:Y:S04]  /*99b0*/  IADD3 R145, R188, R145, RZ ;  /* 0x00000091bc917210 */ /* 0x000fe80007ffe0ff */
[----:B------:R-:W-:Y:S01]  /*99c0*/  LEA.HI.X R201, R144, c[0x0][0x1fc], R145, 0x1, P0 ;  /* 0x00007f0090c97a11 */ /* 0x000fe200000f0c91 */
[----:B------:R-:W-:Y:S08]  /*99d0*/  LDSM.16.M88.4 R64, [R211+0x6100] ;  /* 0x00610000d340783b */ /* 0x000ff00000000200 */
[----:B------:R-:W4:Y:S08]  /*99e0*/  LDSM.16.M88.4 R16, [R208+0x3100] ;  /* 0x00310000d010783b */ /* 0x000f300000000200 */
[----:B------:R-:W1:Y:S08]  /*99f0*/  LDSM.16.M88.4 R60, [R211+0x7100] ;  /* 0x00710000d33c783b */ /* 0x000e700000000200 */
[----:B------:R-:W1:Y:S08]  /*9a00*/  LDSM.16.M88.4 R32, [R208+0x3500] ;  /* 0x00350000d020783b */ /* 0x000e700000000200 */
[----:B------:R-:W3:Y:S06]  /*9a10*/  LDL.64 R228, [R1+0x40] ;  /* 0x0000400001e47983 */ /* 0x000eec0000100a00 */
[----:B------:R-:W1:Y:S08]  /*9a20*/  LDSM.16.M88.4 R48, [R208+0x3900] ;  /* 0x00390000d030783b */ /* 0x000e700000000200 */
[----:B------:R-:W3:Y:S01]  /*9a30*/  LDL.64 R206, [R1+0x30] ;  /* 0x0000300001ce7983 */ /* 0x000ee20000100a00 */
[-C--:B-1--4-:R-:W-:Y:S05]  /*9a40*/  HMMA.16816.F32 R4, R64, R16.reuse, RZ ;  /* 0x000000104004723c */ /* 0x092fea00000018ff */
[----:B------:R-:W1:Y:S03]  /*9a50*/  LDSM.16.M88.4 R140, [R208+0x3d00] ;  /* 0x003d0000d08c783b */ /* 0x000e660000000200 */
[C---:B------:R-:W-:Y:S05]  /*9a60*/  HMMA.16816.F32 R8, R60.reuse, R16, RZ ;  /* 0x000000103c08723c */ /* 0x040fea00000018ff */
[----:B------:R-:W4:Y:S03]  /*9a70*/  LDL.LU R252, [R1] ;  /* 0x0000000001fc7983 */ /* 0x000f260000300800 */
[-C--:B------:R-:W-:Y:S01]  /*9a80*/  HMMA.16816.F32 R12, R60, R18.reuse, RZ ;  /* 0x000000123c0c723c */ /* 0x080fe200000018ff */
[----:B------:R-:W-:Y:S07]  /*9a90*/  LDSM.16.M88.4 R148, [R212+0x6100] ;  /* 0x00610000d494783b */ /* 0x000fee0000000200 */
[C---:B------:R-:W-:Y:S01]  /*9aa0*/  HMMA.16816.F32 R16, R64.reuse, R18, RZ ;  /* 0x000000124010723c */ /* 0x040fe200000018ff */
[----:B------:R-:W4:Y:S04]  /*9ab0*/  LDL.LU R251, [R1+0x4] ;  /* 0x0000040001fb7983 */ /* 0x000f280000300800 */
[----:B-----5:R-:W1:Y:S03]  /*9ac0*/  LDSM.16.M88.4 R176, [R213] ;  /* 0x00000000d5b0783b */ /* 0x020e660000000200 */
[-C--:B------:R-:W-:Y:S05]  /*9ad0*/  HMMA.16816.F32 R20, R64, R32.reuse, RZ ;  /* 0x000000204014723c */ /* 0x080fea00000018ff */
[----:B------:R-:W4:Y:S03]  /*9ae0*/  LDL.LU R250, [R1+0x8] ;  /* 0x0000080001fa7983 */ /* 0x000f260000300800 */
[C---:B------:R-:W-:Y:S01]  /*9af0*/  HMMA.16816.F32 R24, R60.reuse, R32, RZ ;  /* 0x000000203c18723c */ /* 0x040fe200000018ff */
[----:B------:R-:W1:Y:S07]  /*9b00*/  LDSM.16.M88.4 R180, [R212+0x7100] ;  /* 0x00710000d4b4783b */ /* 0x000e6e0000000200 */
[-C--:B------:R-:W-:Y:S01]  /*9b10*/  HMMA.16816.F32 R28, R60, R34.reuse, RZ ;  /* 0x000000223c1c723c */ /* 0x080fe200000018ff */
[----:B------:R-:W4:Y:S07]  /*9b20*/  LDL.LU R249, [R1+0xc] ;  /* 0x00000c0001f97983 */ /* 0x000f2e0000300800 */
[C---:B------:R-:W-:Y:S08]  /*9b30*/  HMMA.16816.F32 R32, R64.reuse, R34, RZ ;  /* 0x000000224020723c */ /* 0x040ff000000018ff */
[-C--:B------:R-:W-:Y:S08]  /*9b40*/  HMMA.16816.F32 R36, R64, R48.reuse, RZ ;  /* 0x000000304024723c */ /* 0x080ff000000018ff */
[C---:B------:R-:W-:Y:S08]  /*9b50*/  HMMA.16816.F32 R40, R60.reuse, R48, RZ ;  /* 0x000000303c28723c */ /* 0x040ff000000018ff */
[-C--:B------:R-:W-:Y:S08]  /*9b60*/  HMMA.16816.F32 R44, R60, R50.reuse, RZ ;  /* 0x000000323c2c723c */ /* 0x080ff000000018ff */
[C---:B------:R-:W-:Y:S08]  /*9b70*/  HMMA.16816.F32 R48, R64.reuse, R50, RZ ;  /* 0x000000324030723c */ /* 0x040ff000000018ff */
[-C--:B-1----:R-:W-:Y:S08]  /*9b80*/  HMMA.16816.F32 R52, R64, R140.reuse, RZ ;  /* 0x0000008c4034723c */ /* 0x082ff000000018ff */
[C---:B------:R-:W-:Y:S07]  /*9b90*/  HMMA.16816.F32 R56, R60.reuse, R140, RZ ;  /* 0x0000008c3c38723c */ /* 0x040fee00000018ff */
[-C--:B------:R-:W-:Y:S01]  /*9ba0*/  IMAD.WIDE.U32 R140, R204, R189.reuse, R230 ;  /* 0x000000bdcc8c7225 */ /* 0x080fe200078e00e6 */
[-C--:B------:R-:W-:Y:S04]  /*9bb0*/  HMMA.16816.F32 R60, R60, R142.reuse, RZ ;  /* 0x0000008e3c3c723c */ /* 0x080fe800000018ff */
[----:B------:R-:W-:Y:S04]  /*9bc0*/  LEA R198, P3, R140, c[0x0][0x1f8], 0x1 ;  /* 0x00007e008cc67a11 */ /* 0x000fe800078608ff */
[----:B------:R-:W-:Y:S08]  /*9bd0*/  HMMA.16816.F32 R64, R64, R142, RZ ;  /* 0x0000008e4040723c */ /* 0x000ff000000018ff */
[-C--:B------:R-:W-:Y:S08]  /*9be0*/  HMMA.16816.F32 R4, R148, R176.reuse, R4 ;  /* 0x000000b09404723c */ /* 0x080ff00000001804 */
[C---:B------:R-:W-:Y:S08]  /*9bf0*/  HMMA.16816.F32 R8, R180.reuse, R176, R8 ;  /* 0x000000b0b408723c */ /* 0x040ff00000001808 */
[-C--:B------:R-:W-:Y:S08]  /*9c00*/  HMMA.16816.F32 R12, R180, R178.reuse, R12 ;  /* 0x000000b2b40c723c */ /* 0x080ff0000000180c */
[C---:B------:R-:W-:Y:S04]  /*9c10*/  HMMA.16816.F32 R16, R148.reuse, R178, R16 ;  /* 0x000000b29410723c */ /* 0x040fe80000001810 */
[----:B--2---:R-:W-:Y:S05]  /*9c20*/  IMAD.WIDE.U32 R184, R204, R189, R190 ;  /* 0x000000bdccb87225 */ /* 0x004fea00078e00be */
[----:B------:R-:W-:Y:S03]  /*9c30*/  IADD3 R3, R185, R188, RZ ;  /* 0x000000bcb9037210 */ /* 0x000fe60007ffe0ff */
[----:B------:R-:W-:Y:S02]  /*9c40*/  LEA R192, P1, R184, c[0x0][0x1f8], 0x1 ;  /* 0x00007e00b8c07a11 */ /* 0x000fe400078208ff */
[-C--:B---3--:R-:W-:Y:S02]  /*9c50*/  IADD3 R144, P0, R194, R186.reuse, RZ ;  /* 0x000000bac2907210 */ /* 0x088fe40007f1e0ff */
[----:B------:R-:W-:Y:S02]  /*9c60*/  LEA.HI.X R193, R184, c[0x0][0x1fc], R3, 0x1, P1 ;  /* 0x00007f00b8c17a11 */ /* 0x000fe400008f0c03 */
[----:B------:R-:W-:Y:S02]  /*9c70*/  IADD3 R3, R188, R187, RZ ;  /* 0x000000bbbc037210 */ /* 0x000fe40007ffe0ff */
[----:B------:R-:W-:Y:S02]  /*9c80*/  LEA R194, P2, R144, c[0x0][0x1f8], 0x1 ;  /* 0x00007e0090c27a11 */ /* 0x000fe400078408ff */
[----:B------:R-:W-:Y:S02]  /*9c90*/  IADD3 R188, R188, R141, RZ ;  /* 0x0000008dbcbc7210 */ /* 0x000fe40007ffe0ff */
[C---:B------:R-:W-:Y:S02]  /*9ca0*/  IADD3.X R141, R3.reuse, R191, RZ, P0, !PT ;  /* 0x000000bf038d7210 */ /* 0x040fe400007fe4ff */
[----:B------:R-:W-:Y:S02]  /*9cb0*/  LEA.HI.X R199, R140, c[0x0][0x1fc], R188, 0x1, P3 ;  /* 0x00007f008cc77a11 */ /* 0x000fe400018f0cbc */
[----:B------:R-:W-:Y:S01]  /*9cc0*/  LEA.HI.X R195, R144, c[0x0][0x1fc], R141, 0x1, P2 ;  /* 0x00007f0090c37a11 */ /* 0x000fe200010f0c8d */
[----:B------:R-:W-:Y:S01]  /*9cd0*/  LDSM.16.M88.4 R188, [R222] ;  /* 0x00000000debc783b */ /* 0x000fe20000000200 */
[-C--:B------:R-:W-:Y:S02]  /*9ce0*/  IADD3 R145, P1, R232, R186.reuse, RZ ;  /* 0x000000bae8917210 */ /* 0x080fe40007f3e0ff */
[----:B------:R-:W-:Y:S02]  /*9cf0*/  IADD3 R196, P0, R230, R186, RZ ;  /* 0x000000bae6c47210 */ /* 0x000fe40007f1e0ff */
[C---:B------:R-:W-:Y:S02]  /*9d00*/  IADD3.X R144, R3.reuse, R233, RZ, P1, !PT ;  /* 0x000000e903907210 */ /* 0x040fe40000ffe4ff */
[----:B------:R-:W-:Y:S01]  /*9d10*/  IADD3.X R3, R3, R231, RZ, P0, !PT ;  /* 0x000000e703037210 */ /* 0x000fe200007fe4ff */
[----:B------:R-:W1:Y:S01]  /*9d20*/  LDSM.16.M88.4 R140, [R224] ;  /* 0x00000000e08c783b */ /* 0x000e620000000200 */
[C---:B------:R-:W-:Y:S02]  /*9d30*/  ISETP.GT.AND P0, PT, R204.reuse, RZ, PT ;  /* 0x000000ffcc00720c */ /* 0x040fe40003f04270 */
[----:B------:R-:W-:Y:S05]  /*9d40*/  IADD3 R204, R204, -0x1, RZ ;  /* 0xffffffffcccc7810 */ /* 0x000fea0007ffe0ff */
[----:B------:R-:W2:Y:S08]  /*9d50*/  LDSM.16.M88.4 R184, [R223] ;  /* 0x00000000dfb8783b */ /* 0x000eb00000000200 */
[----:B------:R-:W-:Y:S01]  /*9d60*/  @!PT LDS RZ, [RZ] ;  /* 0x00000000fffff984 */ /* 0x000fe20000000800 */
[----:B------:R-:W-:Y:S01]  /*9d70*/  @!PT LDS RZ, [RZ] ;  /* 0x00000000fffff984 */ /* 0x000fe20000000800 */
[----:B------:R-:W-:Y:S01]  /*9d80*/  @!PT LDS RZ, [RZ] ;  /* 0x00000000fffff984 */ /* 0x000fe20000000800 */
[----:B------:R3:W-:Y:S08]  /*9d90*/  LDGSTS.E.BYPASS.LTC128B.128 [R225+0x100], [R192.64], !P6 ;  /* 0x00100000c0e17fae */ /* 0x0007f0000f101d46 */
[----:B------:R2:W-:Y:S08]  /*9da0*/  LDGSTS.E.BYPASS.LTC128B.128 [R225+0x1100], [R200.64], !P5 ;  /* 0x01100000c8e17fae */ /* 0x0005f0000e901d46 */
[----:B------:R2:W-:Y:S01]  /*9db0*/  LDGSTS.E.BYPASS.LTC128B.128 [R225+0x2100], [R198.64], !P4 ;  /* 0x02100000c6e17fae */ /* 0x0005e2000e101d46 */
[-C--:B-1----:R-:W-:Y:S07]  /*9dc0*/  HMMA.16816.F32 R20, R148, R140.reuse, R20 ;  /* 0x0000008c9414723c */ /* 0x082fee0000001814 */
[----:B------:R1:W-:Y:S01]  /*9dd0*/  LDGSTS.E.BYPASS.LTC128B.128 [R225+0x900], [R194.64], !P6 ;  /* 0x00900000c2e17fae */ /* 0x0003e2000f101d46 */
[C---:B---3--:R-:W-:Y:S04]  /*9de0*/  LEA R192, P2, R145.reuse, c[0x0][0x1f8], 0x1 ;  /* 0x00007e0091c07a11 */ /* 0x048fe800078408ff */
[----:B------:R-:W-:Y:S01]  /*9df0*/  LEA.HI.X R193, R145, c[0x0][0x1fc], R144, 0x1, P2 ;  /* 0x00007f0091c17a11 */ /* 0x000fe200010f0c90 */
[C---:B------:R-:W-:Y:S04]  /*9e00*/  HMMA.16816.F32 R24, R180.reuse, R140, R24 ;  /* 0x0000008cb418723c */ /* 0x040fe80000001818 */
[----:B------:R1:W-:Y:S01]  /*9e10*/  LDGSTS.E.BYPASS.LTC128B.128 [R225+0x1900], [R192.64], !P5 ;  /* 0x01900000c0e17fae */ /* 0x0003e2000e901d46 */
[C---:B------:R-:W-:Y:S03]  /*9e20*/  LEA R144, P1, R196.reuse, c[0x0][0x1f8], 0x1 ;  /* 0x00007e00c4907a11 */ /* 0x040fe600078208ff */
[-C--:B------:R-:W-:Y:S04]  /*9e30*/  HMMA.16816.F32 R28, R180, R142.reuse, R28 ;  /* 0x0000008eb41c723c */ /* 0x080fe8000000181c */
[----:B------:R-:W-:Y:S04]  /*9e40*/  LEA.HI.X R145, R196, c[0x0][0x1fc], R3, 0x1, P1 ;  /* 0x00007f00c4917a11 */ /* 0x000fe800008f0c03 */
[C---:B------:R-:W-:Y:S01]  /*9e50*/  HMMA.16816.F32 R32, R148.reuse, R142, R32 ;  /* 0x0000008e9420723c */ /* 0x040fe20000001820 */
[----:B------:R3:W-:Y:S07]  /*9e60*/  LDGSTS.E.BYPASS.LTC128B.128 [R225+0x2900], [R144.64], !P4 ;  /* 0x0290000090e17fae */ /* 0x0007ee000e101d46 */
[-C--:B--2---:R-:W-:Y:S01]  /*9e70*/  HMMA.16816.F32 R36, R148, R184.reuse, R36 ;  /* 0x000000b89424723c */ /* 0x084fe20000001824 */
[----:B------:R-:W-:Y:S07]  /*9e80*/  LDSM.16.M88.4 R196, [R208+0x4100] ;  /* 0x00410000d0c4783b */ /* 0x000fee0000000200 */
[C---:B------:R-:W-:Y:S01]  /*9e90*/  HMMA.16816.F32 R40, R180.reuse, R184, R40 ;  /* 0x000000b8b428723c */ /* 0x040fe20000001828 */
[----:B------:R-:W0:Y:S07]  /*9ea0*/  LDGDEPBAR ;  /* 0x00000000000079af */ /* 0x000e2e0000000000 */
[-C--:B------:R-:W-:Y:S01]  /*9eb0*/  HMMA.16816.F32 R44, R180, R186.reuse, R44 ;  /* 0x000000bab42c723c */ /* 0x080fe2000000182c */
[----:B-1----:R-:W1:Y:S07]  /*9ec0*/  LDSM.16.M88.4 R192, [R211+0x8100] ;  /* 0x00810000d3c0783b */ /* 0x002e6e0000000200 */
[C---:B------:R-:W-:Y:S01]  /*9ed0*/  HMMA.16816.F32 R48, R148.reuse, R186, R48 ;  /* 0x000000ba9430723c */ /* 0x040fe20000001830 */
[----:B------:R-:W2:Y:S07]  /*9ee0*/  LDSM.16.M88.4 R200, [R211+0x9100] ;  /* 0x00910000d3c8783b */ /* 0x000eae0000000200 */
[-C--:B------:R-:W-:Y:S01]  /*9ef0*/  HMMA.16816.F32 R52, R148, R188.reuse, R52 ;  /* 0x000000bc9434723c */ /* 0x080fe20000001834 */
[----:B------:R-:W3:Y:S07]  /*9f00*/  LDSM.16.M88.4 R176, [R208+0x4500] ;  /* 0x00450000d0b0783b */ /* 0x000eee0000000200 */
[C---:B------:R-:W-:Y:S01]  /*9f10*/  HMMA.16816.F32 R56, R180.reuse, R188, R56 ;  /* 0x000000bcb438723c */ /* 0x040fe20000001838 */
[----:B------:R-:W3:Y:S07]  /*9f20*/  LDSM.16.M88.4 R140, [R208+0x4900] ;  /* 0x00490000d08c783b */ /* 0x000eee0000000200 */
[-C--:B------:R-:W-:Y:S01]  /*9f30*/  HMMA.16816.F32 R60, R180, R190.reuse, R60 ;  /* 0x000000beb43c723c */ /* 0x080fe2000000183c */
[----:B------:R-:W-:Y:S07]  /*9f40*/  LDSM.16.M88.4 R180, [R212+0x8100] ;  /* 0x00810000d4b4783b */ /* 0x000fee0000000200 */
[----:B------:R-:W-:Y:S01]  /*9f50*/  HMMA.16816.F32 R64, R148, R190, R64 ;  /* 0x000000be9440723c */ /* 0x000fe20000001840 */
[----:B------:R-:W4:Y:S07]  /*9f60*/  LDSM.16.M88.4 R148, [R208+0x4d00] ;  /* 0x004d0000d094783b */ /* 0x000f2e0000000200 */
[-C--:B-1----:R-:W-:Y:S01]  /*9f70*/  HMMA.16816.F32 R4, R192, R196.reuse, R4 ;  /* 0x000000c4c004723c */ /* 0x082fe20000001804 */
[----:B------:R-:W1:Y:S07]  /*9f80*/  LDSM.16.M88.4 R184, [R221] ;  /* 0x00000000ddb8783b */ /* 0x000e6e0000000200 */
[C---:B--2---:R-:W-:Y:S01]  /*9f90*/  HMMA.16816.F32 R8, R200.reuse, R196, R8 ;  /* 0x000000c4c808723c */ /* 0x044fe20000001808 */
[----:B------:R-:W2:Y:S07]  /*9fa0*/  LDSM.16.M88.4 R188, [R212+0x9100] ;  /* 0x00910000d4bc783b */ /* 0x000eae0000000200 */
[-C--:B------:R-:W-:Y:S08]  /*9fb0*/  HMMA.16816.F32 R12, R200, R198.reuse, R12 ;  /* 0x000000c6c80c723c */ /* 0x080ff0000000180c */
[C---:B------:R-:W-:Y:S01]  /*9fc0*/  HMMA.16816.F32 R16, R192.reuse, R198, R16 ;  /* 0x000000c6c010723c */ /* 0x040fe20000001810 */
[----:B------:R-:W-:Y:S07]  /*9fd0*/  LDSM.16.M88.4 R196, [R218] ;  /* 0x00000000dac4783b */ /* 0x000fee0000000200 */
[-C--:B---3--:R-:W-:Y:S08]  /*9fe0*/  HMMA.16816.F32 R20, R192, R176.reuse, R20 ;  /* 0x000000b0c014723c */ /* 0x088ff00000001814 */
[C---:B------:R-:W-:Y:S08]  /*9ff0*/  HMMA.16816.F32 R24, R200.reuse, R176, R24 ;  /* 0x000000b0c818723c */ /* 0x040ff00000001818 */
[-C--:B------:R-:W-:Y:S08]  /*a000*/  HMMA.16816.F32 R28, R200, R178.reuse, R28 ;  /* 0x000000b2c81c723c */ /* 0x080ff0000000181c */
[C---:B------:R-:W-:Y:S01]  /*a010*/  HMMA.16816.F32 R32, R192.reuse, R178, R32 ;  /* 0x000000b2c020723c */ /* 0x040fe20000001820 */
[----:B------:R-:W3:Y:S07]  /*a020*/  LDSM.16.M88.4 R176, [R220] ;  /* 0x00000000dcb0783b */ /* 0x000eee0000000200 */
[-C--:B------:R-:W-:Y:S08]  /*a030*/  HMMA.16816.F32 R36, R192, R140.reuse, R36 ;  /* 0x0000008cc024723c */ /* 0x080ff00000001824 */
        /* <DEDUP_REMOVED lines=12> */
[C---:B--2---:R-:W-:Y:S08]  /*a100*/  HMMA.16816.F32 R8, R188.reuse, R184, R8 ;  /* 0x000000b8bc08723c */ /* 0x044ff00000001808 */
[-C--:B------:R-:W-:Y:S08]  /*a110*/  HMMA.16816.F32 R12, R188, R186.reuse, R12 ;  /* 0x000000babc0c723c */ /* 0x080ff0000000180c */
[C---:B------:R-:W-:Y:S01]  /*a120*/  HMMA.16816.F32 R16, R180.reuse, R186, R16 ;  /* 0x000000bab410723c */ /* 0x040fe20000001810 */
[----:B------:R-:W2:Y:S07]  /*a130*/  LDSM.16.M88.4 R184, [R208+0x5500] ;  /* 0x00550000d0b8783b */ /* 0x000eae0000000200 */
[-C--:B---3--:R-:W-:Y:S08]  /*a140*/  HMMA.16816.F32 R20, R180, R176.reuse, R20 ;  /* 0x000000b0b414723c */ /* 0x088ff00000001814 */
[C---:B------:R-:W-:Y:S08]  /*a150*/  HMMA.16816.F32 R24, R188.reuse, R176, R24 ;  /* 0x000000b0bc18723c */ /* 0x040ff00000001818 */
[-C--:B------:R-:W-:Y:S08]  /*a160*/  HMMA.16816.F32 R28, R188, R178.reuse, R28 ;  /* 0x000000b2bc1c723c */ /* 0x080ff0000000181c */
[C---:B------:R-:W-:Y:S01]  /*a170*/  HMMA.16816.F32 R32, R180.reuse, R178, R32 ;  /* 0x000000b2b420723c */ /* 0x040fe20000001820 */
[----:B------:R-:W-:Y:S07]  /*a180*/  LDSM.16.M88.4 R176, [R208+0x5d00] ;  /* 0x005d0000d0b0783b */ /* 0x000fee0000000200 */
[-C--:B------:R-:W-:Y:S08]  /*a190*/  HMMA.16816.F32 R36, R180, R140.reuse, R36 ;  /* 0x0000008cb424723c */ /* 0x080ff00000001824 */
        /* <DEDUP_REMOVED lines=9> */
[----:B------:R-:W4:Y:S07]  /*a230*/  LDSM.16.M88.4 R180, [R212+0xa100] ;  /* 0x00a10000d4b4783b */ /* 0x000f2e0000000200 */
[-C--:B-1----:R-:W-:Y:S01]  /*a240*/  HMMA.16816.F32 R4, R148, R192.reuse, R4 ;  /* 0x000000c09404723c */ /* 0x082fe20000001804 */
[----:B------:R-:W-:Y:S07]  /*a250*/  LDSM.16.M88.4 R196, [R214] ;  /* 0x00000000d6c4783b */ /* 0x000fee0000000200 */
        /* <DEDUP_REMOVED lines=13> */
[----:B------:R-:W2:Y:S01]  /*a330*/  LDSM.16.M88.4 R140, [R215] ;  /* 0x00000000d78c783b */ /* 0x000ea20000000200 */
[----:B------:R-:W-:Y:S06]  /*a340*/  DEPBAR.LE SB0, 0x0 ;  /* 0x000080000000791a */ /* 0x000fec0000000000 */
[-C--:B------:R-:W-:Y:S01]  /*a350*/  HMMA.16816.F32 R52, R148, R176.reuse, R52 ;  /* 0x000000b09434723c */ /* 0x080fe20000001834 */
[----:B------:R-:W-:Y:S07]  /*a360*/  BAR.SYNC.DEFER_BLOCKING 0x0 ;  /* 0x0000000000007b1d */ /* 0x000fee0000010000 */
[C---:B------:R-:W-:Y:S08]  /*a370*/  HMMA.16816.F32 R56, R200.reuse, R176, R56 ;  /* 0x000000b0c838723c */ /* 0x040ff00000001838 */
[-C--:B------:R-:W-:Y:S08]  /*a380*/  HMMA.16816.F32 R60, R200, R178.reuse, R60 ;  /* 0x000000b2c83c723c */ /* 0x080ff0000000183c */
[----:B------:R-:W-:Y:S08]  /*a390*/  HMMA.16816.F32 R64, R148, R178, R64 ;  /* 0x000000b29440723c */ /* 0x000ff00000001840 */
[-C--:B----4-:R-:W-:Y:S08]  /*a3a0*/  HMMA.16816.F32 R4, R180, R188.reuse, R4 ;  /* 0x000000bcb404723c */ /* 0x090ff00000001804 */
[C---:B-1----:R-:W-:Y:S08]  /*a3b0*/  HMMA.16816.F32 R8, R184.reuse, R188, R8 ;  /* 0x000000bcb808723c */ /* 0x042ff00000001808 */
[-C--:B------:R-:W-:Y:S08]  /*a3c0*/  HMMA.16816.F32 R12, R184, R190.reuse, R12 ;  /* 0x000000beb80c723c */ /* 0x080ff0000000180c */
[C---:B------:R-:W-:Y:S04]  /*a3d0*/  HMMA.16816.F32 R16, R180.reuse, R190, R16 ;  /* 0x000000beb410723c */ /* 0x040fe80000001810 */
[----:B------:R-:W-:Y:S04]  /*a3e0*/  FMNMX.FTZ R3, R4, R0, !PT ;  /* 0x0000000004037209 */ /* 0x000fe80007810000 */
[-C--:B------:R-:W-:Y:S04]  /*a3f0*/  HMMA.16816.F32 R20, R180, R192.reuse, R20 ;  /* 0x000000c0b414723c */ /* 0x080fe80000001814 */
[----:B------:R-:W-:Y:S04]  /*a400*/  FMNMX.FTZ R3, R5, R3, !PT ;  /* 0x0000000305037209 */ /* 0x000fe80007810000 */
[C---:B------:R-:W-:Y:S08]  /*a410*/  HMMA.16816.F32 R24, R184.reuse, R192, R24 ;  /* 0x000000c0b818723c */ /* 0x040ff00000001818 */
[-C--:B------:R-:W-:Y:S04]  /*a420*/  HMMA.16816.F32 R28, R184, R194.reuse, R28 ;  /* 0x000000c2b81c723c */ /* 0x080fe8000000181c */
[----:B------:R-:W-:Y:S04]  /*a430*/  FMNMX.FTZ R3, R16, R3, !PT ;  /* 0x0000000310037209 */ /* 0x000fe80007810000 */
[C---:B------:R-:W-:Y:S04]  /*a440*/  HMMA.16816.F32 R32, R180.reuse, R194, R32 ;  /* 0x000000c2b420723c */ /* 0x040fe80000001820 */
[----:B------:R-:W-:Y:S04]  /*a450*/  FMNMX.FTZ R3, R17, R3, !PT ;  /* 0x0000000311037209 */ /* 0x000fe80007810000 */
[-C--:B--2---:R-:W-:Y:S04]  /*a460*/  HMMA.16816.F32 R36, R180, R140.reuse, R36 ;  /* 0x0000008cb424723c */ /* 0x084fe80000001824 */
[----:B------:R-:W-:Y:S04]  /*a470*/  FMNMX.FTZ R3, R20, R3, !PT ;  /* 0x0000000314037209 */ /* 0x000fe80007810000 */
[C---:B------:R-:W-:Y:S04]  /*a480*/  HMMA.16816.F32 R40, R184.reuse, R140, R40 ;  /* 0x0000008cb828723c */ /* 0x040fe80000001828 */
[----:B------:R-:W-:Y:S03]  /*a490*/  FMNMX.FTZ R3, R21, R3, !PT ;  /* 0x0000000315037209 */ /* 0x000fe60007810000 */
        /* <DEDUP_REMOVED lines=56> */
[----:B------:R-:W-:Y:S02]  /*a820*/  FMNMX.FTZ R141, R27, R141, !PT ;  /* 0x0000008d1b8d7209 */ /* 0x000fe40007810000 */
[----:B--2---:R-:W-:Y:S02]  /*a830*/  FMNMX.FTZ R3, R3, R142, !PT ;  /* 0x0000008e03037209 */ /* 0x004fe40007810000 */
[----:B------:R-:W-:Y:S02]  /*a840*/  FMNMX.FTZ R140, R61, R140, !PT ;  /* 0x0000008c3d8c7209 */ /* 0x000fe40007810000 */
[----:B------:R-:W-:Y:S01]  /*a850*/  FMNMX.FTZ R141, R30, R141, !PT ;  /* 0x0000008d1e8d7209 */ /* 0x000fe20007810000 */
[----:B------:R-:W-:Y:S03]  /*a860*/  SHFL.BFLY PT, R142, R3, 0x1, 0x1f ;  /* 0x0c201f00038e7f89 */ /* 0x000fe600000e0000 */
[----:B------:R-:W-:Y:S04]  /*a870*/  FMNMX.FTZ R141, R31, R141, !PT ;  /* 0x0000008d1f8d7209 */ /* 0x000fe80007810000 */
[----:B------:R-:W-:Y:S01]  /*a880*/  FMNMX.FTZ R141, R42, R141, !PT ;  /* 0x0000008d2a8d7209 */ /* 0x000fe20007810000 */
[----:B------:R-:W2:Y:S03]  /*a890*/  SHFL.BFLY PT, R144, R140, 0x2, 0x1f ;  /* 0x0c401f008c907f89 */ /* 0x000ea600000e0000 */
[----:B------:R-:W-:Y:S02]  /*a8a0*/  FMNMX.FTZ R141, R43, R141, !PT ;  /* 0x0000008d2b8d7209 */ /* 0x000fe40007810000 */
[----:B-1----:R-:W-:Y:S02]  /*a8b0*/  FMNMX.FTZ R145, R145, R143, !PT ;  /* 0x0000008f91917209 */ /* 0x002fe40007810000 */
[----:B------:R-:W-:Y:S03]  /*a8c0*/  FMNMX.FTZ R141, R46, R141, !PT ;  /* 0x0000008d2e8d7209 */ /* 0x000fe60007810000 */
[C---:B------:R-:W-:Y:S02]  /*a8d0*/  FADD.FTZ R0, -R145.reuse, R0 ;  /* 0x0000000091007221 */ /* 0x040fe40000010100 */
[----:B------:R-:W-:Y:S02]  /*a8e0*/  FMUL.FTZ R184, R145, c[0x0][0x2d0] ;  /* 0x0000b40091b87a20 */ /* 0x000fe40000410000 */
[----:B------:R-:W-:Y:S02]  /*a8f0*/  FMUL.FTZ R0, R0, c[0x0][0x2d0] ;  /* 0x0000b40000007a20 */ /* 0x000fe40000410000 */
[--C-:B------:R-:W-:Y:S02]  /*a900*/  FFMA.FTZ R4, R4, c[0x0][0x2d0], -R184.reuse ;  /* 0x0000b40004047a23 */ /* 0x100fe400000108b8 */
[--C-:B------:R-:W-:Y:S02]  /*a910*/  FFMA.FTZ R5, R5, c[0x0][0x2d0], -R184.reuse ;  /* 0x0000b40005057a23 */ /* 0x100fe400000108b8 */
[----:B------:R1:W-:Y:S01]  /*a920*/  MUFU.EX2 R239, R4 ;  /* 0x0000000400ef7308 */ /* 0x0003e20000000800 */
[--C-:B------:R-:W-:Y:S01]  /*a930*/  FFMA.FTZ R16, R16, c[0x0][0x2d0], -R184.reuse ;  /* 0x0000b40010107a23 */ /* 0x100fe200000108b8 */
[----:B--2---:R-:W-:Y:S01]  /*a940*/  FMNMX.FTZ R140, R140, R144, !PT ;  /* 0x000000908c8c7209 */ /* 0x004fe20007810000 */
[--C-:B------:R-:W-:Y:S01]  /*a950*/  FFMA.FTZ R17, R17, c[0x0][0x2d0], -R184.reuse ;  /* 0x0000b40011117a23 */ /* 0x100fe200000108b8 */
[----:B------:R-:W-:Y:S01]  /*a960*/  FMNMX.FTZ R144, R3, R142, !PT ;  /* 0x0000008e03907209 */ /* 0x000fe20007810000 */
[--C-:B------:R-:W-:Y:S01]  /*a970*/  FFMA.FTZ R32, R32, c[0x0][0x2d0], -R184.reuse ;  /* 0x0000b40020207a23 */ /* 0x100fe200000108b8 */
[----:B------:R-:W-:Y:S01]  /*a980*/  FMNMX.FTZ R3, R47, R141, !PT ;  /* 0x0000008d2f037209 */ /* 0x000fe20007810000 */
[----:B------:R-:W2:Y:S01]  /*a990*/  SHFL.BFLY PT, R148, R140, 0x1, 0x1f ;  /* 0x0c201f008c947f89 */ /* 0x000ea200000e0000 */
[--C-:B------:R-:W-:Y:S02]  /*a9a0*/  FFMA.FTZ R36, R36, c[0x0][0x2d0], -R184.reuse ;  /* 0x0000b40024247a23 */ /* 0x100fe400000108b8 */
[----:B------:R3:W4:Y:S01]  /*a9b0*/  MUFU.EX2 R141, R0 ;  /* 0x00000000008d7308 */ /* 0x0007220000000800 */
[----:B------:R-:W-:Y:S01]  /*a9c0*/  FMNMX.FTZ R3, R58, R3, !PT ;  /* 0x000000033a037209 */ /* 0x000fe20007810000 */
[----:B------:R-:W-:Y:S02]  /*a9d0*/  FMUL.FTZ R185, R144, c[0x0][0x2d0] ;  /* 0x0000b40090b97a20 */ /* 0x000fe40000410000 */
[----:B------:R-:W-:Y:S02]  /*a9e0*/  FFMA.FTZ R37, R37, c[0x0][0x2d0], -R184 ;  /* 0x0000b40025257a23 */ /* 0x000fe400000108b8 */
[--C-:B------:R-:W-:Y:S02]  /*a9f0*/  FFMA.FTZ R6, R6, c[0x0][0x2d0], -R185.reuse ;  /* 0x0000b40006067a23 */ /* 0x100fe400000108b9 */
[--C-:B------:R-:W-:Y:S02]  /*aa00*/  FFMA.FTZ R7, R7, c[0x0][0x2d0], -R185.reuse ;  /* 0x0000b40007077a23 */ /* 0x100fe400000108b9 */
[----:B------:R4:W-:Y:S01]  /*aa10*/  MUFU.EX2 R242, R5 ;  /* 0x0000000500f27308 */ /* 0x0009e20000000800 */
[--C-:B------:R-:W-:Y:S02]  /*aa20*/  FFMA.FTZ R18, R18, c[0x0][0x2d0], -R185.reuse ;  /* 0x0000b40012127a23 */ /* 0x100fe400000108b9 */
[--C-:B------:R-:W-:Y:S01]  /*aa30*/  FFMA.FTZ R19, R19, c[0x0][0x2d0], -R185.reuse ;  /* 0x0000b40013137a23 */ /* 0x100fe200000108b9 */
[----:B-1----:R-:W-:Y:S01]  /*aa40*/  @P0 SHF.R.S32.HI R4, RZ, 0x1f, R204 ;  /* 0x0000001fff040819 */ /* 0x002fe200000114cc */
[--C-:B------:R-:W-:Y:S02]  /*aa50*/  FFMA.FTZ R38, R38, c[0x0][0x2d0], -R185.reuse ;  /* 0x0000b40026267a23 */ /* 0x100fe400000108b9 */
[--C-:B------:R-:W-:Y:S02]  /*aa60*/  FFMA.FTZ R39, R39, c[0x0][0x2d0], -R185.reuse ;  /* 0x0000b40027277a23 */ /* 0x100fe400000108b9 */
[----:B------:R-:W-:Y:S01]  /*aa70*/  @P0 IMAD R4, R4, c[0x0][0x1e0], RZ ;  /* 0x0000780004040a24 */ /* 0x000fe200078e02ff */
[----:B------:R-:W-:Y:S01]  /*aa80*/  MUFU.EX2 R237, R6 ;  /* 0x0000000600ed7308 */ /* 0x000fe20000000800 */
[--C-:B------:R-:W-:Y:S01]  /*aa90*/  FFMA.FTZ R48, R48, c[0x0][0x2d0], -R184.reuse ;  /* 0x0000b40030307a23 */ /* 0x100fe200000108b8 */
[----:B--2---:R-:W-:Y:S01]  /*aaa0*/  FMNMX.FTZ R143, R140, R148, !PT ;  /* 0x000000948c8f7209 */ /* 0x004fe20007810000 */
[----:B------:R-:W-:Y:S02]  /*aab0*/  FFMA.FTZ R49, R49, c[0x0][0x2d0], -R184 ;  /* 0x0000b40031317a23 */ /* 0x000fe400000108b8 */
[----:B---3--:R-:W-:Y:S01]  /*aac0*/  FADD.FTZ R0, -R144, R2 ;  /* 0x0000000290007221 */ /* 0x008fe20000010100 */
[----:B------:R-:W-:Y:S01]  /*aad0*/  FMNMX.FTZ R2, R59, R3, !PT ;  /* 0x000000033b027209 */ /* 0x000fe20007810000 */
[C---:B------:R-:W-:Y:S02]  /*aae0*/  FMUL.FTZ R186, R143.reuse, c[0x0][0x2d0] ;  /* 0x0000b4008fba7a20 */ /* 0x040fe40000410000 */
[----:B------:R-:W-:Y:S01]  /*aaf0*/  FMUL.FTZ R3, R0, c[0x0][0x2d0] ;  /* 0x0000b40000037a20 */ /* 0x000fe20000410000 */
[----:B------:R-:W-:Y:S01]  /*ab00*/  FMNMX.FTZ R0, R62, R2, !PT ;  /* 0x000000023e007209 */ /* 0x000fe20007810000 */
[----:B------:R-:W-:Y:S01]  /*ab10*/  FADD.FTZ R2, -R143, R146 ;  /* 0x000000928f027221 */ /* 0x000fe20000010100 */
[----:B------:R1:W-:Y:S01]  /*ab20*/  MUFU.EX2 R240, R7 ;  /* 0x0000000700f07308 */ /* 0x0003e20000000800 */
[----:B------:R-:W-:Y:S01]  /*ab30*/  FFMA.FTZ R8, R8, c[0x0][0x2d0], -R186 ;  /* 0x0000b40008087a23 */ /* 0x000fe200000108ba */
[----:B------:R-:W-:Y:S01]  /*ab40*/  FMNMX.FTZ R0, R63, R0, !PT ;  /* 0x000000003f007209 */ /* 0x000fe20007810000 */
[----:B----4-:R-:W-:Y:S02]  /*ab50*/  @P0 IMAD R5, R204, c[0x0][0x1e4], R4 ;  /* 0x00007900cc050a24 */ /* 0x010fe400078e0204 */
[--C-:B------:R-:W-:Y:S02]  /*ab60*/  FFMA.FTZ R12, R12, c[0x0][0x2d0], -R186.reuse ;  /* 0x0000b4000c0c7a23 */ /* 0x100fe400000108ba */
[--C-:B------:R-:W-:Y:S02]  /*ab70*/  FFMA.FTZ R13, R13, c[0x0][0x2d0], -R186.reuse ;  /* 0x0000b4000d0d7a23 */ /* 0x100fe400000108ba */
[C---:B------:R-:W-:Y:S01]  /*ab80*/  FMUL.FTZ R100, R141.reuse, R100 ;  /* 0x000000648d647220 */ /* 0x040fe20000410000 */
[----:B------:R2:W3:Y:S01]  /*ab90*/  MUFU.EX2 R140, R3 ;  /* 0x00000003008c7308 */ /* 0x0004e20000000800 */
[C---:B------:R-:W-:Y:S02]  /*aba0*/  FMUL.FTZ R101, R141.reuse, R101 ;  /* 0x000000658d657220 */ /* 0x040fe40000410000 */
[C---:B------:R-:W-:Y:S02]  /*abb0*/  FMUL.FTZ R112, R141.reuse, R112 ;  /* 0x000000708d707220 */ /* 0x040fe40000410000 */
[----:B------:R-:W-:Y:S02]  /*abc0*/  FMUL.FTZ R113, R141, R113 ;  /* 0x000000718d717220 */ /* 0x000fe40000410000 */
[--C-:B------:R-:W-:Y:S02]  /*abd0*/  FFMA.FTZ R50, R50, c[0x0][0x2d0], -R185.reuse ;  /* 0x0000b40032327a23 */ /* 0x100fe400000108b9 */
[----:B------:R-:W-:Y:S01]  /*abe0*/  FFMA.FTZ R51, R51, c[0x0][0x2d0], -R185 ;  /* 0x0000b40033337a23 */ /* 0x000fe200000108b9 */
[----:B------:R-:W-:Y:S01]  /*abf0*/  MUFU.EX2 R241, R18 ;  /* 0x0000001200f17308 */ /* 0x000fe20000000800 */
[--C-:B------:R-:W-:Y:S02]  /*ac00*/  FFMA.FTZ R40, R40, c[0x0][0x2d0], -R186.reuse ;  /* 0x0000b40028287a23 */ /* 0x100fe400000108ba */
[--C-:B------:R-:W-:Y:S02]  /*ac10*/  FFMA.FTZ R41, R41, c[0x0][0x2d0], -R186.reuse ;  /* 0x0000b40029297a23 */ /* 0x100fe400000108ba */
[----:B-1----:R-:W-:Y:S04]  /*ac20*/  @P0 IMAD.WIDE.U32 R6, R204, c[0x0][0x1e0], RZ ;  /* 0x00007800cc060a25 */ /* 0x002fe800078e00ff */
[--C-:B------:R-:W-:Y:S01]  /*ac30*/  FFMA.FTZ R44, R44, c[0x0][0x2d0], -R186.reuse ;  /* 0x0000b4002c2c7a23 */ /* 0x100fe200000108ba */
[----:B------:R-:W1:Y:S01]  /*ac40*/  MUFU.EX2 R238, R19 ;  /* 0x0000001300ee7308 */ /* 0x000e620000000800 */
[----:B------:R-:W-:Y:S01]  /*ac50*/  @P0 SHF.L.U32 R4, R6, 0x6, RZ ;  /* 0x0000000606040819 */ /* 0x000fe200000006ff */
[----:B------:R-:W-:Y:S02]  /*ac60*/  FFMA.FTZ R45, R45, c[0x0][0x2d0], -R186 ;  /* 0x0000b4002d2d7a23 */ /* 0x000fe400000108ba */
[----:B--2---:R-:W-:Y:S02]  /*ac70*/  FMUL.FTZ R3, R2, c[0x0][0x2d0] ;  /* 0x0000b40002037a20 */ /* 0x004fe40000410000 */
[----:B------:R-:W2:Y:S01]  /*ac80*/  SHFL.BFLY PT, R2, R0, 0x2, 0x1f ;  /* 0x0c401f0000027f89 */ /* 0x000ea200000e0000 */
[C---:B---3--:R-:W-:Y:S02]  /*ac90*/  FMUL.FTZ R102, R140.reuse, R102 ;  /* 0x000000668c667220 */ /* 0x048fe40000410000 */
[C---:B------:R-:W-:Y:S01]  /*aca0*/  FMUL.FTZ R103, R140.reuse, R103 ;  /* 0x000000678c677220 */ /* 0x040fe20000410000 */
[----:B------:R-:W-:Y:S01]  /*acb0*/  MUFU.EX2 R243, R17 ;  /* 0x0000001100f37308 */ /* 0x000fe20000000800 */
        /* <DEDUP_REMOVED lines=8> */
[----:B-1----:R-:W-:Y:S01]  /*ad40*/  F2FP.PACK_AB R151, R238, R241 ;  /* 0x000000f1ee97723e */ /* 0x002fe200000000ff */
[C---:B------:R-:W-:Y:S02]  /*ad50*/  FMUL.FTZ R129, R141.reuse, R129 ;  /* 0x000000818d817220 */ /* 0x040fe40000410000 */
[C---:B------:R-:W-:Y:S02]  /*ad60*/  FMUL.FTZ R130, R140.reuse, R130 ;  /* 0x000000828c827220 */ /* 0x040fe40000410000 */
[----:B------:R-:W-:Y:S01]  /*ad70*/  FMUL.FTZ R131, R140, R131 ;  /* 0x000000838c837220 */ /* 0x000fe20000410000 */
[----:B--2---:R-:W-:Y:S01]  /*ad80*/  FMNMX.FTZ R0, R0, R2, !PT ;  /* 0x0000000200007209 */ /* 0x004fe20007810000 */
[----:B------:R-:W-:Y:S01]  /*ad90*/  MUFU.EX2 R236, R8 ;  /* 0x0000000800ec7308 */ /* 0x000fe20000000800 */
[C---:B------:R-:W-:Y:S02]  /*ada0*/  FMUL.FTZ R136, R141.reuse, R136 ;  /* 0x000000888d887220 */ /* 0x040fe40000410000 */
[C---:B------:R-:W-:Y:S01]  /*adb0*/  FMUL.FTZ R137, R141.reuse, R137 ;  /* 0x000000898d897220 */ /* 0x040fe20000410000 */
[----:B------:R-:W1:Y:S01]  /*adc0*/  SHFL.BFLY PT, R2, R0, 0x1, 0x1f ;  /* 0x0c201f0000027f89 */ /* 0x000e6200000e0000 */
[C---:B------:R-:W-:Y:S02]  /*add0*/  FMUL.FTZ R138, R140.reuse, R138 ;  /* 0x0000008a8c8a7220 */ /* 0x040fe40000410000 */
[C---:B------:R-:W-:Y:S02]  /*ade0*/  FMUL.FTZ R139, R140.reuse, R139 ;  /* 0x0000008b8c8b7220 */ /* 0x040fe40000410000 */
[C---:B------:R-:W-:Y:S01]  /*adf0*/  FMUL.FTZ R68, R141.reuse, R68 ;  /* 0x000000448d447220 */ /* 0x040fe20000410000 */
[----:B------:R-:W2:Y:S01]  /*ae00*/  MUFU.EX2 R3, R3 ;  /* 0x0000000300037308 */ /* 0x000ea20000000800 */
[----:B------:R-:W-:Y:S01]  /*ae10*/  FMUL.FTZ R69, R141, R69 ;  /* 0x000000458d457220 */ /* 0x000fe20000410000 */
[----:B---3--:R-:W-:Y:S01]  /*ae20*/  F2FP.PACK_AB R150, R243, R244 ;  /* 0x000000f4f396723e */ /* 0x008fe200000000ff */
[C---:B------:R-:W-:Y:S02]  /*ae30*/  FMUL.FTZ R70, R140.reuse, R70 ;  /* 0x000000468c467220 */ /* 0x040fe40000410000 */
[C---:B------:R-:W-:Y:S02]  /*ae40*/  FMUL.FTZ R71, R140.reuse, R71 ;  /* 0x000000478c477220 */ /* 0x040fe40000410000 */
[C---:B------:R-:W-:Y:S03]  /*ae50*/  FMUL.FTZ R80, R141.reuse, R80 ;  /* 0x000000508d507220 */ /* 0x040fe60000410000 */
[----:B------:R3:W-:Y:S01]  /*ae60*/  MUFU.EX2 R234, R12 ;  /* 0x0000000c00ea7308 */ /* 0x0007e20000000800 */
[C---:B------:R-:W-:Y:S02]  /*ae70*/  FMUL.FTZ R81, R141.reuse, R81 ;  /* 0x000000518d517220 */ /* 0x040fe40000410000 */
[C---:B------:R-:W-:Y:S02]  /*ae80*/  FMUL.FTZ R82, R140.reuse, R82 ;  /* 0x000000528c527220 */ /* 0x040fe40000410000 */
[----:B------:R-:W-:Y:S02]  /*ae90*/  FMUL.FTZ R83, R140, R83 ;  /* 0x000000538c537220 */ /* 0x000fe40000410000 */
[C---:B------:R-:W-:Y:S01]  /*aea0*/  FMUL.FTZ R84, R141.reuse, R84 ;  /* 0x000000548d547220 */ /* 0x040fe20000410000 */
[----:B-1----:R-:W-:Y:S01]  /*aeb0*/  FMNMX.FTZ R142, R0, R2, !PT ;  /* 0x00000002008e7209 */ /* 0x002fe20007810000 */
[----:B------:R-:W-:Y:S01]  /*aec0*/  FMUL.FTZ R85, R141, R85 ;  /* 0x000000558d557220 */ /* 0x000fe20000410000 */
[----:B------:R-:W-:Y:S01]  /*aed0*/  @P0 IADD3 R2, R7, R5, RZ ;  /* 0x0000000507020210 */ /* 0x000fe20007ffe0ff */
[----:B------:R1:W-:Y:S01]  /*aee0*/  MUFU.EX2 R229, R13 ;  /* 0x0000000d00e57308 */ /* 0x0003e20000000800 */
[----:B------:R-:W-:Y:S01]  /*aef0*/  @P0 IADD3 R5, P2, R4, R228, RZ ;  /* 0x000000e404050210 */ /* 0x000fe20007f5e0ff */
[----:B------:R-:W-:Y:S01]  /*af00*/  FADD.FTZ R0, -R142, R147 ;  /* 0x000000938e007221 */ /* 0x000fe20000010100 */
[----:B------:R-:W-:Y:S01]  /*af10*/  @P0 SHF.L.U64.HI R2, R6, 0x6, R2 ;  /* 0x0000000606020819 */ /* 0x000fe20000010202 */
[----:B--2---:R-:W-:Y:S01]  /*af20*/  FMUL.FTZ R104, R3, R104 ;  /* 0x0000006803687220 */ /* 0x004fe20000410000 */
[----:B------:R-:W-:Y:S01]  /*af30*/  @P0 LEA R148, P1, R5, c[0x0][0x1c8], 0x1 ;  /* 0x0000720005940a11 */ /* 0x000fe200078208ff */
[----:B------:R-:W-:Y:S01]  /*af40*/  FMUL.FTZ R0, R0, c[0x0][0x2d0] ;  /* 0x0000b40000007a20 */ /* 0x000fe20000410000 */
[----:B------:R-:W-:Y:S01]  /*af50*/  @P0 IADD3.X R6, R2, R207, RZ, P2, !PT ;  /* 0x000000cf02060210 */ /* 0x000fe200017fe4ff */
[C---:B------:R-:W-:Y:S02]  /*af60*/  FMUL.FTZ R105, R3.reuse, R105 ;  /* 0x0000006903697220 */ /* 0x040fe40000410000 */
[----:B------:R-:W-:Y:S01]  /*af70*/  FMUL.FTZ R108, R3, R108 ;  /* 0x0000006c036c7220 */ /* 0x000fe20000410000 */
[----:B------:R-:W-:Y:S01]  /*af80*/  @P0 LEA.HI.X R149, R5, c[0x0][0x1cc], R6, 0x1, P1 ;  /* 0x0000730005950a11 */ /* 0x000fe200008f0c06 */
[----:B------:R-:W2:Y:S01]  /*af90*/  MUFU.EX2 R0, R0 ;  /* 0x0000000000007308 */ /* 0x000ea20000000800 */
[C---:B------:R-:W-:Y:S01]  /*afa0*/  @P0 IADD3 R6, P2, R4.reuse, R246, RZ ;  /* 0x000000f604060210 */ /* 0x040fe20007f5e0ff */
[C---:B---3--:R-:W-:Y:S01]  /*afb0*/  FMUL.FTZ R12, R3.reuse, R160 ;  /* 0x000000a0030c7220 */ /* 0x048fe20000410000 */
[----:B------:R-:W-:Y:S01]  /*afc0*/  @P0 IADD3 R5, P3, R4, R248, RZ ;  /* 0x000000f804050210 */ /* 0x000fe20007f7e0ff */
[----:B------:R3:W-:Y:S01]  /*afd0*/  @P0 LDGSTS.E.BYPASS.LTC128B.128 [R225+0x3100], [R148.64], !P6 ;  /* 0x0310000094e10fae */ /* 0x0007e2000f101d46 */
[----:B------:R-:W-:Y:S01]  /*afe0*/  @P0 IADD3.X R7, R2, R245, RZ, P2, !PT ;  /* 0x000000f502070210 */ /* 0x000fe200017fe4ff */
[C---:B------:R-:W-:Y:S01]  /*aff0*/  FMUL.FTZ R109, R3.reuse, R109 ;  /* 0x0000006d036d7220 */ /* 0x040fe20000410000 */
[----:B------:R-:W-:Y:S01]  /*b000*/  @P0 LEA R18, P2, R6, c[0x0][0x1c8], 0x1 ;  /* 0x0000720006120a11 */ /* 0x000fe200078408ff */
[----:B------:R-:W-:Y:S01]  /*b010*/  FMUL.FTZ R120, R3, R120 ;  /* 0x0000007803787220 */ /* 0x000fe20000410000 */
[----:B------:R-:W-:Y:S01]  /*b020*/  @P0 IADD3.X R17, R2, R247, RZ, P3, !PT ;  /* 0x000000f702110210 */ /* 0x000fe20001ffe4ff */
[----:B------:R-:W-:Y:S01]  /*b030*/  MUFU.EX2 R197, R36 ;  /* 0x0000002400c57308 */ /* 0x000fe20000000800 */
[----:B------:R-:W-:Y:S01]  /*b040*/  @P0 LEA.HI.X R19, R6, c[0x0][0x1cc], R7, 0x1, P2 ;  /* 0x0000730006130a11 */ /* 0x000fe200010f0c07 */
[----:B------:R-:W-:Y:S01]  /*b050*/  FFMA.FTZ R6, R9, c[0x0][0x2d0], -R186 ;  /* 0x0000b40009067a23 */ /* 0x000fe200000108ba */
[----:B------:R-:W-:Y:S01]  /*b060*/  @P0 LEA R16, P3, R5, c[0x0][0x1c8], 0x1 ;  /* 0x0000720005100a11 */ /* 0x000fe200078608ff */
[----:B-1----:R-:W-:Y:S01]  /*b070*/  FMUL.FTZ R13, R3, R161 ;  /* 0x000000a1030d7220 */ /* 0x002fe20000410000 */
[----:B------:R-:W-:Y:S01]  /*b080*/  @P0 IADD3 R4, P1, R205, R4, RZ ;  /* 0x00000004cd040210 */ /* 0x000fe20007f3e0ff */
[----:B------:R-:W-:Y:S01]  /*b090*/  FMUL.FTZ R121, R3, R121 ;  /* 0x0000007903797220 */ /* 0x000fe20000410000 */
[----:B------:R-:W-:Y:S01]  /*b0a0*/  @P0 LEA.HI.X R17, R5, c[0x0][0x1cc], R17, 0x1, P3 ;  /* 0x0000730005110a11 */ /* 0x000fe200018f0c11 */
[----:B------:R-:W-:Y:S01]  /*b0b0*/  FMUL.FTZ R124, R3, R124 ;  /* 0x0000007c037c7220 */ /* 0x000fe20000410000 */
[----:B------:R-:W-:Y:S01]  /*b0c0*/  MOV R205, c[0x0][0x1e0] ;  /* 0x0000780000cd7a02 */ /* 0x000fe20000000f00 */
[----:B------:R1:W4:Y:S01]  /*b0d0*/  MUFU.EX2 R235, R6 ;  /* 0x0000000600eb7308 */ /* 0x0003220000000800 */
[----:B------:R-:W-:Y:S01]  /*b0e0*/  @P0 IADD3 R146, P3, R4, R228, RZ ;  /* 0x000000e404920210 */ /* 0x000fe20007f7e0ff */
[----:B------:R4:W-:Y:S01]  /*b0f0*/  @P0 LDGSTS.E.BYPASS.LTC128B.128 [R225+0x4100], [R16.64], !P5 ;  /* 0x0410000010e10fae */ /* 0x0009e2000e901d46 */
[----:B------:R-:W-:Y:S01]  /*b100*/  SHF.L.U64.HI R205, R205, R226, c[0x0][0x1e4] ;  /* 0x00007900cdcd7619 */ /* 0x000fe200000102e2 */
[----:B--2---:R-:W-:Y:S01]  /*b110*/  FMUL.FTZ R106, R0, R106 ;  /* 0x0000006a006a7220 */ /* 0x004fe20000410000 */
[----:B------:R-:W-:Y:S01]  /*b120*/  @P0 IADD3 R7, P2, R4, R248, RZ ;  /* 0x000000f804070210 */ /* 0x000fe20007f5e0ff */
[C---:B------:R-:W-:Y:S01]  /*b130*/  FMUL.FTZ R107, R0.reuse, R107 ;  /* 0x0000006b006b7220 */ /* 0x040fe20000410000 */
[----:B------:R-:W-:Y:S01]  /*b140*/  @P0 IADD3.X R2, R205, R2, RZ, P1, !PT ;  /* 0x00000002cd020210 */ /* 0x000fe20000ffe4ff */
        /* <DEDUP_REMOVED lines=8> */
[----:B------:R-:W-:Y:S01]  /*b1d0*/  FMUL.FTZ R122, R0, R122 ;  /* 0x0000007a007a7220 */ /* 0x000fe20000410000 */
[----:B------:R-:W-:Y:S01]  /*b1e0*/  @P0 LEA.HI.X R9, R146, c[0x0][0x1cc], R9, 0x1, P3 ;  /* 0x0000730092090a11 */ /* 0x000fe200018f0c09 */
[----:B------:R-:W-:Y:S01]  /*b1f0*/  FMUL.FTZ R123, R0, R123 ;  /* 0x0000007b007b7220 */ /* 0x000fe20000410000 */
[----:B------:R-:W-:Y:S01]  /*b200*/  @P0 IADD3.X R2, R2, R245, RZ, P1, !PT ;  /* 0x000000f502020210 */ /* 0x000fe20000ffe4ff */
[----:B------:R-:W-:Y:S01]  /*b210*/  FMUL.FTZ R125, R3, R125 ;  /* 0x0000007d037d7220 */ /* 0x000fe20000410000 */
[----:B------:R-:W-:Y:S01]  /*b220*/  @P0 LEA R4, P1, R5, c[0x0][0x1c8], 0x1 ;  /* 0x0000720005040a11 */ /* 0x000fe200078208ff */
[----:B------:R2:W-:Y:S01]  /*b230*/  @P0 LDGSTS.E.BYPASS.LTC128B.128 [R225+0x3900], [R8.64], !P6 ;  /* 0x0390000008e10fae */ /* 0x0005e2000f101d46 */
[----:B---3--:R-:W-:Y:S01]  /*b240*/  F2FP.PACK_AB R148, R242, R239 ;  /* 0x000000eff294723e */ /* 0x008fe200000000ff */
[----:B------:R-:W-:Y:S01]  /*b250*/  MUFU.EX2 R196, R37 ;  /* 0x0000002500c47308 */ /* 0x000fe20000000800 */
[----:B-1----:R-:W-:Y:S01]  /*b260*/  @P0 LEA R6, P2, R7, c[0x0][0x1c8], 0x1 ;  /* 0x0000720007060a11 */ /* 0x002fe200078408ff */
[----:B------:R-:W-:Y:S01]  /*b270*/  FMUL.FTZ R126, R0, R126 ;  /* 0x0000007e007e7220 */ /* 0x000fe20000410000 */
[----:B------:R-:W-:Y:S01]  /*b280*/  @P0 LEA.HI.X R5, R5, c[0x0][0x1cc], R2, 0x1, P1 ;  /* 0x0000730005050a11 */ /* 0x000fe200008f0c02 */
[----:B------:R-:W-:Y:S01]  /*b290*/  FMUL.FTZ R2, R142, c[0x0][0x2d0] ;  /* 0x0000b4008e027a20 */ /* 0x000fe20000410000 */
[----:B------:R-:W-:Y:S01]  /*b2a0*/  @P0 LEA.HI.X R7, R7, c[0x0][0x1cc], R147, 0x1, P2 ;  /* 0x0000730007070a11 */ /* 0x000fe200010f0c93 */
[----:B----4-:R-:W-:Y:S01]  /*b2b0*/  FMUL.FTZ R16, R141, R164 ;  /* 0x000000a48d107220 */ /* 0x010fe20000410000 */
[----:B------:R-:W-:Y:S01]  /*b2c0*/  F2FP.PACK_AB R149, R240, R237 ;  /* 0x000000edf095723e */ /* 0x000fe200000000ff */
[--C-:B------:R-:W-:Y:S02]  /*b2d0*/  FFMA.FTZ R10, R10, c[0x0][0x2d0], -R2.reuse ;  /* 0x0000b4000a0a7a23 */ /* 0x100fe40000010802 */
[----:B------:R1:W-:Y:S01]  /*b2e0*/  @P0 LDGSTS.E.BYPASS.LTC128B.128 [R225+0x4900], [R6.64], !P5 ;  /* 0x0490000006e10fae */ /* 0x0003e2000e901d46 */
[--C-:B------:R-:W-:Y:S01]  /*b2f0*/  FFMA.FTZ R11, R11, c[0x0][0x2d0], -R2.reuse ;  /* 0x0000b4000b0b7a23 */ /* 0x100fe20000010802 */
[----:B------:R3:W-:Y:S01]  /*b300*/  MUFU.EX2 R188, R10 ;  /* 0x0000000a00bc7308 */ /* 0x0007e20000000800 */
[--C-:B------:R-:W-:Y:S02]  /*b310*/  FFMA.FTZ R14, R14, c[0x0][0x2d0], -R2.reuse ;  /* 0x0000b4000e0e7a23 */ /* 0x100fe40000010802 */
[--C-:B------:R-:W-:Y:S02]  /*b320*/  FFMA.FTZ R15, R15, c[0x0][0x2d0], -R2.reuse ;  /* 0x0000b4000f0f7a23 */ /* 0x100fe40000010802 */
[----:B------:R-:W-:Y:S01]  /*b330*/  FMUL.FTZ R17, R141, R165 ;  /* 0x000000a58d117220 */ /* 0x000fe20000410000 */
[----:B------:R4:W-:Y:S01]  /*b340*/  @P0 LDGSTS.E.BYPASS.LTC128B.128 [R225+0x5900], [R4.64], !P4 ;  /* 0x0590000004e10fae */ /* 0x0009e2000e101d46 */
[C---:B--2---:R-:W-:Y:S02]  /*b350*/  FMUL.FTZ R18, R140.reuse, R166 ;  /* 0x000000a68c127220 */ /* 0x044fe40000410000 */
[----:B------:R-:W-:Y:S01]  /*b360*/  FMUL.FTZ R19, R140, R167 ;  /* 0x000000a78c137220 */ /* 0x000fe20000410000 */
[----:B------:R-:W2:Y:S01]  /*b370*/  MUFU.EX2 R187, R11 ;  /* 0x0000000b00bb7308 */ /* 0x000ea20000000800 */
[--C-:B------:R-:W-:Y:S02]  /*b380*/  FFMA.FTZ R42, R42, c[0x0][0x2d0], -R2.reuse ;  /* 0x0000b4002a2a7a23 */ /* 0x100fe40000010802 */
[C---:B------:R-:W-:Y:S01]  /*b390*/  FMUL.FTZ R8, R3.reuse, R156 ;  /* 0x0000009c03087220 */ /* 0x040fe20000410000 */
[----:B------:R-:W2:Y:S01]  /*b3a0*/  LDSM.16.MT88.4 R176, [R209+0x100] ;  /* 0x00010000d1b0783b */ /* 0x000ea20000004200 */
[----:B------:R-:W-:Y:S02]  /*b3b0*/  FMUL.FTZ R9, R3, R157 ;  /* 0x0000009d03097220 */ /* 0x000fe40000410000 */
[--C-:B------:R-:W-:Y:S02]  /*b3c0*/  FFMA.FTZ R43, R43, c[0x0][0x2d0], -R2.reuse ;  /* 0x0000b4002b2b7a23 */ /* 0x100fe40000010802 */
[--C-:B------:R-:W-:Y:S01]  /*b3d0*/  FFMA.FTZ R46, R46, c[0x0][0x2d0], -R2.reuse ;  /* 0x0000b4002e2e7a23 */ /* 0x100fe20000010802 */
[----:B------:R2:W-:Y:S01]  /*b3e0*/  MUFU.EX2 R189, R14 ;  /* 0x0000000e00bd7308 */ /* 0x0005e20000000800 */
[----:B------:R-:W-:Y:S01]  /*b3f0*/  FFMA.FTZ R47, R47, c[0x0][0x2d0], -R2 ;  /* 0x0000b4002f2f7a23 */ /* 0x000fe20000010802 */
[----:B------:R-:W2:Y:S01]  /*b400*/  LDSM.16.MT88.4 R180, [R210+0x100] ;  /* 0x00010000d2b4783b */ /* 0x000ea20000004200 */
[----:B------:R-:W-:Y:S02]  /*b410*/  FMUL.FTZ R127, R0, R127 ;  /* 0x0000007f007f7220 */ /* 0x000fe40000410000 */
[C---:B-1----:R-:W-:Y:S01]  /*b420*/  FMUL.FTZ R6, R140.reuse, R154 ;  /* 0x0000009a8c067220 */ /* 0x042fe20000410000 */
[----:B------:R-:W-:Y:S01]  /*b430*/  F2FP.PACK_AB R154, R229, R234 ;  /* 0x000000eae59a723e */ /* 0x000fe200000000ff */
[----:B------:R-:W-:Y:S02]  /*b440*/  FMUL.FTZ R7, R140, R155 ;  /* 0x0000009b8c077220 */ /* 0x000fe40000410000 */
[C---:B---3--:R-:W-:Y:S01]  /*b450*/  FMUL.FTZ R10, R0.reuse, R158 ;  /* 0x0000009e000a7220 */ /* 0x048fe20000410000 */
[----:B------:R-:W1:Y:S01]  /*b460*/  MUFU.EX2 R190, R15 ;  /* 0x0000000f00be7308 */ /* 0x000e620000000800 */
[----:B------:R-:W-:Y:S01]  /*b470*/  LDSM.16.MT88.4 R164, [R210+0x500] ;  /* 0x00050000d2a4783b */ /* 0x000fe20000004200 */
[----:B------:R-:W-:Y:S02]  /*b480*/  FMUL.FTZ R132, R3, R132 ;  /* 0x0000008403847220 */ /* 0x000fe40000410000 */
[----:B----4-:R-:W-:Y:S01]  /*b490*/  FMUL.FTZ R4, R141, R152 ;  /* 0x000000988d047220 */ /* 0x010fe20000410000 */
[----:B------:R-:W-:Y:S01]  /*b4a0*/  F2FP.PACK_AB R152, R235, R236 ;  /* 0x000000eceb98723e */ /* 0x000fe200000000ff */
[----:B------:R-:W-:Y:S01]  /*b4b0*/  FMUL.FTZ R5, R141, R153 ;  /* 0x000000998d057220 */ /* 0x000fe20000410000 */
[----:B--2---:R-:W-:Y:S01]  /*b4c0*/  F2FP.PACK_AB R153, R187, R188 ;  /* 0x000000bcbb99723e */ /* 0x004fe200000000ff */
[C---:B------:R-:W-:Y:S01]  /*b4d0*/  FMUL.FTZ R11, R0.reuse, R159 ;  /* 0x0000009f000b7220 */ /* 0x040fe20000410000 */
[----:B------:R-:W0:Y:S01]  /*b4e0*/  LDGDEPBAR ;  /* 0x00000000000079af */ /* 0x000e220000000000 */
[----:B------:R-:W-:Y:S01]  /*b4f0*/  MUFU.EX2 R193, R38 ;  /* 0x0000002600c17308 */ /* 0x000fe20000000800 */
[----:B------:R-:W-:Y:S02]  /*b500*/  FMUL.FTZ R133, R3, R133 ;  /* 0x0000008503857220 */ /* 0x000fe40000410000 */
[C---:B------:R-:W-:Y:S02]  /*b510*/  FMUL.FTZ R134, R0.reuse, R134 ;  /* 0x0000008600867220 */ /* 0x040fe40000410000 */
[C---:B------:R-:W-:Y:S02]  /*b520*/  FMUL.FTZ R14, R0.reuse, R162 ;  /* 0x000000a2000e7220 */ /* 0x040fe40000410000 */
[----:B------:R-:W2:Y:S01]  /*b530*/  LDSM.16.MT88.4 R156, [R209+0x1100] ;  /* 0x00110000d19c783b */ /* 0x000ea20000004200 */
[C---:B------:R-:W-:Y:S02]  /*b540*/  FMUL.FTZ R135, R0.reuse, R135 ;  /* 0x0000008700877220 */ /* 0x040fe40000410000 */
[----:B------:R3:W-:Y:S01]  /*b550*/  MUFU.EX2 R191, R39 ;  /* 0x0000002700bf7308 */ /* 0x0007e20000000800 */
[--C-:B------:R-:W-:Y:S02]  /*b560*/  FFMA.FTZ R146, R35, c[0x0][0x2d0], -R185.reuse ;  /* 0x0000b40023927a23 */ /* 0x100fe400000108b9 */
[----:B------:R-:W-:Y:S01]  /*b570*/  FMUL.FTZ R35, R0, R175 ;  /* 0x000000af00237220 */ /* 0x000fe20000410000 */
[-C--:B------:R-:W-:Y:S05]  /*b580*/  HMMA.16816.F32 R4, R148, R176.reuse, R4 ;  /* 0x000000b09404723c */ /* 0x080fea0000001804 */
[----:B-1----:R-:W-:Y:S01]  /*b590*/  F2FP.PACK_AB R155, R190, R189 ;  /* 0x000000bdbe9b723e */ /* 0x002fe200000000ff */
[C---:B------:R-:W-:Y:S01]  /*b5a0*/  FMUL.FTZ R15, R0.reuse, R163 ;  /* 0x000000a3000f7220 */ /* 0x040fe20000410000 */
[----:B------:R-:W-:Y:S01]  /*b5b0*/  MUFU.EX2 R195, R48 ;  /* 0x0000003000c37308 */ /* 0x000fe20000000800 */
[----:B------:R-:W1:Y:S01]  /*b5c0*/  LDSM.16.MT88.4 R160, [R210+0x1100] ;  /* 0x00110000d2a0783b */ /* 0x000e620000004200 */
[C---:B------:R-:W-:Y:S03]  /*b5d0*/  FMUL.FTZ R72, R3.reuse, R72 ;  /* 0x0000004803487220 */ /* 0x040fe60000410000 */
[C---:B------:R-:W-:Y:S04]  /*b5e0*/  HMMA.16816.F32 R8, R152.reuse, R176, R8 ;  /* 0x000000b09808723c */ /* 0x040fe80000001808 */
[C---:B------:R-:W-:Y:S01]  /*b5f0*/  FMUL.FTZ R73, R3.reuse, R73 ;  /* 0x0000004903497220 */ /* 0x040fe20000410000 */
[----:B------:R-:W-:Y:S01]  /*b600*/  MUFU.EX2 R194, R49 ;  /* 0x0000003100c27308 */ /* 0x000fe20000000800 */
[C---:B------:R-:W-:Y:S02]  /*b610*/  FMUL.FTZ R74, R0.reuse, R74 ;  /* 0x0000004a004a7220 */ /* 0x040fe40000410000 */
[-C--:B------:R-:W-:Y:S01]  /*b620*/  HMMA.16816.F32 R12, R152, R178.reuse, R12 ;  /* 0x000000b2980c723c */ /* 0x080fe2000000180c */
[----:B---3--:R-:W-:Y:S03]  /*b630*/  LDSM.16.MT88.4 R36, [R210+0x2500] ;  /* 0x00250000d224783b */ /* 0x008fe60000004200 */
[C---:B------:R-:W-:Y:S02]  /*b640*/  FMUL.FTZ R75, R0.reuse, R75 ;  /* 0x0000004b004b7220 */ /* 0x040fe40000410000 */
[C---:B------:R-:W-:Y:S01]  /*b650*/  FMUL.FTZ R76, R3.reuse, R76 ;  /* 0x0000004c034c7220 */ /* 0x040fe20000410000 */
[----:B------:R-:W-:Y:S01]  /*b660*/  MUFU.EX2 R192, R51 ;  /* 0x0000003300c07308 */ /* 0x000fe20000000800 */
[C---:B------:R-:W-:Y:S04]  /*b670*/  HMMA.16816.F32 R16, R148.reuse, R178, R16 ;  /* 0x000000b29410723c */ /* 0x040fe80000001810 */
[C---:B------:R-:W-:Y:S02]  /*b680*/  FMUL.FTZ R77, R3.reuse, R77 ;  /* 0x0000004d034d7220 */ /* 0x040fe40000410000 */
[C---:B------:R-:W-:Y:S02]  /*b690*/  FMUL.FTZ R78, R0.reuse, R78 ;  /* 0x0000004e004e7220 */ /* 0x040fe40000410000 */
[-C--:B------:R-:W-:Y:S01]  /*b6a0*/  HMMA.16816.F32 R100, R148, R180.reuse, R100 ;  /* 0x000000b49464723c */ /* 0x080fe20000001864 */
[----:B------:R-:W-:Y:S03]  /*b6b0*/  MUFU.EX2 R147, R46 ;  /* 0x0000002e00937308 */ /* 0x000fe60000000800 */
[----:B------:R-:W-:Y:S02]  /*b6c0*/  FMUL.FTZ R79, R0, R79 ;  /* 0x0000004f004f7220 */ /* 0x000fe40000410000 */
[C---:B------:R-:W-:Y:S02]  /*b6d0*/  FMUL.FTZ R86, R140.reuse, R86 ;  /* 0x000000568c567220 */ /* 0x040fe40000410000 */
[C---:B------:R-:W-:Y:S03]  /*b6e0*/  HMMA.16816.F32 R104, R152.reuse, R180, R104 ;  /* 0x000000b49868723c */ /* 0x040fe60000001868 */
[----:B------:R-:W-:Y:S01]  /*b6f0*/  MUFU.EX2 R181, R40 ;  /* 0x0000002800b57308 */ /* 0x000fe20000000800 */
[----:B------:R-:W-:Y:S02]  /*b700*/  FMUL.FTZ R87, R140, R87 ;  /* 0x000000578c577220 */ /* 0x000fe40000410000 */
[C---:B------:R-:W-:Y:S02]  /*b710*/  FMUL.FTZ R88, R3.reuse, R88 ;  /* 0x0000005803587220 */ /* 0x040fe40000410000 */
[-C--:B------:R-:W-:Y:S04]  /*b720*/  HMMA.16816.F32 R108, R152, R182.reuse, R108 ;  /* 0x000000b6986c723c */ /* 0x080fe8000000186c */
[----:B------:R-:W-:Y:S01]  /*b730*/  FMUL.FTZ R89, R3, R89 ;  /* 0x0000005903597220 */ /* 0x000fe20000410000 */
[----:B------:R-:W-:Y:S01]  /*b740*/  MUFU.EX2 R180, R45 ;  /* 0x0000002d00b47308 */ /* 0x000fe20000000800 */
[----:B------:R-:W-:Y:S02]  /*b750*/  FMUL.FTZ R90, R0, R90 ;  /* 0x0000005a005a7220 */ /* 0x000fe40000410000 */
[C---:B------:R-:W-:Y:S04]  /*b760*/  HMMA.16816.F32 R112, R148.reuse, R182, R112 ;  /* 0x000000b69470723c */ /* 0x040fe80000001870 */
[--C-:B------:R-:W-:Y:S02]  /*b770*/  FFMA.FTZ R20, R20, c[0x0][0x2d0], -R184.reuse ;  /* 0x0000b40014147a23 */ /* 0x100fe400000108b8 */
[--C-:B------:R-:W-:Y:S01]  /*b780*/  FFMA.FTZ R21, R21, c[0x0][0x2d0], -R184.reuse ;  /* 0x0000b40015157a23 */ /* 0x100fe200000108b8 */
[----:B------:R3:W-:Y:S01]  /*b790*/  MUFU.EX2 R183, R50 ;  /* 0x0000003200b77308 */ /* 0x0007e20000000800 */
[-C--:B--2---:R-:W-:Y:S04]  /*b7a0*/  HMMA.16816.F32 R116, R148, R156.reuse, R116 ;  /* 0x0000009c9474723c */ /* 0x084fe80000001874 */
[--C-:B------:R-:W-:Y:S02]  /*b7b0*/  FFMA.FTZ R22, R22, c[0x0][0x2d0], -R185.reuse ;  /* 0x0000b40016167a23 */ /* 0x100fe400000108b9 */
[----:B------:R-:W-:Y:S02]  /*b7c0*/  FMUL.FTZ R91, R0, R91 ;  /* 0x0000005b005b7220 */ /* 0x000fe40000410000 */
[C---:B------:R-:W-:Y:S01]  /*b7d0*/  HMMA.16816.F32 R120, R152.reuse, R156, R120 ;  /* 0x0000009c9878723c */ /* 0x040fe20000001878 */
[----:B------:R2:W-:Y:S03]  /*b7e0*/  MUFU.EX2 R228, R20 ;  /* 0x0000001400e47308 */ /* 0x0005e60000000800 */
[----:B------:R-:W-:Y:S02]  /*b7f0*/  FFMA.FTZ R33, R33, c[0x0][0x2d0], -R184 ;  /* 0x0000b40021217a23 */ /* 0x000fe400000108b8 */
[--C-:B------:R-:W-:Y:S02]  /*b800*/  FFMA.FTZ R32, R23, c[0x0][0x2d0], -R185.reuse ;  /* 0x0000b40017207a23 */ /* 0x100fe400000108b9 */
[-C--:B------:R-:W-:Y:S03]  /*b810*/  HMMA.16816.F32 R124, R152, R158.reuse, R124 ;  /* 0x0000009e987c723c */ /* 0x080fe6000000187c */
[----:B------:R4:W1:Y:S01]  /*b820*/  MUFU.EX2 R227, R21 ;  /* 0x0000001500e37308 */ /* 0x0008620000000800 */
[--C-:B------:R-:W-:Y:S02]  /*b830*/  FFMA.FTZ R34, R34, c[0x0][0x2d0], -R185.reuse ;  /* 0x0000b40022227a23 */ /* 0x100fe400000108b9 */
[----:B------:R-:W-:Y:S01]  /*b840*/  FMUL.FTZ R23, R140, R171 ;  /* 0x000000ab8c177220 */ /* 0x000fe20000410000 */
[----:B---3--:R-:W-:Y:S01]  /*b850*/  LDSM.16.MT88.4 R48, [R209+0x900] ;  /* 0x00090000d130783b */ /* 0x008fe20000004200 */
[C---:B------:R-:W-:Y:S04]  /*b860*/  HMMA.16816.F32 R128, R148.reuse, R158, R128 ;  /* 0x0000009e9480723c */ /* 0x040fe80000001880 */
[C---:B------:R-:W-:Y:S01]  /*b870*/  FMUL.FTZ R92, R3.reuse, R92 ;  /* 0x0000005c035c7220 */ /* 0x040fe20000410000 */
[----:B------:R3:W-:Y:S01]  /*b880*/  MUFU.EX2 R206, R22 ;  /* 0x0000001600ce7308 */ /* 0x0007e20000000800 */
[----:B------:R-:W-:Y:S01]  /*b890*/  FMUL.FTZ R93, R3, R93 ;  /* 0x0000005d035d7220 */ /* 0x000fe20000410000 */
[----:B------:R-:W1:Y:S01]  /*b8a0*/  LDSM.16.MT88.4 R156, [R209+0x2100] ;  /* 0x00210000d19c783b */ /* 0x000e620000004200 */
[C---:B------:R-:W-:Y:S04]  /*b8b0*/  FMUL.FTZ R94, R0.reuse, R94 ;  /* 0x0000005e005e7220 */ /* 0x040fe80000410000 */
[C---:B--2---:R-:W-:Y:S02]  /*b8c0*/  FMUL.FTZ R20, R141.reuse, R168 ;  /* 0x000000a88d147220 */ /* 0x044fe40000410000 */
[----:B------:R-:W-:Y:S01]  /*b8d0*/  FMUL.FTZ R95, R0, R95 ;  /* 0x0000005f005f7220 */ /* 0x000fe20000410000 */
[----:B------:R2:W-:Y:S01]  /*b8e0*/  MUFU.EX2 R207, R33 ;  /* 0x0000002100cf7308 */ /* 0x0005e20000000800 */
[C---:B------:R-:W-:Y:S02]  /*b8f0*/  FMUL.FTZ R96, R141.reuse, R96 ;  /* 0x000000608d607220 */ /* 0x040fe40000410000 */
[C---:B------:R-:W-:Y:S02]  /*b900*/  FMUL.FTZ R97, R141.reuse, R97 ;  /* 0x000000618d617220 */ /* 0x040fe40000410000 */
[----:B----4-:R-:W-:Y:S02]  /*b910*/  FMUL.FTZ R21, R141, R169 ;  /* 0x000000a98d157220 */ /* 0x010fe40000410000 */
[C---:B------:R-:W-:Y:S02]  /*b920*/  FMUL.FTZ R98, R140.reuse, R98 ;  /* 0x000000628c627220 */ /* 0x040fe40000410000 */
[----:B------:R-:W-:Y:S01]  /*b930*/  FMUL.FTZ R99, R140, R99 ;  /* 0x000000638c637220 */ /* 0x000fe20000410000 */
[----:B------:R4:W4:Y:S01]  /*b940*/  MUFU.EX2 R205, R32 ;  /* 0x0000002000cd7308 */ /* 0x0009220000000800 */
[--C-:B------:R-:W-:Y:S02]  /*b950*/  FFMA.FTZ R24, R24, c[0x0][0x2d0], -R186.reuse ;  /* 0x0000b40018187a23 */ /* 0x100fe400000108ba */
[----:B------:R-:W-:Y:S02]  /*b960*/  FFMA.FTZ R25, R25, c[0x0][0x2d0], -R186 ;  /* 0x0000b40019197a23 */ /* 0x000fe400000108ba */
[----:B---3--:R-:W-:Y:S02]  /*b970*/  FMUL.FTZ R22, R140, R170 ;  /* 0x000000aa8c167220 */ /* 0x008fe40000410000 */
[--C-:B------:R-:W-:Y:S02]  /*b980*/  FFMA.FTZ R26, R26, c[0x0][0x2d0], -R2.reuse ;  /* 0x0000b4001a1a7a23 */ /* 0x100fe40000010802 */
[----:B------:R-:W-:Y:S01]  /*b990*/  FFMA.FTZ R27, R27, c[0x0][0x2d0], -R2 ;  /* 0x0000b4001b1b7a23 */ /* 0x000fe20000010802 */
[----:B------:R3:W-:Y:S01]  /*b9a0*/  MUFU.EX2 R203, R34 ;  /* 0x0000002200cb7308 */ /* 0x0007e20000000800 */
[--C-:B------:R-:W-:Y:S01]  /*b9b0*/  FFMA.FTZ R28, R28, c[0x0][0x2d0], -R186.reuse ;  /* 0x0000b4001c1c7a23 */ /* 0x100fe200000108ba */
[-C--:B-1----:R-:W-:Y:S03]  /*b9c0*/  HMMA.16816.F32 R20, R148, R160.reuse, R20 ;  /* 0x000000a09414723c */ /* 0x082fe60000001814 */
[----:B--2---:R-:W-:Y:S02]  /*b9d0*/  FMUL.FTZ R33, R3, R173 ;  /* 0x000000ad03217220 */ /* 0x004fe40000410000 */
[----:B------:R-:W-:Y:S02]  /*b9e0*/  FFMA.FTZ R29, R29, c[0x0][0x2d0], -R186 ;  /* 0x0000b4001d1d7a23 */ /* 0x000fe400000108ba */
[--C-:B------:R-:W-:Y:S01]  /*b9f0*/  FFMA.FTZ R30, R30, c[0x0][0x2d0], -R2.reuse ;  /* 0x0000b4001e1e7a23 */ /* 0x100fe20000010802 */
[C---:B------:R-:W-:Y:S01]  /*ba00*/  HMMA.16816.F32 R132, R152.reuse, R160, R132 ;  /* 0x000000a09884723c */ /* 0x040fe20000001884 */
[----:B------:R-:W1:Y:S03]  /*ba10*/  MUFU.EX2 R202, R146 ;  /* 0x0000009200ca7308 */ /* 0x000e660000000800 */
[----:B----4-:R-:W-:Y:S02]  /*ba20*/  FMUL.FTZ R32, R3, R172 ;  /* 0x000000ac03207220 */ /* 0x010fe40000410000 */
[----:B------:R-:W-:Y:S02]  /*ba30*/  FFMA.FTZ R31, R31, c[0x0][0x2d0], -R2 ;  /* 0x0000b4001f1f7a23 */ /* 0x000fe40000010802 */
[--C-:B------:R-:W-:Y:S03]  /*ba40*/  FFMA.FTZ R65, R65, c[0x0][0x2d0], -R184.reuse ;  /* 0x0000b40041417a23 */ /* 0x100fe600000108b8 */
[----:B------:R2:W-:Y:S01]  /*ba50*/  MUFU.EX2 R201, R24 ;  /* 0x0000001800c97308 */ /* 0x0005e20000000800 */
[--C-:B------:R-:W-:Y:S02]  /*ba60*/  FFMA.FTZ R67, R67, c[0x0][0x2d0], -R185.reuse ;  /* 0x0000b40043437a23 */ /* 0x100fe400000108b9 */
[----:B---3--:R-:W-:Y:S02]  /*ba70*/  FMUL.FTZ R34, R0, R174 ;  /* 0x000000ae00227220 */ /* 0x008fe40000410000 */
[----:B------:R-:W-:Y:S02]  /*ba80*/  FFMA.FTZ R52, R52, c[0x0][0x2d0], -R184 ;  /* 0x0000b40034347a23 */ /* 0x000fe400000108b8 */
[----:B------:R-:W-:Y:S02]  /*ba90*/  FFMA.FTZ R61, R61, c[0x0][0x2d0], -R186 ;  /* 0x0000b4003d3d7a23 */ /* 0x000fe400000108ba */
[--C-:B------:R-:W-:Y:S01]  /*baa0*/  FFMA.FTZ R53, R53, c[0x0][0x2d0], -R184.reuse ;  /* 0x0000b40035357a23 */ /* 0x100fe200000108b8 */
[-C--:B------:R-:W-:Y:S01]  /*bab0*/  HMMA.16816.F32 R32, R152, R162.reuse, R32 ;  /* 0x000000a29820723c */ /* 0x080fe20000001820 */
[----:B------:R-:W-:Y:S02]  /*bac0*/  MUFU.EX2 R182, R41 ;  /* 0x0000002900b67308 */ /* 0x000fe40000000800 */
[----:B------:R-:W-:Y:S02]  /*bad0*/  FFMA.FTZ R64, R64, c[0x0][0x2d0], -R184 ;  /* 0x0000b40040407a23 */ /* 0x000fe400000108b8 */
[--C-:B------:R-:W-:Y:S02]  /*bae0*/  FFMA.FTZ R54, R54, c[0x0][0x2d0], -R185.reuse ;  /* 0x0000b40036367a23 */ /* 0x100fe400000108b9 */
[--C-:B------:R-:W-:Y:S01]  /*baf0*/  FFMA.FTZ R55, R55, c[0x0][0x2d0], -R185.reuse ;  /* 0x0000b40037377a23 */ /* 0x100fe200000108b9 */
[C---:B------:R-:W-:Y:S01]  /*bb00*/  HMMA.16816.F32 R136, R148.reuse, R162, R136 ;  /* 0x000000a29488723c */ /* 0x040fe20000001888 */
[----:B------:R-:W3:Y:S02]  /*bb10*/  LDSM.16.MT88.4 R160, [R210+0x2100] ;  /* 0x00210000d2a0783b */ /* 0x000ee40000004200 */
[----:B------:R-:W-:Y:S01]  /*bb20*/  MUFU.EX2 R146, R47 ;  /* 0x0000002f00927308 */ /* 0x000fe20000000800 */
[----:B------:R-:W-:Y:S01]  /*bb30*/  FFMA.FTZ R66, R66, c[0x0][0x2d0], -R185 ;  /* 0x0000b40042427a23 */ /* 0x000fe200000108b9 */
[----:B--2---:R-:W-:Y:S01]  /*bb40*/  F2FP.PACK_AB R24, R227, R228 ;  /* 0x000000e4e318723e */ /* 0x004fe200000000ff */
[--C-:B------:R-:W-:Y:S02]  /*bb50*/  FFMA.FTZ R57, R57, c[0x0][0x2d0], -R186.reuse ;  /* 0x0000b40039397a23 */ /* 0x100fe400000108ba */
[-C--:B------:R-:W-:Y:S04]  /*bb60*/  HMMA.16816.F32 R68, R148, R156.reuse, R68 ;  /* 0x0000009c9444723c */ /* 0x080fe80000001844 */
[----:B------:R-:W-:Y:S01]  /*bb70*/  FFMA.FTZ R60, R60, c[0x0][0x2d0], -R186 ;  /* 0x0000b4003c3c7a23 */ /* 0x000fe200000108ba */
[----:B------:R-:W-:Y:S01]  /*bb80*/  MUFU.EX2 R65, R65 ;  /* 0x0000004100417308 */ /* 0x000fe20000000800 */
[--C-:B------:R-:W-:Y:S02]  /*bb90*/  FFMA.FTZ R58, R58, c[0x0][0x2d0], -R2.reuse ;  /* 0x0000b4003a3a7a23 */ /* 0x100fe40000010802 */
[C---:B------:R-:W-:Y:S04]  /*bba0*/  HMMA.16816.F32 R72, R152.reuse, R156, R72 ;  /* 0x0000009c9848723c */ /* 0x040fe80000001848 */
[--C-:B------:R-:W-:Y:S02]  /*bbb0*/  FFMA.FTZ R59, R59, c[0x0][0x2d0], -R2.reuse ;  /* 0x0000b4003b3b7a23 */ /* 0x100fe40000010802 */
[--C-:B------:R-:W-:Y:S01]  /*bbc0*/  FFMA.FTZ R62, R62, c[0x0][0x2d0], -R2.reuse ;  /* 0x0000b4003e3e7a23 */ /* 0x100fe20000010802 */
[----:B------:R-:W-:Y:S01]  /*bbd0*/  MUFU.EX2 R67, R67 ;  /* 0x0000004300437308 */ /* 0x000fe20000000800 */
[-C--:B------:R-:W-:Y:S04]  /*bbe0*/  HMMA.16816.F32 R76, R152, R158.reuse, R76 ;  /* 0x0000009e984c723c */ /* 0x080fe8000000184c */
[----:B------:R-:W-:Y:S02]  /*bbf0*/  FFMA.FTZ R2, R63, c[0x0][0x2d0], -R2 ;  /* 0x0000b4003f027a23 */ /* 0x000fe40000010802 */
[----:B------:R-:W-:Y:S02]  /*bc00*/  FFMA.FTZ R56, R56, c[0x0][0x2d0], -R186 ;  /* 0x0000b40038387a23 */ /* 0x000fe400000108ba */
[C---:B------:R-:W-:Y:S01]  /*bc10*/  HMMA.16816.F32 R80, R148.reuse, R158, R80 ;  /* 0x0000009e9450723c */ /* 0x040fe20000001850 */
[----:B------:R-:W2:Y:S01]  /*bc20*/  LDSM.16.MT88.4 R156, [R209+0x500] ;  /* 0x00050000d19c783b */ /* 0x000ea20000004200 */
[----:B------:R-:W-:Y:S02]  /*bc30*/  MUFU.EX2 R61, R61 ;  /* 0x0000003d003d7308 */ /* 0x000fe40000000800 */
[----:B------:R-:W-:Y:S02]  /*bc40*/  FFMA.FTZ R3, R3, R250, R236 ;  /* 0x000000fa03037223 */ /* 0x000fe400000100ec */
[----:B------:R-:W-:Y:S02]  /*bc50*/  FFMA.FTZ R0, R0, R249, R188 ;  /* 0x000000f900007223 */ /* 0x000fe400000100bc */
[----:B------:R-:W-:Y:S01]  /*bc60*/  FADD.FTZ R3, R235, R3 ;  /* 0x00000003eb037221 */ /* 0x000fe20000010000 */
[-C--:B---3--:R-:W-:Y:S03]  /*bc70*/  HMMA.16816.F32 R84, R148, R160.reuse, R84 ;  /* 0x000000a09454723c */ /* 0x088fe60000001854 */
[----:B------:R3:W4:Y:S01]  /*bc80*/  MUFU.EX2 R200, R25 ;  /* 0x0000001900c87308 */ /* 0x0007220000000800 */
[----:B------:R-:W-:Y:S02]  /*bc90*/  FADD.FTZ R3, R234, R3 ;  /* 0x00000003ea037221 */ /* 0x000fe40000010000 */
[----:B------:R-:W-:Y:S02]  /*bca0*/  FADD.FTZ R0, R187, R0 ;  /* 0x00000000bb007221 */ /* 0x000fe40000010000 */
[C---:B------:R-:W-:Y:S04]  /*bcb0*/  HMMA.16816.F32 R88, R152.reuse, R160, R88 ;  /* 0x000000a09858723c */ /* 0x040fe80000001858 */
[----:B------:R-:W-:Y:S01]  /*bcc0*/  FFMA.FTZ R141, R141, R252, R239 ;  /* 0x000000fc8d8d7223 */ /* 0x000fe200000100ef */
[----:B------:R1:W-:Y:S01]  /*bcd0*/  MUFU.EX2 R179, R26 ;  /* 0x0000001a00b37308 */ /* 0x0003e20000000800 */
[----:B------:R-:W-:Y:S02]  /*bce0*/  FFMA.FTZ R140, R140, R251, R237 ;  /* 0x000000fb8c8c7223 */ /* 0x000fe400000100ed */
[-C--:B------:R-:W-:Y:S01]  /*bcf0*/  HMMA.16816.F32 R92, R152, R162.reuse, R92 ;  /* 0x000000a2985c723c */ /* 0x080fe2000000185c */
[----:B------:R-:W-:Y:S06]  /*bd00*/  LDSM.16.MT88.4 R152, [R210+0x1500] ;  /* 0x00150000d298783b */ /* 0x000fec0000004200 */
[----:B------:R2:W2:Y:S01]  /*bd10*/  MUFU.EX2 R178, R27 ;  /* 0x0000001b00b27308 */ /* 0x0004a20000000800 */
[----:B------:R-:W-:Y:S01]  /*bd20*/  HMMA.16816.F32 R96, R148, R162, R96 ;  /* 0x000000a29460723c */ /* 0x000fe20000001860 */
[----:B------:R-:W4:Y:S03]  /*bd30*/  LDSM.16.MT88.4 R148, [R209+0x1500] ;  /* 0x00150000d194783b */ /* 0x000f260000004200 */
[----:B---3--:R-:W-:Y:S05]  /*bd40*/  F2FP.PACK_AB R25, R205, R206 ;  /* 0x000000cecd19723e */ /* 0x008fea00000000ff */
[----:B------:R4:W-:Y:S03]  /*bd50*/  MUFU.EX2 R199, R28 ;  /* 0x0000001c00c77308 */ /* 0x0009e60000000800 */
[----:B-1----:R-:W-:Y:S07]  /*bd60*/  F2FP.PACK_AB R26, R207, R226 ;  /* 0x000000e2cf1a723e */ /* 0x002fee00000000ff */
[----:B------:R1:W3:Y:S01]  /*bd70*/  MUFU.EX2 R198, R29 ;  /* 0x0000001d00c67308 */ /* 0x0002e20000000800 */
[----:B--2---:R-:W-:Y:S09]  /*bd80*/  F2FP.PACK_AB R27, R202, R203 ;  /* 0x000000cbca1b723e */ /* 0x004ff200000000ff */
[----:B------:R3:W-:Y:S01]  /*bd90*/  MUFU.EX2 R177, R30 ;  /* 0x0000001e00b17308 */ /* 0x0007e20000000800 */
[-C--:B------:R-:W-:Y:S05]  /*bda0*/  HMMA.16816.F32 R4, R24, R156.reuse, R4 ;  /* 0x0000009c1804723c */ /* 0x080fea0000001804 */
[----:B----4-:R-:W-:Y:S04]  /*bdb0*/  F2FP.PACK_AB R28, R200, R201 ;  /* 0x000000c9c81c723e */ /* 0x010fe800000000ff */
[----:B------:R-:W2:Y:S03]  /*bdc0*/  MUFU.EX2 R176, R31 ;  /* 0x0000001f00b07308 */ /* 0x000ea60000000800 */
[----:B-1----:R-:W-:Y:S07]  /*bdd0*/  F2FP.PACK_AB R29, R178, R179 ;  /* 0x000000b3b21d723e */ /* 0x002fee00000000ff */
[----:B------:R-:W-:Y:S01]  /*bde0*/  MUFU.EX2 R53, R53 ;  /* 0x0000003500357308 */ /* 0x000fe20000000800 */
[----:B---3--:R-:W-:Y:S09]  /*bdf0*/  F2FP.PACK_AB R30, R198, R199 ;  /* 0x000000c7c61e723e */ /* 0x008ff200000000ff */
        /* <DEDUP_REMOVED lines=15> */
[----:B------:R-:W-:Y:S01]  /*bef0*/  LDSM.16.MT88.4 R164, [R209+0xd00] ;  /* 0x000d0000d1a4783b */ /* 0x000fe20000004200 */
[----:B------:R-:W-:Y:S06]  /*bf00*/  MUFU.EX2 R62, R62 ;  /* 0x0000003e003e7308 */ /* 0x000fec0000000800 */
[-C--:B------:R-:W-:Y:S04]  /*bf10*/  HMMA.16816.F32 R116, R24, R148.reuse, R116 ;  /* 0x000000941874723c */ /* 0x080fe80000001874 */
[----:B------:R-:W-:Y:S04]  /*bf20*/  MUFU.EX2 R56, R56 ;  /* 0x0000003800387308 */ /* 0x000fe80000000800 */
[C---:B------:R-:W-:Y:S06]  /*bf30*/  HMMA.16816.F32 R120, R28.reuse, R148, R120 ;  /* 0x000000941c78723c */ /* 0x040fec0000001878 */
[----:B------:R-:W-:Y:S02]  /*bf40*/  MUFU.EX2 R148, R42 ;  /* 0x0000002a00947308 */ /* 0x000fe40000000800 */
[-C--:B------:R-:W-:Y:S08]  /*bf50*/  HMMA.16816.F32 R124, R28, R150.reuse, R124 ;  /* 0x000000961c7c723c */ /* 0x080ff0000000187c */
[C---:B------:R-:W-:Y:S01]  /*bf60*/  HMMA.16816.F32 R128, R24.reuse, R150, R128 ;  /* 0x000000961880723c */ /* 0x040fe20000001880 */
[----:B------:R2:W-:Y:S07]  /*bf70*/  MUFU.EX2 R149, R43 ;  /* 0x0000002b00957308 */ /* 0x0005ee0000000800 */
[-C--:B------:R-:W-:Y:S03]  /*bf80*/  HMMA.16816.F32 R20, R24, R152.reuse, R20 ;  /* 0x000000981814723c */ /* 0x080fe60000001814 */
[----:B------:R3:W4:Y:S05]  /*bf90*/  MUFU.EX2 R151, R44 ;  /* 0x0000002c00977308 */ /* 0x00072a0000000800 */
[C---:B------:R-:W-:Y:S05]  /*bfa0*/  HMMA.16816.F32 R132, R28.reuse, R152, R132 ;  /* 0x000000981c84723c */ /* 0x040fea0000001884 */
[----:B------:R-:W-:Y:S03]  /*bfb0*/  MUFU.EX2 R150, R52 ;  /* 0x0000003400967308 */ /* 0x000fe60000000800 */
[-C--:B------:R-:W-:Y:S01]  /*bfc0*/  HMMA.16816.F32 R32, R28, R154.reuse, R32 ;  /* 0x0000009a1c20723c */ /* 0x080fe20000001820 */
[----:B--2---:R-:W2:Y:S06]  /*bfd0*/  LDSM.16.MT88.4 R40, [R210+0x900] ;  /* 0x00090000d228783b */ /* 0x004eac0000004200 */
[----:B------:R4:W-:Y:S01]  /*bfe0*/  MUFU.EX2 R52, R2 ;  /* 0x0000000200347308 */ /* 0x0009e20000000800 */
[C---:B------:R-:W-:Y:S01]  /*bff0*/  HMMA.16816.F32 R136, R24.reuse, R154, R136 ;  /* 0x0000009a1888723c */ /* 0x040fe20000001888 */
[----:B---3--:R-:W-:Y:S07]  /*c000*/  LDSM.16.MT88.4 R44, [R210+0x1900] ;  /* 0x00190000d22c783b */ /* 0x008fee0000004200 */
[-C--:B-1----:R-:W-:Y:S01]  /*c010*/  HMMA.16816.F32 R68, R24, R156.reuse, R68 ;  /* 0x0000009c1844723c */ /* 0x082fe20000001844 */
[----:B------:R-:W-:Y:S07]  /*c020*/  MUFU.EX2 R58, R58 ;  /* 0x0000003a003a7308 */ /* 0x000fee0000000800 */
[C---:B------:R-:W-:Y:S03]  /*c030*/  HMMA.16816.F32 R72, R28.reuse, R156, R72 ;  /* 0x0000009c1c48723c */ /* 0x040fe60000001848 */
[----:B------:R-:W1:Y:S01]  /*c040*/  MUFU.EX2 R59, R59 ;  /* 0x0000003b003b7308 */ /* 0x000e620000000800 */
[----:B----4-:R-:W-:Y:S04]  /*c050*/  FADD.FTZ R2, R189, R0 ;  /* 0x00000000bd027221 */ /* 0x010fe80000010000 */
[-C--:B------:R-:W-:Y:S08]  /*c060*/  HMMA.16816.F32 R76, R28, R158.reuse, R76 ;  /* 0x0000009e1c4c723c */ /* 0x080ff0000000184c */
[C---:B------:R-:W-:Y:S08]  /*c070*/  HMMA.16816.F32 R80, R24.reuse, R158, R80 ;  /* 0x0000009e1850723c */ /* 0x040ff00000001850 */
[-C--:B------:R-:W-:Y:S08]  /*c080*/  HMMA.16816.F32 R84, R24, R36.reuse, R84 ;  /* 0x000000241854723c */ /* 0x080ff00000001854 */
[C---:B------:R-:W-:Y:S08]  /*c090*/  HMMA.16816.F32 R88, R28.reuse, R36, R88 ;  /* 0x000000241c58723c */ /* 0x040ff00000001858 */
[-C--:B------:R-:W-:Y:S07]  /*c0a0*/  HMMA.16816.F32 R92, R28, R38.reuse, R92 ;  /* 0x000000261c5c723c */ /* 0x080fee000000185c */
[----:B------:R-:W-:Y:S01]  /*c0b0*/  F2FP.PACK_AB R28, R182, R181 ;  /* 0x000000b5b61c723e */ /* 0x000fe200000000ff */
[----:B------:R-:W-:Y:S01]  /*c0c0*/  HMMA.16816.F32 R96, R24, R38, R96 ;  /* 0x000000261860723c */ /* 0x000fe20000001860 */
[----:B------:R-:W3:Y:S03]  /*c0d0*/  LDSM.16.MT88.4 R36, [R209+0x1900] ;  /* 0x00190000d124783b */ /* 0x000ee60000004200 */
        /* <DEDUP_REMOVED lines=17> */
[-C--:B---3--:R-:W-:Y:S08]  /*c1f0*/  HMMA.16816.F32 R116, R24, R36.reuse, R116 ;  /* 0x000000241874723c */ /* 0x088ff00000001874 */
        /* <DEDUP_REMOVED lines=16> */
[-C--:B------:R-:W-:Y:S07]  /*c300*/  HMMA.16816.F32 R92, R28, R38.reuse, R92 ;  /* 0x000000261c5c723c */ /* 0x080fee000000185c */
[----:B------:R-:W-:Y:S01]  /*c310*/  F2FP.PACK_AB R28, R57, R56 ;  /* 0x00000038391c723e */ /* 0x000fe200000000ff */
[----:B------:R-:W-:Y:S01]  /*c320*/  HMMA.16816.F32 R96, R24, R38, R96 ;  /* 0x000000261860723c */ /* 0x000fe20000001860 */
[----:B------:R-:W3:Y:S03]  /*c330*/  LDSM.16.MT88.4 R36, [R209+0x2d00] ;  /* 0x002d0000d124783b */ /* 0x000ee60000004200 */
[----:B------:R-:W-:Y:S02]  /*c340*/  F2FP.PACK_AB R30, R61, R60 ;  /* 0x0000003c3d1e723e */ /* 0x000fe400000000ff */
[----:B-1----:R-:W-:Y:S02]  /*c350*/  F2FP.PACK_AB R29, R59, R58 ;  /* 0x0000003a3b1d723e */ /* 0x002fe400000000ff */
        /* <DEDUP_REMOVED lines=62> */
[-C--:B-1----:R-:W-:Y:S08]  /*c740*/  HMMA.16816.F32 R84, R24, R4.reuse, R84 ;  /* 0x000000041854723c */ /* 0x082ff00000001854 */
[C---:B------:R-:W-:Y:S07]  /*c750*/  HMMA.16816.F32 R88, R28.reuse, R4, R88 ;  /* 0x000000041c58723c */ /* 0x040fee0000001858 */
[----:B------:R-:W-:Y:S01]  /*c760*/  FADD.FTZ R5, R151, R3 ;  /* 0x0000000397057221 */ /* 0x000fe20000010000 */
[-C--:B------:R-:W-:Y:S04]  /*c770*/  HMMA.16816.F32 R92, R28, R6.reuse, R92 ;  /* 0x000000061c5c723c */ /* 0x080fe8000000185c */
[----:B------:R-:W-:Y:S01]  /*c780*/  FADD.FTZ R4, R147, R2 ;  /* 0x0000000293047221 */ /* 0x000fe20000010000 */
[----:B------:R-:W-:Y:S01]  /*c790*/  MOV R147, R142 ;  /* 0x0000008e00937202 */ /* 0x000fe20000000f00 */
        /* <DEDUP_REMOVED lines=16> */
[----:B------:R-:W-:Y:S01]  /*c8a0*/  STL [R1], R4 ;  /* 0x0000000401007387 */ /* 0x000fe20000100800 */
[----:B------:R-:W-:Y:S02]  /*c8b0*/  FADD.FTZ R2, R61, R2 ;  /* 0x000000023d027221 */ /* 0x000fe40000010000 */
[----:B------:R-:W-:Y:S02]  /*c8c0*/  FADD.FTZ R3, R67, R3 ;  /* 0x0000000343037221 */ /* 0x000fe40000010000 */
[----:B------:R-:W-:Y:S03]  /*c8d0*/  FADD.FTZ R0, R62, R6 ;  /* 0x000000063e007221 */ /* 0x000fe60000010000 */
[----:B------:R-:W-:Y:S01]  /*c8e0*/  STL [R1+0x4], R3 ;  /* 0x0000040301007387 */ /* 0x000fe20000100800 */
[----:B------:R-:W-:Y:S03]  /*c8f0*/  FADD.FTZ R0, R52, R0 ;  /* 0x0000000034007221 */ /* 0x000fe60000010000 */
[----:B------:R1:W-:Y:S04]  /*c900*/  STL [R1+0x8], R2 ;  /* 0x0000080201007387 */ /* 0x0003e80000100800 */
[----:B------:R2:W-:Y:S01]  /*c910*/  STL [R1+0xc], R0 ;  /* 0x00000c0001007387 */ /* 0x0005e20000100800 */
[----:B-1----:R-:W-:Y:S02]  /*c920*/  MOV R2, R144 ;  /* 0x0000009000027202 */ /* 0x002fe40000000f00 */
[----:B--2---:R-:W-:Y:S01]  /*c930*/  MOV R0, R145 ;  /* 0x0000009100007202 */ /* 0x004fe20000000f00 */
[----:B------:R-:W-:-:S05]  /*c940*/  @P0 BRA `(.L_x_625) ;  /* 0xffffcf4000000947 */ /* 0x000fca000383ffff */
.L_x_624:
[----:B------:R-:W2:Y:S04]  /*c950*/  LDL.LU R5, [R1] ;  /* 0x0000000001057983 */ /* 0x000ea80000300800 */
[----:B-1----:R-:W3:Y:S04]  /*c960*/  LDL.LU R3, [R1+0x4] ;  /* 0x0000040001037983 */ /* 0x002ee80000300800 */
[----:B------:R-:W4:Y:S04]  /*c970*/  LDL.LU R9, [R1+0x8] ;  /* 0x0000080001097983 */ /* 0x000f280000300800 */
[----:B------:R-:W4:Y:S01]  /*c980*/  LDL.LU R7, [R1+0xc] ;  /* 0x00000c0001077983 */ /* 0x000f220000300800 */
[----:B------:R-:W-:-:S02]  /*c990*/  MOV R50, 0xff800000 ;  /* 0xff80000000327802 */ /* 0x000fc40000000f00 */
[----:B------:R-:W-:Y:S02]  /*c9a0*/  MOV R51, 0xff800000 ;  /* 0xff80000000337802 */ /* 0x000fe40000000f00 */
[----:B------:R-:W-:Y:S02]  /*c9b0*/  MOV R53, 0xff800000 ;  /* 0xff80000000357802 */ /* 0x000fe40000000f00 */
[----:B------:R-:W-:Y:S02]  /*c9c0*/  MOV R54, 0xff800000 ;  /* 0xff80000000367802 */ /* 0x000fe40000000f00 */
[----:B------:R-:W-:Y:S01]  /*c9d0*/  PLOP3.LUT P0, PT, PT, PT, PT, 0x8, 0x0 ;  /* 0x000000000000781c */ /* 0x000fe20003f0e170 */
[----:B--2---:R-:W1:Y:S04]  /*c9e0*/  SHFL.BFLY PT, R4, R5, 0x2, 0x1f ;  /* 0x0c401f0005047f89 */ /* 0x004e6800000e0000 */
[----:B---3--:R-:W2:Y:S04]  /*c9f0*/  SHFL.BFLY PT, R8, R3, 0x2, 0x1f ;  /* 0x0c401f0003087f89 */ /* 0x008ea800000e0000 */
[----:B----4-:R-:W3:Y:S01]  /*ca00*/  SHFL.BFLY PT, R6, R9, 0x2, 0x1f ;  /* 0x0c401f0009067f89 */ /* 0x010ee200000e0000 */
[----:B-1----:R-:W-:-:S03]  /*ca10*/  FADD.FTZ R4, R4, R5 ;  /* 0x0000000504047221 */ /* 0x002fc60000010000 */
[----:B------:R-:W1:Y:S01]  /*ca20*/  SHFL.BFLY PT, R5, R7, 0x2, 0x1f ;  /* 0x0c401f0007057f89 */ /* 0x000e6200000e0000 */
[----:B--2---:R-:W-:-:S03]  /*ca30*/  FADD.FTZ R8, R8, R3 ;  /* 0x0000000308087221 */ /* 0x004fc60000010000 */
[----:B------:R-:W2:Y:S01]  /*ca40*/  SHFL.BFLY PT, R0, R4, 0x1, 0x1f ;  /* 0x0c201f0004007f89 */ /* 0x000ea200000e0000 */
[----:B---3--:R-:W-:-:S03]  /*ca50*/  FADD.FTZ R6, R6, R9 ;  /* 0x0000000906067221 */ /* 0x008fc60000010000 */
[----:B------:R-:W3:Y:S04]  /*ca60*/  SHFL.BFLY PT, R3, R8, 0x1, 0x1f ;  /* 0x0c201f0008037f89 */ /* 0x000ee800000e0000 */
[----:B------:R-:W4:Y:S01]  /*ca70*/  SHFL.BFLY PT, R2, R6, 0x1, 0x1f ;  /* 0x0c201f0006027f89 */ /* 0x000f2200000e0000 */
[----:B-1----:R-:W-:Y:S02]  /*ca80*/  FADD.FTZ R5, R5, R7 ;  /* 0x0000000705057221 */ /* 0x002fe40000010000 */
[----:B--2---:R-:W-:-:S03]  /*ca90*/  FADD.FTZ R4, R4, R0 ;  /* 0x0000000004047221 */ /* 0x004fc60000010000 */
[----:B------:R-:W1:Y:S01]  /*caa0*/  SHFL.BFLY PT, R7, R5, 0x1, 0x1f ;  /* 0x0c201f0005077f89 */ /* 0x000e6200000e0000 */
[----:B------:R-:W-:Y:S01]  /*cab0*/  MOV R0, RZ ;  /* 0x000000ff00007202 */ /* 0x000fe20000000f00 */
[----:B---3--:R-:W-:Y:S01]  /*cac0*/  FADD.FTZ R8, R8, R3 ;  /* 0x0000000308087221 */ /* 0x008fe20000010000 */
[----:B------:R-:W-:Y:S02]  /*cad0*/  FSETP.NE.FTZ.AND P4, PT, R4, RZ, PT ;  /* 0x000000ff0400720b */ /* 0x000fe40003f95000 */
[----:B------:R-:W-:Y:S01]  /*cae0*/  MOV R3, RZ ;  /* 0x000000ff00037202 */ /* 0x000fe20000000f00 */
[----:B----4-:R-:W-:Y:S01]  /*caf0*/  FADD.FTZ R6, R6, R2 ;  /* 0x0000000206067221 */ /* 0x010fe20000010000 */
[----:B------:R-:W-:Y:S02]  /*cb00*/  FSETP.NE.FTZ.AND P3, PT, R8, RZ, PT ;  /* 0x000000ff0800720b */ /* 0x000fe40003f75000 */
[----:B------:R-:W-:Y:S02]  /*cb10*/  MOV R2, RZ ;  /* 0x000000ff00027202 */ /* 0x000fe40000000f00 */
[----:B------:R-:W-:-:S05]  /*cb20*/  FSETP.NE.FTZ.AND P2, PT, R6, RZ, PT ;  /* 0x000000ff0600720b */ /* 0x000fca0003f55000 */
[----:B------:R-:W2:Y:S01]  /*cb30*/  @P4 MUFU.RCP R0, R4 ;  /* 0x0000000400004308 */ /* 0x000ea20000001000 */
[----:B-1----:R-:W-:-:S07]  /*cb40*/  FADD.FTZ R5, R7, R5 ;  /* 0x0000000507057221 */ /* 0x002fce0000010000 */
[----:B------:R-:W1:Y:S01]  /*cb50*/  @P2 MUFU.RCP R2, R6 ;  /* 0x0000000600022308 */ /* 0x000e620000001000 */
[----:B------:R-:W-:Y:S01]  /*cb60*/  FSETP.NE.FTZ.AND P1, PT, R5, RZ, PT ;  /* 0x000000ff0500720b */ /* 0x000fe20003f35000 */
[----:B--2---:R-:W-:-:S06]  /*cb70*/  FMUL.FTZ R152, R0, R152 ;  /* 0x0000009800987220 */ /* 0x004fcc0000410000 */
[----:B------:R-:W2:Y:S01]  /*cb80*/  @P3 MUFU.RCP R3, R8 ;  /* 0x0000000800033308 */ /* 0x000ea20000001000 */
[C---:B------:R-:W-:Y:S02]  /*cb90*/  FMUL.FTZ R45, R0.reuse, R153 ;  /* 0x00000099002d7220 */ /* 0x040fe40000410000 */
[C---:B------:R-:W-:Y:S02]  /*cba0*/  FMUL.FTZ R164, R0.reuse, R164 ;  /* 0x000000a400a47220 */ /* 0x040fe40000410000 */
[C---:B------:R-:W-:Y:S02]  /*cbb0*/  FMUL.FTZ R43, R0.reuse, R165 ;  /* 0x000000a5002b7220 */ /* 0x040fe40000410000 */
[C---:B------:R-:W-:Y:S01]  /*cbc0*/  FMUL.FTZ R100, R0.reuse, R100 ;  /* 0x0000006400647220 */ /* 0x040fe20000410000 */
[----:B------:R-:W-:Y:S01]  /*cbd0*/  @P4 MUFU.LG2 R10, R4 ;  /* 0x00000004000a4308 */ /* 0x000fe20000000c00 */
[C---:B------:R-:W-:Y:S01]  /*cbe0*/  FMUL.FTZ R41, R0.reuse, R101 ;  /* 0x0000006500297220 */ /* 0x040fe20000410000 */
[----:B------:R-:W-:Y:S01]  /*cbf0*/  @P1 MOV R7, 0x3f317218 ;  /* 0x3f31721800071802 */ /* 0x000fe20000000f00 */
        /* <DEDUP_REMOVED lines=21> */
[C---:B-1----:R-:W-:Y:S02]  /*cd50*/  FMUL.FTZ R156, R2.reuse, R156 ;  /* 0x0000009c029c7220 */ /* 0x042fe40000410000 */
[----:B------:R-:W-:-:S02]  /*cd60*/  FMUL.FTZ R47, R2, R157 ;  /* 0x0000009d022f7220 */ /* 0x000fc40000410000 */
[C---:B------:R-:W-:Y:S01]  /*cd70*/  FMUL.FTZ R160, R2.reuse, R160 ;  /* 0x000000a002a07220 */ /* 0x040fe20000410000 */
[----:B------:R-:W1:Y:S01]  /*cd80*/  @P1 MUFU.RCP R0, R5 ;  /* 0x0000000500001308 */ /* 0x000e620000001000 */
        /* <DEDUP_REMOVED lines=85> */
.L_x_615:
[----:B--2---:R-:W-:Y:S05]  /*d2e0*/  @P0 BRA `(.L_x_626) ;  /* 0x0000176000000947 */ /* 0x004fea0003800000 */
[----:B------:R-:W2:Y:S01]  /*d2f0*/  LDL R57, [R1+0x64] ;  /* 0x0000640001397983 */ /* 0x000ea20000100800 */
[----:B------:R-:W-:Y:S02]  /*d300*/  F2FP.PACK_AB R45, R45, R152 ;  /* 0x000000982d2d723e */ /* 0x000fe400000000ff */
[----:B------:R-:W-:Y:S01]  /*d310*/  F2FP.PACK_AB R44, R44, R154 ;  /* 0x0000009a2c2c723e */ /* 0x000fe200000000ff */
[----:B------:R-:W3:Y:S01]  /*d320*/  S2R R55, SR_TID.X ;  /* 0x0000000000377919 */ /* 0x000ee20000002100 */
        /* <DEDUP_REMOVED lines=12> */
[----:B---3--:R-:W-:-:S02]  /*d3f0*/  SHF.R.S32.HI R56, RZ, 0x1f, R55 ;  /* 0x0000001fff387819 */ /* 0x008fc40000011437 */
        /* <DEDUP_REMOVED lines=116> */
[----:B---3--:R-:W-:-:S03]  /*db40*/  IMAD.MOV.U32 R2, RZ, RZ, 0x4 ;  /* 0x00000004ff027424 */ /* 0x008fc600078e00ff */
[----:B------:R3:W-:Y:S04]  /*db50*/  STS [R4+0x5000], R11 ;  /* 0x0050000b04007388 */ /* 0x0007e80000000800 */
[----:B------:R3:W-:Y:S01]  /*db60*/  STS [R4+0x5200], R10 ;  /* 0x0052000a04007388 */ /* 0x0007e20000000800 */
[----:B--2---:R-:W-:-:S03]  /*db70*/  IMAD.WIDE R6, R57, R2, c[0x0][0x500] ;  /* 0x0001400039067625 */ /* 0x004fc600078e0202 */
[----:B------:R-:W-:Y:S06]  /*db80*/  BAR.SYNC.DEFER_BLOCKING 0x1, 0x80 ;  /* 0x0042000000007b1d */ /* 0x000fec0000010000 */
[----:B------:R-:W2:Y:S01]  /*db90*/  @P1 LDG.E R0, [R6.64] ;  /* 0x0000000606001981 */ /* 0x000ea2000c1e1900 */
[----:B------:R-:W-:Y:S02]  /*dba0*/  IMAD.MOV.U32 R24, RZ, RZ, c[0x0][0x388] ;  /* 0x0000e200ff187624 */ /* 0x000fe400078e00ff */
[----:B----4-:R-:W-:-:S05]  /*dbb0*/  @P0 IMAD.WIDE R2, R57, R2, c[0x0][0x508] ;  /* 0x0001420039020625 */ /* 0x010fca00078e0202 */
[----:B------:R4:W5:Y:S02]  /*dbc0*/  @P0 LDG.E R24, [R2.64] ;  /* 0x0000000602180981 */ /* 0x000964000c1e1900 */
[----:B----4-:R-:W-:Y:S02]  /*dbd0*/  CS2R R2, SRZ ;  /* 0x0000000000027805 */ /* 0x010fe4000001ff00 */
[--C-:B--2---:R-:W-:Y:S01]  /*dbe0*/  @P1 SHF.R.S32.HI R3, RZ, 0x1f, R0.reuse ;  /* 0x0000001fff031819 */ /* 0x104fe20000011400 */
[----:B------:R-:W-:Y:S01]  /*dbf0*/  @P1 IMAD.MOV.U32 R2, RZ, RZ, R0 ;  /* 0x000000ffff021224 */ /* 0x000fe200078e0000 */
[----:B------:R-:W-:Y:S05]  /*dc00*/  @P0 BRA `(.L_x_627) ;  /* 0x0000004000000947 */ /* 0x000fea0003800000 */
[----:B---3--:R-:W-:Y:S05]  /*dc10*/  @!P1 BRA `(.L_x_627) ;  /* 0x0000003000009947 */ /* 0x008fea0003800000 */
[----:B------:R-:W2:Y:S04]  /*dc20*/  LDG.E R4, [R6.64] ;  /* 0x0000000606047981 */ /* 0x000ea8000c1e1900 */
[----:B------:R-:W2:Y:S02]  /*dc30*/  LDG.E R0, [R6.64+0x4] ;  /* 0x0000040606007981 */ /* 0x000ea4000c1e1900 */
[----:B--2--5:R-:W-:-:S02]  /*dc40*/  IADD3 R24, -R4, R0, RZ ;  /* 0x0000000004187210 */ /* 0x024fc40007ffe1ff */
.L_x_627:
[----:B---3--:R-:W-:Y:S01]  /*dc50*/  LOP3.LUT R0, R48, 0xffffffe0, RZ, 0xc0, !PT ;  /* 0xffffffe030007812 */ /* 0x008fe200078ec0ff */
[----:B------:R-:W2:Y:S01]  /*dc60*/  S2R R21, SR_CTAID.X ;  /* 0x0000000000157919 */ /* 0x000ea20000002500 */
[----:B------:R-:W-:Y:S01]  /*dc70*/  SHF.R.S32.HI R7, RZ, 0x1f, R49 ;  /* 0x0000001fff077819 */ /* 0x000fe20000011431 */
[----:B------:R-:W-:Y:S01]  /*dc80*/  IMAD.MOV.U32 R13, RZ, RZ, c[0x0][0x4e8] ;  /* 0x00013a00ff0d7624 */ /* 0x000fe200078e00ff */
[----:B------:R-:W-:Y:S01]  /*dc90*/  LEA.HI R6, R29, R29, RZ, 0x1 ;  /* 0x0000001d1d067211 */ /* 0x000fe200078f08ff */
[----:B------:R-:W-:Y:S01]  /*dca0*/  IMAD.IADD R0, R55, 0x1, -R0 ;  /* 0x0000000137007824 */ /* 0x000fe200078e0a00 */
[----:B------:R-:W-:Y:S01]  /*dcb0*/  LEA.HI R7, R7, R49, RZ, 0x2 ;  /* 0x0000003107077211 */ /* 0x000fe200078f10ff */
[----:B------:R-:W3:Y:S01]  /*dcc0*/  S2R R14, SR_CTAID.Y ;  /* 0x00000000000e7919 */ /* 0x000ee20000002600 */
[C---:B------:R-:W-:Y:S01]  /*dcd0*/  LOP3.LUT R8, R6.reuse, 0x1ffffffe, RZ, 0xc0, !PT ;  /* 0x1ffffffe06087812 */ /* 0x040fe200078ec0ff */
[----:B------:R-:W-:Y:S01]  /*dce0*/  IMAD.SHL.U32 R6, R6, 0x20, RZ ;  /* 0x0000002006067824 */ /* 0x000fe200078e00ff */
[----:B------:R-:W-:Y:S01]  /*dcf0*/  SHF.R.S32.HI R9, RZ, 0x1f, R0 ;  /* 0x0000001fff097819 */ /* 0x000fe20000011400 */
[----:B------:R-:W-:Y:S01]  /*dd00*/  IMAD R11, R3, c[0x0][0x3a0], RZ ;  /* 0x0000e800030b7a24 */ /* 0x000fe200078e02ff */
[----:B------:R-:W-:Y:S01]  /*dd10*/  LOP3.LUT R7, R7, 0xffffffc, RZ, 0xc0, !PT ;  /* 0x0ffffffc07077812 */ /* 0x000fe200078ec0ff */
[----:B------:R-:W-:Y:S01]  /*dd20*/  IMAD.WIDE.U32 R4, R2, c[0x0][0x3a0], RZ ;  /* 0x0000e80002047a25 */ /* 0x000fe200078e00ff */
[----:B------:R-:W-:Y:S01]  /*dd30*/  LEA.HI R9, R9, R0, RZ, 0x2 ;  /* 0x0000000009097211 */ /* 0x000fe200078f10ff */
[----:B------:R-:W-:Y:S01]  /*dd40*/  BSSY B0, `(.L_x_628) ;  /* 0x0000088000007945 */ /* 0x000fe20003800000 */
[----:B------:R-:W-:Y:S01]  /*dd50*/  IADD3 R10, R29, -R8, RZ ;  /* 0x800000081d0a7210 */ /* 0x000fe20007ffe0ff */
[----:B-----5:R-:W-:Y:S01]  /*dd60*/  IMAD R24, R24, c[0x0][0x4e8], RZ ;  /* 0x00013a0018187a24 */ /* 0x020fe200078e02ff */
[----:B------:R-:W-:Y:S01]  /*dd70*/  LOP3.LUT R8, R6, 0xffffffc0, RZ, 0xc0, !PT ;  /* 0xffffffc006087812 */ /* 0x000fe200078ec0ff */
[----:B------:R-:W-:Y:S01]  /*dd80*/  IMAD.IADD R6, R49, 0x1, -R7 ;  /* 0x0000000131067824 */ /* 0x000fe200078e0a07 */
[----:B------:R-:W-:Y:S01]  /*dd90*/  SHF.R.S32.HI R7, RZ, 0x2, R9 ;  /* 0x00000002ff077819 */ /* 0x000fe20000011409 */
[----:B------:R-:W-:Y:S01]  /*dda0*/  IMAD R9, R2, c[0x0][0x3a4], R11 ;  /* 0x0000e90002097a24 */ /* 0x000fe200078e020b */
[----:B------:R-:W-:Y:S01]  /*ddb0*/  LEA.HI R12, R52, R52, RZ, 0x1 ;  /* 0x00000034340c7211 */ /* 0x000fe200078f08ff */
[----:B------:R-:W-:Y:S01]  /*ddc0*/  IMAD R8, R10, 0x8, R8 ;  /* 0x000000080a087824 */ /* 0x000fe200078e0208 */
[----:B------:R-:W-:Y:S01]  /*ddd0*/  LEA R18, R6, R7, 0x4 ;  /* 0x0000000706127211 */ /* 0x000fe200078e20ff */
[----:B------:R-:W-:Y:S01]  /*dde0*/  IMAD.IADD R5, R5, 0x1, R9 ;  /* 0x0000000105057824 */ /* 0x000fe200078e0209 */
[----:B------:R-:W-:-:S02]  /*ddf0*/  LOP3.LUT R6, R12, 0x3fffffe, RZ, 0xc0, !PT ;  /* 0x03fffffe0c067812 */ /* 0x000fc400078ec0ff */
[----:B------:R-:W-:Y:S02]  /*de00*/  ISETP.NE.AND P2, PT, R13, 0x1, PT ;  /* 0x000000010d00780c */ /* 0x000fe40003f45270 */
[----:B------:R-:W-:Y:S01]  /*de10*/  LOP3.LUT P0, RZ, R0, 0x3, RZ, 0xc0, !PT ;  /* 0x0000000300ff7812 */ /* 0x000fe2000780c0ff */
[----:B------:R-:W-:Y:S01]  /*de20*/  IMAD.IADD R0, R52, 0x1, -R6 ;  /* 0x0000000134007824 */ /* 0x000fe200078e0a06 */
[----:B------:R-:W-:Y:S01]  /*de30*/  IADD3 R6, R18, R8, RZ ;  /* 0x0000000812067210 */ /* 0x000fe20007ffe0ff */
[----:B---3--:R-:W-:Y:S01]  /*de40*/  IMAD.WIDE.U32 R12, R14, c[0x0][0x490], R2 ;  /* 0x000124000e0c7a25 */ /* 0x008fe200078e0002 */
[----:B------:R-:W-:Y:S02]  /*de50*/  SHF.R.S32.HI R7, RZ, 0x1f, R14 ;  /* 0x0000001fff077819 */ /* 0x000fe4000001140e */
[----:B------:R-:W-:Y:S01]  /*de60*/  SEL R10, R57, RZ, !P1 ;  /* 0x000000ff390a7207 */ /* 0x000fe20004800000 */
[----:B--2---:R-:W-:Y:S01]  /*de70*/  IMAD R6, R21, 0x80, R6 ;  /* 0x0000008015067824 */ /* 0x004fe200078e0206 */
[----:B------:R-:W-:Y:S01]  /*de80*/  LEA.HI R16, R56, R55, RZ, 0x3 ;  /* 0x0000003738107211 */ /* 0x000fe200078f18ff */
[----:B------:R-:W-:-:S02]  /*de90*/  IMAD R20, R49, 0x8, R0 ;  /* 0x0000000831147824 */ /* 0x000fc400078e0200 */
[----:B------:R-:W-:Y:S01]  /*dea0*/  @P2 IMAD.HI.U32 R0, R6, c[0x0][0x4ec], RZ ;  /* 0x00013b0006002a27 */ /* 0x000fe200078e00ff */
[----:B------:R-:W-:-:S03]  /*deb0*/  MOV R8, R6 ;  /* 0x0000000600087202 */ /* 0x000fc60000000f00 */
[C---:B------:R-:W-:Y:S01]  /*dec0*/  IMAD R2, R7.reuse, c[0x0][0x490], RZ ;  /* 0x0001240007027a24 */ /* 0x040fe200078e02ff */
[----:B------:R-:W-:Y:S01]  /*ded0*/  @P2 SHF.R.U32.HI R8, RZ, c[0x0][0x4f0], R0 ;  /* 0x00013c00ff082a19 */ /* 0x000fe20000011600 */
[----:B------:R-:W-:Y:S01]  /*dee0*/  IMAD R15, R7, c[0x0][0x3e8], RZ ;  /* 0x0000fa00070f7a24 */ /* 0x000fe200078e02ff */
[----:B------:R-:W-:Y:S01]  /*def0*/  SHF.R.S32.HI R0, RZ, 0x1f, R57 ;  /* 0x0000001fff007819 */ /* 0x000fe20000011439 */
[----:B------:R-:W-:Y:S01]  /*df00*/  IMAD R2, R14, c[0x0][0x494], R2 ;  /* 0x000125000e027a24 */ /* 0x000fe200078e0202 */
[----:B------:R-:W-:Y:S01]  /*df10*/  IADD3 R7, -R8, RZ, RZ ;  /* 0x000000ff08077210 */ /* 0x000fe20007ffe1ff */
[----:B------:R-:W-:Y:S01]  /*df20*/  IMAD R15, R14, c[0x0][0x3ec], R15 ;  /* 0x0000fb000e0f7a24 */ /* 0x000fe200078e020f */
[----:B------:R-:W-:Y:S01]  /*df30*/  SEL R0, R0, RZ, !P1 ;  /* 0x000000ff00007207 */ /* 0x000fe20004800000 */
[----:B------:R-:W-:Y:S02]  /*df40*/  IMAD.IADD R3, R13, 0x1, R2 ;  /* 0x000000010d037824 */ /* 0x000fe400078e0202 */
[----:B------:R-:W-:Y:S01]  /*df50*/  IMAD.MOV.U32 R2, RZ, RZ, R12 ;  /* 0x000000ffff027224 */ /* 0x000fe200078e000c */
[----:B------:R-:W-:Y:S01]  /*df60*/  SHF.L.U32 R12, R16, 0x3, RZ ;  /* 0x00000003100c7819 */ /* 0x000fe200000006ff */
[----:B------:R-:W-:-:S04]  /*df70*/  IMAD.WIDE.U32 R4, R14, c[0x0][0x3e8], R4 ;  /* 0x0000fa000e047a25 */ /* 0x000fc800078e0004 */
[----:B------:R-:W-:Y:S02]  /*df80*/  IMAD R14, R29, 0x20, R52 ;  /* 0x000000201d0e7824 */ /* 0x000fe400078e0234 */
[----:B------:R-:W-:Y:S02]  /*df90*/  IMAD R11, R7, c[0x0][0x4e8], R6 ;  /* 0x00013a00070b7a24 */ /* 0x000fe400078e0206 */
[----:B------:R-:W-:Y:S02]  /*dfa0*/  IMAD R9, R0, c[0x0][0x498], RZ ;  /* 0x0001260000097a24 */ /* 0x000fe400078e02ff */
[----:B------:R-:W-:-:S04]  /*dfb0*/  IMAD.WIDE.U32 R6, R10, c[0x0][0x498], R2 ;  /* 0x000126000a067a25 */ /* 0x000fc800078e0002 */
[----:B------:R-:W-:Y:S02]  /*dfc0*/  IMAD R14, R21, 0x80, R14 ;  /* 0x00000080150e7824 */ /* 0x000fe400078e020e */
[----:B------:R-:W-:Y:S01]  /*dfd0*/  IMAD.IADD R3, R5, 0x1, R15 ;  /* 0x0000000105037824 */ /* 0x000fe200078e020f */
[----:B------:R-:W-:Y:S01]  /*dfe0*/  SHF.R.S32.HI R5, RZ, 0x1f, R8 ;  /* 0x0000001fff057819 */ /* 0x000fe20000011408 */
[----:B------:R-:W-:Y:S01]  /*dff0*/  IMAD R9, R10, c[0x0][0x49c], R9 ;  /* 0x000127000a097a24 */ /* 0x000fe200078e0209 */
[----:B------:R-:W-:Y:S01]  /*e000*/  IADD3 R8, P1, R8, R6, RZ ;  /* 0x0000000608087210 */ /* 0x000fe20007f3e0ff */
[----:B------:R-:W-:Y:S01]  /*e010*/  @P2 IMAD.HI.U32 R2, R14, c[0x0][0x4ec], RZ ;  /* 0x00013b000e022a27 */ /* 0x000fe200078e00ff */
[----:B------:R-:W-:Y:S02]  /*e020*/  MOV R17, R14 ;  /* 0x0000000e00117202 */ /* 0x000fe40000000f00 */
[----:B------:R-:W-:Y:S01]  /*e030*/  IADD3.X R9, R5, R7, R9, P1, !PT ;  /* 0x0000000705097210 */ /* 0x000fe20000ffe409 */
[----:B------:R-:W-:Y:S01]  /*e040*/  IMAD R0, R0, c[0x0][0x3f0], RZ ;  /* 0x0000fc0000007a24 */ /* 0x000fe200078e02ff */
[----:B------:R-:W-:Y:S01]  /*e050*/  SHF.R.S32.HI R7, RZ, 0x1f, R11 ;  /* 0x0000001fff077819 */ /* 0x000fe2000001140b */
[----:B------:R-:W-:Y:S01]  /*e060*/  IMAD.SHL.U32 R6, R29, 0x8, RZ ;  /* 0x000000081d067824 */ /* 0x000fe200078e00ff */
[----:B------:R-:W-:Y:S01]  /*e070*/  @P2 SHF.R.U32.HI R17, RZ, c[0x0][0x4f0], R2 ;  /* 0x00013c00ff112a19 */ /* 0x000fe20000011602 */
[----:B------:R-:W-:-:S02]  /*e080*/  IMAD.MOV.U32 R2, RZ, RZ, R4 ;  /* 0x000000ffff027224 */ /* 0x000fc400078e0004 */
[----:B------:R-:W-:Y:S02]  /*e090*/  IMAD R7, R7, c[0x0][0x488], RZ ;  /* 0x0001220007077a24 */ /* 0x000fe400078e02ff */
[----:B------:R-:W-:-:S04]  /*e0a0*/  IMAD.WIDE.U32 R4, R10, c[0x0][0x3f0], R2 ;  /* 0x0000fc000a047a25 */ /* 0x000fc800078e0002 */
[----:B------:R-:W-:Y:S01]  /*e0b0*/  IMAD R13, R10, c[0x0][0x3f4], R0 ;  /* 0x0000fd000a0d7a24 */ /* 0x000fe200078e0200 */
[----:B------:R-:W-:Y:S01]  /*e0c0*/  LOP3.LUT R0, R12, 0xc0, RZ, 0xc0, !PT ;  /* 0x000000c00c007812 */ /* 0x000fe200078ec0ff */
[----:B------:R-:W-:-:S03]  /*e0d0*/  IMAD.WIDE.U32 R2, R11, c[0x0][0x488], R8 ;  /* 0x000122000b027a25 */ /* 0x000fc600078e0008 */
[----:B------:R-:W-:Y:S01]  /*e0e0*/  SHF.R.U32.HI R10, RZ, 0x3, R0 ;  /* 0x00000003ff0a7819 */ /* 0x000fe20000011600 */
[----:B------:R-:W-:Y:S01]  /*e0f0*/  IMAD R8, R11, c[0x0][0x48c], R7 ;  /* 0x000123000b087a24 */ /* 0x000fe200078e0207 */
[----:B------:R-:W-:Y:S01]  /*e100*/  LOP3.LUT R9, R0, 0x18, R6, 0xf8, !PT ;  /* 0x0000001800097812 */ /* 0x000fe200078ef806 */
[--C-:B------:R-:W-:Y:S01]  /*e110*/  IMAD.MOV R7, RZ, RZ, -R17.reuse ;  /* 0x000000ffff077224 */ /* 0x100fe200078e0a11 */
[C---:B------:R-:W-:Y:S01]  /*e120*/  LEA R0, P1, R2.reuse, c[0x0][0x450], 0x2 ;  /* 0x0001140002007a11 */ /* 0x040fe200078210ff */
[----:B------:R-:W-:Y:S01]  /*e130*/  IMAD.IADD R3, R3, 0x1, R8 ;  /* 0x0000000103037824 */ /* 0x000fe200078e0208 */
[----:B------:R-:W-:Y:S01]  /*e140*/  SHF.R.S32.HI R8, RZ, 0x1f, R17 ;  /* 0x0000001fff087819 */ /* 0x000fe20000011411 */
[----:B------:R-:W-:Y:S01]  /*e150*/  IMAD R16, R7, c[0x0][0x4e8], R14 ;  /* 0x00013a0007107a24 */ /* 0x000fe200078e020e */
[----:B------:R-:W-:Y:S01]  /*e160*/  IADD3 R5, R5, R13, RZ ;  /* 0x0000000d05057210 */ /* 0x000fe20007ffe0ff */
[----:B------:R-:W-:Y:S01]  /*e170*/  SHFL.IDX PT, R12, R0, RZ, 0x1c1f ;  /* 0x001c1fff000c7589 */ /* 0x000fe200000e0000 */
[----:B------:R-:W-:Y:S01]  /*e180*/  LEA.HI.X R2, R2, c[0x0][0x454], R3, 0x2, P1 ;  /* 0x0001150002027a11 */ /* 0x000fe200008f1403 */
[----:B------:R-:W-:Y:S01]  /*e190*/  IMAD R3, R8, c[0x0][0x3e0], RZ ;  /* 0x0000f80008037a24 */ /* 0x000fe200078e02ff */
[----:B------:R-:W-:Y:S01]  /*e1a0*/  LOP3.LUT R19, R9, R10, RZ, 0x3c, !PT ;  /* 0x0000000a09137212 */ /* 0x000fe200078e3cff */
[----:B------:R-:W-:Y:S01]  /*e1b0*/  SHFL.IDX PT, R14, R0, 0x2, 0x1c1f ;  /* 0x005c1f00000e7f89 */ /* 0x000fe200000e0000 */
[----:B------:R-:W-:-:S02]  /*e1c0*/  IMAD R7, R21, 0x80, R18 ;  /* 0x0000008015077824 */ /* 0x000fc400078e0212 */
[----:B------:R-:W-:Y:S01]  /*e1d0*/  IMAD R18, R17, c[0x0][0x3e4], R3 ;  /* 0x0000f90011127a24 */ /* 0x000fe200078e0203 */
[----:B------:R-:W2:Y:S02]  /*e1e0*/  SHFL.IDX PT, R13, R2, RZ, 0x1c1f ;  /* 0x001c1fff020d7589 */ /* 0x000ea400000e0000 */
[C---:B------:R-:W-:Y:S02]  /*e1f0*/  ISETP.GE.OR P3, PT, R7.reuse, R24, P0 ;  /* 0x000000180700720c */ /* 0x040fe40000766670 */
[----:B------:R-:W-:Y:S04]  /*e200*/  SHFL.IDX PT, R10, R0, 0x1, 0x1c1f ;  /* 0x003c1f00000a7f89 */ /* 0x000fe800000e0000 */
[----:B------:R-:W3:Y:S04]  /*e210*/  SHFL.IDX PT, R11, R2, 0x1, 0x1c1f ;  /* 0x003c1f00020b7f89 */ /* 0x000ee800000e0000 */
[----:B------:R-:W4:Y:S04]  /*e220*/  SHFL.IDX PT, R15, R2, 0x2, 0x1c1f ;  /* 0x005c1f00020f7f89 */ /* 0x000f2800000e0000 */
[----:B------:R1:W-:Y:S04]  /*e230*/  SHFL.IDX PT, R8, R0, 0x3, 0x1c1f ;  /* 0x007c1f0000087f89 */ /* 0x0003e800000e0000 */
[----:B------:R3:W4:Y:S04]  /*e240*/  SHFL.IDX PT, R9, R2, 0x3, 0x1c1f ;  /* 0x007c1f0002097f89 */ /* 0x00072800000e0000 */
[----:B--2---:R-:W-:Y:S01]  /*e250*/  @!P3 ST.E [R12.64], R50 ;  /* 0x000000320c00b985 */ /* 0x004fe2000c101906 */
[----:B-1----:R-:W-:Y:S01]  /*e260*/  IADD3 R0, R7, 0x8, RZ ;  /* 0x0000000807007810 */ /* 0x002fe20007ffe0ff */
[----:B---3--:R-:W-:Y:S01]  /*e270*/  IMAD.WIDE.U32 R2, R17, c[0x0][0x3e0], R4 ;  /* 0x0000f80011027a25 */ /* 0x008fe200078e0004 */
[----:B------:R-:W-:-:S02]  /*e280*/  IADD3 R5, R7, 0x40, RZ ;  /* 0x0000004007057810 */ /* 0x000fc40007ffe0ff */
[----:B------:R-:W-:Y:S02]  /*e290*/  IADD3 R7, R7, 0x48, RZ ;  /* 0x0000004807077810 */ /* 0x000fe40007ffe0ff */
[-C--:B------:R-:W-:Y:S02]  /*e2a0*/  ISETP.GE.OR P2, PT, R0, R24.reuse, P0 ;  /* 0x000000180000720c */ /* 0x080fe40000746670 */
[----:B------:R-:W-:Y:S02]  /*e2b0*/  SHF.R.S32.HI R4, RZ, 0x1f, R16 ;  /* 0x0000001fff047819 */ /* 0x000fe40000011410 */
[-C--:B------:R-:W-:Y:S01]  /*e2c0*/  ISETP.GE.OR P1, PT, R5, R24.reuse, P0 ;  /* 0x000000180500720c */ /* 0x080fe20000726670 */
[----:B------:R-:W-:Y:S01]  /*e2d0*/  IMAD.U32 R5, R20, 0x20, R19 ;  /* 0x0000002014057824 */ /* 0x000fe200078e0013 */
[----:B------:R-:W-:Y:S01]  /*e2e0*/  ISETP.GE.OR P0, PT, R7, R24, P0 ;  /* 0x000000180700720c */ /* 0x000fe20000706670 */
[----:B------:R-:W-:Y:S01]  /*e2f0*/  IMAD R0, R4, c[0x0][0x3d8], RZ ;  /* 0x0000f60004007a24 */ /* 0x000fe200078e02ff */
[----:B------:R-:W-:-:S03]  /*e300*/  IADD3 R3, R3, R18, RZ ;  /* 0x0000001203037210 */ /* 0x000fc60007ffe0ff */
[C---:B------:R-:W-:Y:S02]  /*e310*/  IMAD R4, R16.reuse, c[0x0][0x3dc], R0 ;  /* 0x0000f70010047a24 */ /* 0x040fe400078e0200 */
[----:B------:R-:W-:Y:S01]  /*e320*/  IMAD.SHL.U32 R0, R5, 0x2, RZ ;  /* 0x0000000205007824 */ /* 0x000fe200078e00ff */
[----:B------:R1:W-:Y:S01]  /*e330*/  @!P2 ST.E [R10.64], R51 ;  /* 0x000000330a00a985 */ /* 0x0003e2000c101906 */
[----:B------:R-:W-:-:S03]  /*e340*/  IMAD.WIDE.U32 R2, R16, c[0x0][0x3d8], R2 ;  /* 0x0000f60010027a25 */ /* 0x000fc600078e0002 */
[----:B----4-:R2:W-:Y:S02]  /*e350*/  @!P1 ST.E [R14.64], R53 ;  /* 0x000000350e009985 */ /* 0x0105e4000c101906 */
[----:B------:R-:W-:Y:S02]  /*e360*/  IADD3 R3, R3, R4, RZ ;  /* 0x0000000403037210 */ /* 0x000fe40007ffe0ff */
[----:B------:R2:W-:Y:S01]  /*e370*/  @!P0 ST.E [R8.64], R54 ;  /* 0x0000003608008985 */ /* 0x0005e2000c101906 */
[----:B------:R-:W-:-:S03]  /*e380*/  LEA R25, P0, R2, c[0x0][0x380], 0x1 ;  /* 0x0000e00002197a11 */ /* 0x000fc600078008ff */
[----:B------:R2:W3:Y:S04]  /*e390*/  LDS.128 R36, [R0+0x880] ;  /* 0x0008800000247984 */ /* 0x0004e80000000c00 */
[----:B------:R2:W4:Y:S04]  /*e3a0*/  LDS.128 R48, [R0+0x1080] ;  /* 0x0010800000307984 */ /* 0x0005280000000c00 */
[----:B------:R2:W2:Y:S04]  /*e3b0*/  LDS.128 R60, [R0+0x1880] ;  /* 0x00188000003c7984 */ /* 0x0004a80000000c00 */
[----:B------:R2:W2:Y:S01]  /*e3c0*/  LDS.128 R32, [R0+0x2880] ;  /* 0x0028800000207984 */ /* 0x0004a20000000c00 */
[----:B-1----:R-:W-:-:S03]  /*e3d0*/  IMAD R11, R21, 0x80, R52 ;  /* 0x00000080150b7824 */ /* 0x002fc600078e0234 */
[----:B------:R1:W1:Y:S01]  /*e3e0*/  LDS.128 R44, [R0+0x3080] ;  /* 0x00308000002c7984 */ /* 0x0002620000000c00 */
[----:B------:R-:W-:-:S03]  /*e3f0*/  LEA.HI.X R10, R2, c[0x0][0x384], R3, 0x1, P0 ;  /* 0x0000e100020a7a11 */ /* 0x000fc600000f0c03 */
[----:B------:R1:W1:Y:S01]  /*e400*/  LDS.128 R56, [R0+0x3880] ;  /* 0x0038800000387984 */ /* 0x0002620000000c00 */
[----:B------:R-:W-:-:S03]  /*e410*/  ISETP.GE.AND P0, PT, R11, R24, PT ;  /* 0x000000180b00720c */ /* 0x000fc60003f06270 */
[----:B------:R1:W1:Y:S04]  /*e420*/  LDS.128 R28, [R0+0x4880] ;  /* 0x00488000001c7984 */ /* 0x0002680000000c00 */
        /* <DEDUP_REMOVED lines=11> */
[----:B--2---:R2:W4:Y:S01]  /*e4e0*/  LDS.128 R12, [R0+0x4080] ;  /* 0x00408000000c7984 */ /* 0x0045220000000c00 */
[----:B------:R-:W-:-:S09]  /*e4f0*/  ISETP.GE.AND P2, PT, R6, c[0x0][0x3c8], PT ;  /* 0x0000f20006007a0c */ /* 0x000fd20003f46270 */
[----:B------:R-:W-:-:S04]  /*e500*/  @!P1 SHF.R.S32.HI R4, RZ, 0x1f, R5 ;  /* 0x0000001fff049819 */ /* 0x000fc80000011405 */
[----:B------:R-:W-:Y:S01]  /*e510*/  @!P1 LEA.HI R4, R4, R5, RZ, 0x3 ;  /* 0x0000000504049211 */ /* 0x000fe200078f18ff */
[----:B-1----:R-:W-:-:S03]  /*e520*/  @!P2 IMAD.WIDE R8, R6, 0x2, R2 ;  /* 0x000000020608a825 */ /* 0x002fc600078e0202 */
[----:B------:R-:W-:Y:S02]  /*e530*/  @!P1 LOP3.LUT R4, R4, 0xfffffff8, RZ, 0xc0, !PT ;  /* 0xfffffff804049812 */ /* 0x000fe400078ec0ff */
[----:B--2---:R-:W-:-:S03]  /*e540*/  @!P0 SHF.R.S32.HI R0, RZ, 0x1f, R7 ;  /* 0x0000001fff008819 */ /* 0x004fc60000011407 */
[----:B------:R-:W-:Y:S01]  /*e550*/  @!P1 IMAD.WIDE R4, R4, 0x2, R2 ;  /* 0x0000000204049825 */ /* 0x000fe200078e0202 */
[----:B------:R-:W-:-:S04]  /*e560*/  @!P0 LEA.HI R0, R0, R7, RZ, 0x3 ;  /* 0x0000000700008211 */ /* 0x000fc800078f18ff */
[----:B------:R-:W-:Y:S01]  /*e570*/  @!P0 LOP3.LUT R0, R0, 0xfffffff8, RZ, 0xc0, !PT ;  /* 0xfffffff800008812 */ /* 0x000fe200078ec0ff */
[----:B---3--:R1:W-:Y:S04]  /*e580*/  @!P2 ST.E.128 [R8.64], R20 ;  /* 0x000000140800a985 */ /* 0x0083e8000c101d06 */
[----:B------:R-:W-:Y:S01]  /*e590*/  @!P0 IMAD.WIDE R2, R0, 0x2, R2 ;  /* 0x0000000200028825 */ /* 0x000fe200078e0202 */
[----:B-----5:R1:W-:Y:S04]  /*e5a0*/  @!P1 ST.E.128 [R4.64], R16 ;  /* 0x0000001004009985 */ /* 0x0203e8000c101d06 */
[----:B----4-:R1:W-:Y:S02]  /*e5b0*/  @!P0 ST.E.128 [R2.64], R12 ;  /* 0x0000000c02008985 */ /* 0x0103e4000c101d06 */
.L_x_629:
[----:B---3--:R-:W-:Y:S05]  /*e5c0*/  BSYNC B0 ;  /* 0x0000000000007941 */ /* 0x008fea0003800000 */
.L_x_628:
        /* <DEDUP_REMOVED lines=23> */
.L_x_631:
[----:B------:R-:W-:Y:S05]  /*e740*/  BSYNC B0 ;  /* 0x0000000000007941 */ /* 0x000fea0003800000 */
.L_x_630:
        /* <DEDUP_REMOVED lines=23> */
.L_x_633:
[----:B------:R-:W-:Y:S05]  /*e8c0*/  BSYNC B0 ;  /* 0x0000000000007941 */ /* 0x000fea0003800000 */
.L_x_632:
        /* <DEDUP_REMOVED lines=24> */
.L_x_626:
        /* <DEDUP_REMOVED lines=15> */
[----:B---3--:R-:W-:Y:S05]  /*eb40*/  @!P1 BRA `(.L_x_634) ;  /* 0x0000003000009947 */ /* 0x008fea0003800000 */
[----:B------:R2:W3:Y:S04]  /*eb50*/  LDG.E R0, [R6.64] ;  /* 0x0000000606007981 */ /* 0x0004e8000c1e1900 */
[----:B--2---:R-:W3:Y:S02]  /*eb60*/  LDG.E R6, [R6.64+0x4] ;  /* 0x0000040606067981 */ /* 0x004ee4000c1e1900 */
[----:B---3-5:R-:W-:-:S02]  /*eb70*/  IADD3 R13, -R0, R6, RZ ;  /* 0x00000006000d7210 */ /* 0x028fc40007ffe1ff */
.L_x_634:
[----:B---3--:R-:W2:Y:S01]  /*eb80*/  S2R R11, SR_TID.X ;  /* 0x00000000000b7919 */ /* 0x008ea20000002100 */
[----:B------:R-:W-:Y:S01]  /*eb90*/  SHF.R.S32.HI R0, RZ, 0x1f, R8 ;  /* 0x0000001fff007819 */ /* 0x000fe20000011408 */
[----:B------:R-:W-:Y:S01]  /*eba0*/  BSSY B0, `(.L_x_635) ;  /* 0x0000028000007945 */ /* 0x000fe20003800000 */
[----:B------:R-:W-:-:S02]  /*ebb0*/  SEL R10, R8, RZ, !P1 ;  /* 0x000000ff080a7207 */ /* 0x000fc40004800000 */
[----:B------:R-:W-:Y:S02]  /*ebc0*/  SEL R12, R0, RZ, !P1 ;  /* 0x000000ff000c7207 */ /* 0x000fe40004800000 */
[----:B--2---:R-:W-:-:S13]  /*ebd0*/  ISETP.GT.AND P0, PT, R11, 0x7f, PT ;  /* 0x0000007f0b00780c */ /* 0x004fda0003f04270 */
[----:B------:R-:W-:Y:S05]  /*ebe0*/  @P0 BRA `(.L_x_636) ;  /* 0x0000023000000947 */ /* 0x000fea0003800000 */
[----:B------:R-:W2:Y:S01]  /*ebf0*/  S2R R9, SR_CTAID.X ;  /* 0x0000000000097919 */ /* 0x000ea20000002500 */
[----:B-----5:R-:W-:Y:S01]  /*ec00*/  IMAD R0, R13, c[0x0][0x4e8], RZ ;  /* 0x00013a000d007a24 */ /* 0x020fe200078e02ff */
[----:B--2---:R-:W-:-:S04]  /*ec10*/  LEA R9, R9, R11, 0x7 ;  /* 0x0000000b09097211 */ /* 0x004fc800078e38ff */
[----:B------:R-:W-:-:S13]  /*ec20*/  ISETP.GE.AND P0, PT, R9, R0, PT ;  /* 0x000000000900720c */ /* 0x000fda0003f06270 */
[----:B------:R-:W-:Y:S05]  /*ec30*/  @P0 BRA `(.L_x_636) ;  /* 0x000001e000000947 */ /* 0x000fea0003800000 */
[----:B------:R-:W2:Y:S01]  /*ec40*/  S2R R8, SR_CTAID.Y ;  /* 0x0000000000087919 */ /* 0x000ea20000002600 */
[----:B------:R-:W-:Y:S01]  /*ec50*/  MOV R0, c[0x0][0x4e8] ;  /* 0x00013a0000007a02 */ /* 0x000fe20000000f00 */
[----:B------:R-:W-:Y:S01]  /*ec60*/  IMAD.MOV.U32 R3, RZ, RZ, R5 ;  /* 0x000000ffff037224 */ /* 0x000fe200078e0005 */
[----:B------:R-:W-:Y:S02]  /*ec70*/  MOV R2, R4 ;  /* 0x0000000400027202 */ /* 0x000fe40000000f00 */
[----:B------:R-:W-:-:S13]  /*ec80*/  ISETP.NE.AND P0, PT, R0, 0x1, PT ;  /* 0x000000010000780c */ /* 0x000fda0003f05270 */
[----:B------:R-:W-:Y:S01]  /*ec90*/  @P0 IMAD.HI.U32 R7, R9, c[0x0][0x4ec], RZ ;  /* 0x00013b0009070a27 */ /* 0x000fe200078e00ff */
[----:B--2---:R-:W-:-:S03]  /*eca0*/  SHF.R.S32.HI R0, RZ, 0x1f, R8 ;  /* 0x0000001fff007819 */ /* 0x004fc60000011408 */
        /* <DEDUP_REMOVED lines=23> */
.L_x_636:
[----:B------:R-:W-:Y:S05]  /*ee20*/  BSYNC B0 ;  /* 0x0000000000007941 */ /* 0x000fea0003800000 */
.L_x_635:
[----:B--2---:R-:W2:Y:S01]  /*ee30*/  S2R R6, SR_CTAID.Y ;  /* 0x0000000000067919 */ /* 0x004ea20000002600 */
[----:B------:R-:W-:Y:S01]  /*ee40*/  IMAD R0, R5, c[0x0][0x3a0], RZ ;  /* 0x0000e80005007a24 */ /* 0x000fe200078e02ff */
[----:B------:R-:W-:Y:S01]  /*ee50*/  SHF.R.S32.HI R5, RZ, 0x1f, R11 ;  /* 0x0000001fff057819 */ /* 0x000fe2000001140b */
[C---:B------:R-:W-:Y:S01]  /*ee60*/  IMAD.WIDE.U32 R2, R4.reuse, c[0x0][0x3a0], RZ ;  /* 0x0000e80004027a25 */ /* 0x040fe200078e00ff */
[----:B------:R-:W3:Y:S01]  /*ee70*/  S2R R9, SR_CTAID.X ;  /* 0x0000000000097919 */ /* 0x000ee20000002500 */
        /* <DEDUP_REMOVED lines=11> */
[----:B--2---:R-:W-:Y:S01]  /*ef30*/  SHF.R.S32.HI R7, RZ, 0x1f, R6 ;  /* 0x0000001fff077819 */ /* 0x004fe20000011406 */
[----:B------:R-:W-:Y:S01]  /*ef40*/  IMAD.WIDE.U32 R2, R6, c[0x0][0x3e8], R2 ;  /* 0x0000fa0006027a25 */ /* 0x000fe200078e0002 */
[----:B---3--:R-:W-:-:S03]  /*ef50*/  LEA R11, R9, R11, 0x7 ;  /* 0x0000000b090b7211 */ /* 0x008fc600078e38ff */
        /* <DEDUP_REMOVED lines=26> */
[----:B------:R2:W3:Y:S01]  /*f100*/  SHFL.IDX PT, R2, R14, RZ, 0x1c1f ;  /* 0x001c1fff0e027589 */ /* 0x0004e200000e0000 */
[----:B------:R-:W-:-:S03]  /*f110*/  SHF.L.U32 R0, R8, 0x3, RZ ;  /* 0x0000000308007819 */ /* 0x000fc600000006ff */
[----:B------:R2:W4:Y:S01]  /*f120*/  SHFL.IDX PT, R3, R12, RZ, 0x1c1f ;  /* 0x001c1fff0c037589 */ /* 0x00052200000e0000 */
        /* <DEDUP_REMOVED lines=18> */
.L_x_638:
[----:B------:R-:W-:Y:S05]  /*f250*/  BSYNC B0 ;  /* 0x0000000000007941 */ /* 0x000fea0003800000 */
.L_x_637:
[----:B---3--:R-:W-:Y:S01]  /*f260*/  IADD3 R4, R11, 0x20, RZ ;  /* 0x000000200b047810 */ /* 0x008fe20007ffe0ff */
[----:B----4-:R3:W4:Y:S01]  /*f270*/  SHFL.IDX PT, R3, R12, 0x1, 0x1c1f ;  /* 0x003c1f000c037f89 */ /* 0x01072200000e0000 */
[----:B------:R-:W-:Y:S02]  /*f280*/  BSSY B0, `(.L_x_639) ;  /* 0x0000013000007945 */ /* 0x000fe40003800000 */
[----:B------:R-:W-:Y:S01]  /*f290*/  ISETP.GE.AND P0, PT, R4, R13, PT ;  /* 0x0000000d0400720c */ /* 0x000fe20003f06270 */
[----:B------:R3:W1:-:S12]  /*f2a0*/  SHFL.IDX PT, R2, R14, 0x1, 0x1c1f ;  /* 0x003c1f000e027f89 */ /* 0x00065800000e0000 */
        /* <DEDUP_REMOVED lines=16> */
.L_x_640:
[----:B------:R-:W-:Y:S05]  /*f3b0*/  BSYNC B0 ;  /* 0x0000000000007941 */ /* 0x000fea0003800000 */
.L_x_639:
        /* <DEDUP_REMOVED lines=21> */
.L_x_642:
[----:B------:R-:W-:Y:S05]  /*f510*/  BSYNC B0 ;  /* 0x0000000000007941 */ /* 0x000fea0003800000 */
.L_x_641:
[----:B--2---:R-:W-:Y:S01]  /*f520*/  IADD3 R4, R11, 0x60, RZ ;  /* 0x000000600b047810 */ /* 0x004fe20007ffe0ff */
[----:B----4-:R2:W4:Y:S03]  /*f530*/  SHFL.IDX PT, R3, R12, 0x3, 0x1c1f ;  /* 0x007c1f000c037f89 */ /* 0x01052600000e0000 */
        /* <DEDUP_REMOVED lines=20> */
.L_x_643:
        /* <DEDUP_REMOVED lines=16> */
.L_x_763:


//--------------------- .text._ZN7cutlass13device_kernelIN5flash19enable_sm80_to_sm89INS1_16FlashAttnFwdSm80INS1_25CollectiveMainloopFwdSm80ILi4ELi1ELb0EN4cute5tupleIJNS5_1CILi128EEENS7_ILi64EEENS7_ILi96EEEEEELi96ENS_6half_tEfNS_4arch4Sm80ELb1ELb0ELb0ELb1ELb0ELb1ELb1ELb0EEENS1_21CollectiveEpilogueFwdINS6_IJS8_SA_S9_EEENS6_IJNS7_ILi1EEESI_SI_EEESC_SE_Li128ELb1ELb1ELb0ELb0EEENS1_19SingleTileSchedulerILb1ELb0ELb1ELi128EEEEEEEEEvNT_6ParamsE --------------------------
	.section	.text._ZN7cutlass13device_kernelIN5flash19enable_sm80_to_sm89INS1_16FlashAttnFwdSm80INS1_25CollectiveMainloopFwdSm80ILi4ELi1ELb0EN4cute5tupleIJNS5_1CILi128EEENS7_ILi64EEENS7_ILi96EEEEEELi96ENS_6half_tEfNS_4arch4Sm80ELb1ELb0ELb0ELb1ELb0ELb1ELb1ELb0EEENS1_21CollectiveEpilogueFwdINS6_IJS8_SA_S9_EEENS6_IJNS7_ILi1EEESI_SI_EEESC_SE_Li128ELb1ELb1ELb0ELb0EEENS1_19SingleTileSchedulerILb1ELb0ELb1ELi128EEEEEEEEEvNT_6ParamsE,"ax",@progbits
	.sectioninfo	@"SHI_REGISTERS=255"
	.align	128
.text._ZN7cutlass13device_kernelIN5flash19enable_sm80_to_sm89INS1_16FlashAttnFwdSm80INS1_25CollectiveMainloopFwdSm80ILi4ELi1ELb0EN4cute5tupleIJNS5_1CILi128EEENS7_ILi64EEENS7_ILi96EEEEEELi96ENS_6half_tEfNS_4arch4Sm80ELb1ELb0ELb0ELb1ELb0ELb1ELb1ELb0EEENS1_21CollectiveEpilogueFwdINS6_IJS8_SA_S9_EEENS6_IJNS7_ILi1EEESI_SI_EEESC_SE_Li128ELb1ELb1ELb0ELb0EEENS1_19SingleTileSchedulerILb1ELb0ELb1ELi128EEEEEEEEEvNT_6ParamsE:
        .type           _ZN7cutlass13device_kernelIN5flash19enable_sm80_to_sm89INS1_16FlashAttnFwdSm80INS1_25CollectiveMainloopFwdSm80ILi4ELi1ELb0EN4cute5tupleIJNS5_1CILi128EEENS7_ILi64EEENS7_ILi96EEEEEELi96ENS_6half_tEfNS_4arch4Sm80ELb1ELb0ELb0ELb1ELb0ELb1ELb1ELb0EEENS1_21CollectiveEpilogueFwdINS6_IJS8_SA_S9_EEENS6_IJNS7_ILi1EEESI_SI_EEESC_SE_Li128ELb1ELb1ELb0ELb0EEENS1_19SingleTileSchedulerILb1ELb0ELb1ELi128EEEEEEEEEvNT_6ParamsE,@function
        .size           _ZN7cutlass13device_kernelIN5flash19enable_sm80_to_sm89INS1_16FlashAttnFwdSm80INS1_25CollectiveMainloopFwdSm80ILi4ELi1ELb0EN4cute5tupleIJNS5_1CILi128EEENS7_ILi64EEENS7_ILi96EEEEEELi96ENS_6half_tEfNS_4arch4Sm80ELb1ELb0ELb0ELb1ELb0ELb1ELb1ELb0EEENS1_21CollectiveEpilogueFwdINS6_IJS8_SA_S9_EEENS6_IJNS7_ILi1EEESI_SI_EEESC_SE_Li128ELb1ELb1ELb0ELb0EEENS1_19SingleTileSchedulerILb1ELb0ELb1ELi128EEEEEEEEEvNT_6ParamsE,(.L_x_764 - _ZN7cutlass13device_kernelIN5flash19enable_sm80_to_sm89INS1_16FlashAttnFwdSm80INS1_25CollectiveMainloopFwdSm80ILi4ELi1ELb0EN4cute5tupleIJNS5_1CILi128EEENS7_ILi64EEENS7_ILi96EEEEEELi96ENS_6half_tEfNS_4arch4Sm80ELb1ELb0ELb0ELb1ELb0ELb1ELb1ELb0EEENS1_21CollectiveEpilogueFwdINS6_IJS8_SA_S9_EEENS6_IJNS7_ILi1EEESI_SI_EEESC_SE_Li128ELb1ELb1ELb0ELb0EEENS1_19SingleTileSchedulerILb1ELb0ELb1ELi128EEEEEEEEEvNT_6ParamsE)
        .other          _ZN7cutlass13device_kernelIN5flash19enable_sm80_to_sm89INS1_16FlashAttnFwdSm80INS1_25CollectiveMainloopFwdSm80ILi4ELi1ELb0EN4cute5tupleIJNS5_1CILi128EEENS7_ILi64EEENS7_ILi96EEEEEELi96ENS_6half_tEfNS_4arch4Sm80ELb1ELb0ELb0ELb1ELb0ELb1ELb1ELb0EEENS1_21CollectiveEpilogueFwdINS6_IJS8_SA_S9_EEENS6_IJNS7_ILi1EEESI_SI_EEESC_SE_Li128ELb1ELb1ELb0ELb0EEENS1_19SingleTileSchedulerILb1ELb0ELb1ELi128EEEEEEEEEvNT_6ParamsE,@"STO_CUDA_ENTRY STV_DEFAULT"
_ZN7cutlass13device_kernelIN5flash19enable_sm80_to_sm89INS1_16FlashAttnFwdSm80INS1_25CollectiveMainloopFwdSm80ILi4ELi1ELb0EN4cute5tupleIJNS5_1CILi128EEENS7_ILi64EEENS7_ILi96EEEEEELi96ENS_6half_tEfNS_4arch4Sm80ELb1ELb0ELb0ELb1ELb0ELb1ELb1ELb0EEENS1_21CollectiveEpilogueFwdINS6_IJS8_SA_S9_EEENS6_IJNS7_ILi1EEESI_SI_EEESC_SE_Li128ELb1ELb1ELb0ELb0EEENS1_19SingleTileSchedulerILb1ELb0ELb1ELi128EEEEEEEEEvNT_6ParamsE:
        /* <DEDUP_REMOVED lines=17> */
.L_x_645:
        /* <DEDUP_REMOVED lines=8> */
.L_x_647:
[----:B------:R-:W-:-:S04]  /*0190*/  MOV R0, c[0x0][0x54c] ;  /* 0x0001530000007a02 */ /* 0x000fc80000000f00 */
.L_x_646:
[----:B------:R-:W-:Y:S01]  /*01a0*/  USHF.L.U32 UR4, UR4, 0x7, URZ ;  /* 0x0000000704047899 */ /* 0x000fe2000800063f */
[----:B-----5:R-:W-:-:S05]  /*01b0*/  IMAD R0, R0, c[0x0][0x548], RZ ;  /* 0x0001520000007a24 */ /* 0x020fca00078e02ff */
[----:B------:R-:W-:-:S04]  /*01c0*/  MOV R12, UR4 ;  /* 0x00000004000c7c02 */ /* 0x000fc80008000f00 */
[----:B------:R-:W-:-:S04]  /*01d0*/  ISETP.GE.AND P0, PT, R12, R0, PT ;  /* 0x000000000c00720c */ /* 0x000fc80003f06270 */
[----:B------:R-:W-:-:S05]  /*01e0*/  SEL R0, R5, 0xffffffff, !P0 ;  /* 0xffffffff05007807 */ /* 0x000fca0004000000 */
[----:B------:R2:W-:Y:S01]  /*01f0*/  STL [R1+0x70], R0 ;  /* 0x0000700001007387 */ /* 0x0005e20000100800 */
[----:B------:R-:W-:Y:S05]  /*0200*/  BRA `(.L_x_648) ;  /* 0x0000014000007947 */ /* 0x000fea0003800000 */
.L_x_644:
[----:B------:R-:W-:-:S04]  /*0210*/  ISETP.NE.U32.AND P0, PT, RZ, c[0x0][0x568], PT ;  /* 0x00015a00ff007a0c */ /* 0x000fc80003f05070 */
[----:B------:R-:W-:-:S13]  /*0220*/  ISETP.NE.AND.EX P0, PT, RZ, c[0x0][0x56c], PT, P0 ;  /* 0x00015b00ff007a0c */ /* 0x000fda0003f05300 */
[----:B------:R-:W-:Y:S05]  /*0230*/  @!P0 BRA `(.L_x_649) ;  /* 0x0000002000008947 */ /* 0x000fea0003800000 */
[----:B------:R1:W5:Y:S01]  /*0240*/  LDG.E R0, [R2.64] ;  /* 0x0000000602007981 */ /* 0x000362000c1e1900 */
[----:B------:R-:W-:Y:S05]  /*0250*/  BRA `(.L_x_650) ;  /* 0x0000009000007947 */ /* 0x000fea0003800000 */
.L_x_649:
        /* <DEDUP_REMOVED lines=8> */
.L_x_651:
[----:B------:R-:W-:-:S04]  /*02e0*/  MOV R0, c[0x0][0x54c] ;  /* 0x0001530000007a02 */ /* 0x000fc80000000f00 */
.L_x_650:
[----:B------:R-:W-:Y:S01]  /*02f0*/  USHF.L.U32 UR4, UR4, 0x7, URZ ;  /* 0x0000000704047899 */ /* 0x000fe2000800063f */
[----:B-----5:R-:W-:-:S05]  /*0300*/  IMAD R0, R0, c[0x0][0x548], RZ ;  /* 0x0001520000007a24 */ /* 0x020fca00078e02ff */
[----:B------:R-:W-:-:S04]  /*0310*/  MOV R12, UR4 ;  /* 0x00000004000c7c02 */ /* 0x000fc80008000f00 */
[----:B------:R-:W-:-:S04]  /*0320*/  ISETP.GE.AND P0, PT, R12, R0, PT ;  /* 0x000000000c00720c */ /* 0x000fc80003f06270 */
[----:B------:R-:W-:-:S05]  /*0330*/  SEL R0, R5, 0xffffffff, !P0 ;  /* 0xffffffff05007807 */ /* 0x000fca0004000000 */
[----:B------:R2:W-:Y:S04]  /*0340*/  STL [R1+0x70], R0 ;  /* 0x0000700001007387 */ /* 0x0005e80000100800 */
.L_x_648:
        /* <DEDUP_REMOVED lines=10> */
[----:B------:R-:W-:Y:S01]  /*03f0*/  IMAD.MOV.U32 R13, RZ, RZ, RZ ;  /* 0x000000ffff0d7224 */ /* 0x000fe200078e00ff */
[----:B------:R-:W-:Y:S01]  /*0400*/  ISETP.NE.U32.AND P1, PT, RZ, c[0x0][0x348], PT ;  /* 0x0000d200ff007a0c */ /* 0x000fe20003f25070 */
[----:B------:R-:W-:Y:S01]  /*0410*/  IMAD.WIDE R6, R25, R19, c[0x0][0x348] ;  /* 0x0000d20019067625 */ /* 0x000fe200078e0213 */
[----:B------:R-:W-:-:S02]  /*0420*/  ISETP.NE.U32.AND P6, PT, RZ, c[0x0][0x350], PT ;  /* 0x0000d400ff007a0c */ /* 0x000fc40003fc5070 */
[----:B------:R-:W-:Y:S01]  /*0430*/  ISETP.NE.U32.AND P3, PT, RZ, c[0x0][0x358], PT ;  /* 0x0000d600ff007a0c */ /* 0x000fe20003f65070 */
[CC--:B------:R-:W-:Y:S01]  /*0440*/  IMAD.WIDE R4, R25.reuse, R19.reuse, c[0x0][0x350] ;  /* 0x0000d40019047625 */ /* 0x0c0fe200078e0213 */
[----:B------:R-:W-:Y:S02]  /*0450*/  ISETP.NE.AND.EX P1, PT, RZ, c[0x0][0x34c], PT, P1 ;  /* 0x0000d300ff007a0c */ /* 0x000fe40003f25310 */
[----:B------:R-:W-:Y:S01]  /*0460*/  ISETP.NE.AND.EX P6, PT, RZ, c[0x0][0x354], PT, P6 ;  /* 0x0000d500ff007a0c */ /* 0x000fe20003fc5360 */
[----:B------:R-:W-:Y:S01]  /*0470*/  @P2 IMAD.WIDE R10, R25, R19, c[0x0][0x370] ;  /* 0x0000dc00190a2625 */ /* 0x000fe200078e0213 */
[----:B------:R-:W-:-:S03]  /*0480*/  ISETP.NE.AND.EX P3, PT, RZ, c[0x0][0x35c], PT, P3 ;  /* 0x0000d700ff007a0c */ /* 0x000fc60003f65330 */
[CC--:B------:R-:W-:Y:S01]  /*0490*/  @P0 IMAD.WIDE R8, R25.reuse, R19.reuse, c[0x0][0x360] ;  /* 0x0000d80019080625 */ /* 0x0c0fe200078e0213 */
[----:B------:R2:W5:Y:S03]  /*04a0*/  @P2 LDG.E R150, [R10.64] ;  /* 0x000000060a962981 */ /* 0x000566000c1e1900 */
[----:B-1----:R-:W-:Y:S01]  /*04b0*/  IMAD.WIDE R2, R25, R19, c[0x0][0x358] ;  /* 0x0000d60019027625 */ /* 0x002fe200078e0213 */
[----:B------:R-:W3:Y:S04]  /*04c0*/  @P0 LDG.E R0, [R8.64] ;  /* 0x0000000608000981 */ /* 0x000ee8000c1e1900 */
[----:B------:R2:W5:Y:S04]  /*04d0*/  @P1 LDG.E R147, [R6.64] ;  /* 0x0000000606931981 */ /* 0x000568000c1e1900 */
[----:B------:R2:W5:Y:S04]  /*04e0*/  @P6 LDG.E R151, [R4.64] ;  /* 0x0000000604976981 */ /* 0x000568000c1e1900 */
[----:B------:R2:W5:Y:S04]  /*04f0*/  @P3 LDG.E R13, [R2.64] ;  /* 0x00000006020d3981 */ /* 0x000568000c1e1900 */
[----:B------:R-:W1:Y:S01]  /*0500*/  S2R R23, SR_CTAID.Y ;  /* 0x0000000000177919 */ /* 0x000e620000002600 */
[----:B------:R-:W-:-:S02]  /*0510*/  IMAD.MOV.U32 R14, RZ, RZ, c[0x0][0x1d0] ;  /* 0x00007400ff0e7624 */ /* 0x000fc400078e00ff */
[----:B------:R-:W-:Y:S01]  /*0520*/  IMAD.MOV.U32 R96, RZ, RZ, c[0x0][0x228] ;  /* 0x00008a00ff607624 */ /* 0x000fe200078e00ff */
[----:B-1----:R-:W-:Y:S01]  /*0530*/  SHF.R.S32.HI R167, RZ, 0x1f, R23 ;  /* 0x0000001fffa77819 */ /* 0x002fe20000011417 */
[----:B---3--:R2:W-:Y:S01]  /*0540*/  STL [R1+0x6c], R0 ;  /* 0x00006c0001007387 */ /* 0x0085e20000100800 */
[----:B------:R-:W-:Y:S01]  /*0550*/  IMAD.MOV.U32 R8, RZ, RZ, R0 ;  /* 0x000000ffff087224 */ /* 0x000fe200078e0000 */
[----:B------:R-:W-:Y:S05]  /*0560*/  @P0 BRA `(.L_x_652) ;  /* 0x0000005000000947 */ /* 0x000fea0003800000 */
[----:B------:R-:W-:Y:S05]  /*0570*/  @!P1 BRA `(.L_x_652) ;  /* 0x0000004000009947 */ /* 0x000fea0003800000 */
[----:B--2---:R1:W2:Y:S04]  /*0580*/  LDG.E R0, [R6.64] ;  /* 0x0000000606007981 */ /* 0x0042a8000c1e1900 */
[----:B-1----:R-:W2:Y:S02]  /*0590*/  LDG.E R6, [R6.64+0x4] ;  /* 0x0000040606067981 */ /* 0x002ea4000c1e1900 */
[----:B--2---:R-:W-:-:S05]  /*05a0*/  IADD3 R8, -R0, R6, RZ ;  /* 0x0000000600087210 */ /* 0x004fca0007ffe1ff */
[----:B------:R1:W-:Y:S02]  /*05b0*/  STL [R1+0x6c], R8 ;  /* 0x00006c0801007387 */ /* 0x0003e40000100800 */
.L_x_652:
[----:B------:R-:W-:-:S04]  /*05c0*/  ISETP.NE.U32.AND P0, PT, RZ, c[0x0][0x368], PT ;  /* 0x0000da00ff007a0c */ /* 0x000fc80003f05070 */
[----:B------:R-:W-:-:S13]  /*05d0*/  ISETP.NE.AND.EX P0, PT, RZ, c[0x0][0x36c], PT, P0 ;  /* 0x0000db00ff007a0c */ /* 0x000fda0003f05300 */
[----:B------:R-:W-:Y:S05]  /*05e0*/  @!P0 BRA `(.L_x_653) ;  /* 0x0000003000008947 */ /* 0x000fea0003800000 */
[----:B--2---:R-:W-:-:S05]  /*05f0*/  IMAD.WIDE R4, R25, R19, c[0x0][0x368] ;  /* 0x0000da0019047625 */ /* 0x004fca00078e0213 */
[----:B------:R2:W5:Y:S01]  /*0600*/  LDG.E R14, [R4.64] ;  /* 0x00000006040e7981 */ /* 0x000562000c1e1900 */
[----:B------:R-:W-:Y:S05]  /*0610*/  BRA `(.L_x_654) ;  /* 0x0000004000007947 */ /* 0x000fea0003800000 */
.L_x_653:
[----:B------:R-:W-:Y:S05]  /*0620*/  @!P6 BRA `(.L_x_654) ;  /* 0x000000300000e947 */ /* 0x000fea0003800000 */
[----:B--2---:R2:W3:Y:S04]  /*0630*/  LDG.E R0, [R4.64] ;  /* 0x0000000604007981 */ /* 0x0044e8000c1e1900 */
[----:B--2---:R-:W3:Y:S02]  /*0640*/  LDG.E R4, [R4.64+0x4] ;  /* 0x0000040604047981 */ /* 0x004ee4000c1e1900 */
[----:B---3--:R-:W-:Y:S02]  /*0650*/  IADD3 R14, -R0, R4, RZ ;  /* 0x00000004000e7210 */ /* 0x008fe40007ffe1ff */
.L_x_654:
[----:B--2---:R2:W3:Y:S04]  /*0660*/  @P3 LDG.E R4, [R2.64] ;  /* 0x0000000602043981 */ /* 0x0044e8000c1e1900 */
[----:B------:R2:W3:Y:S01]  /*0670*/  @P3 LDG.E R0, [R2.64+0x4] ;  /* 0x0000040602003981 */ /* 0x0004e2000c1e1900 */
[----:B------:R-:W-:Y:S01]  /*0680*/  ISETP.NE.U32.AND P0, PT, RZ, c[0x0][0x378], PT ;  /* 0x0000de00ff007a0c */ /* 0x000fe20003f05070 */
[----:B-----5:R-:W-:-:S03]  /*0690*/  IMAD.MOV.U32 R146, RZ, RZ, R14 ;  /* 0x000000ffff927224 */ /* 0x020fc600078e000e */
[----:B------:R-:W-:Y:S01]  /*06a0*/  ISETP.NE.AND.EX P0, PT, RZ, c[0x0][0x37c], PT, P0 ;  /* 0x0000df00ff007a0c */ /* 0x000fe20003f05300 */
[----:B------:R-:W-:-:S05]  /*06b0*/  IMAD.MOV.U32 R5, RZ, RZ, c[0x0][0x2c4] ;  /* 0x0000b100ff057624 */ /* 0x000fca00078e00ff */
[----:B------:R-:W-:Y:S01]  /*06c0*/  ISETP.NE.AND P1, PT, R5, 0x1, PT ;  /* 0x000000010500780c */ /* 0x000fe20003f25270 */
[----:B------:R-:W-:-:S06]  /*06d0*/  IMAD.IADD R5, R14, 0x1, -R150 ;  /* 0x000000010e057824 */ /* 0x000fcc00078e0a96 */
[----:B--2---:R-:W-:-:S05]  /*06e0*/  @P0 IMAD.WIDE R2, R25, R19, c[0x0][0x378] ;  /* 0x0000de0019020625 */ /* 0x004fca00078e0213 */
[----:B------:R2:W5:Y:S02]  /*06f0*/  @P0 LDG.E R146, [R2.64] ;  /* 0x0000000602920981 */ /* 0x000564000c1e1900 */
[----:B--2---:R-:W-:-:S05]  /*0700*/  IMAD.MOV.U32 R2, RZ, RZ, R12 ;  /* 0x000000ffff027224 */ /* 0x004fca00078e000c */
[----:B------:R2:W-:Y:S01]  /*0710*/  STL [R1], R2 ;  /* 0x0000000201007387 */ /* 0x0005e20000100800 */
[----:B---3--:R-:W-:Y:S01]  /*0720*/  @P3 IMAD.IADD R96, R0, 0x1, -R4 ;  /* 0x0000000100603824 */ /* 0x008fe200078e0a04 */
[----:B------:R-:W-:-:S03]  /*0730*/  @P1 IADD3 R0, R2, 0x7f, RZ ;  /* 0x0000007f02001810 */ /* 0x000fc60007ffe0ff */
[----:B------:R-:W-:Y:S02]  /*0740*/  IMAD.IADD R3, R5, 0x1, R96 ;  /* 0x0000000105037824 */ /* 0x000fe400078e0260 */
[----:B--2---:R-:W-:Y:S01]  /*0750*/  @P1 IMAD.HI.U32 R2, R0, c[0x0][0x2c8], RZ ;  /* 0x0000b20000021a27 */ /* 0x004fe200078e00ff */
[----:B------:R-:W-:Y:S02]  /*0760*/  IADD3 R0, R12, 0x7f, RZ ;  /* 0x0000007f0c007810 */ /* 0x000fe40007ffe0ff */
[C---:B------:R-:W-:Y:S01]  /*0770*/  IADD3 R156, R3.reuse, 0x40, -R8 ;  /* 0x00000040039c7810 */ /* 0x040fe20007ffe808 */
[----:B------:R2:W-:Y:S01]  /*0780*/  STL [R1+0x48], R3 ;  /* 0x0000480301007387 */ /* 0x0005e20000100800 */
[----:B------:R-:W-:Y:S02]  /*0790*/  @P1 SHF.R.U32.HI R0, RZ, c[0x0][0x2cc], R2 ;  /* 0x0000b300ff001a19 */ /* 0x000fe40000011602 */
[----:B------:R-:W-:-:S03]  /*07a0*/  IADD3 R2, R3, 0x3f, RZ ;  /* 0x0000003f03027810 */ /* 0x000fc60007ffe0ff */
[----:B------:R-:W-:-:S05]  /*07b0*/  IMAD.IADD R0, R156, 0x1, R0 ;  /* 0x000000019c007824 */ /* 0x000fca00078e0200 */
[----:B------:R-:W-:-:S04]  /*07c0*/  SHF.R.S32.HI R4, RZ, 0x1f, R0 ;  /* 0x0000001fff047819 */ /* 0x000fc80000011400 */
[----:B------:R-:W-:-:S04]  /*07d0*/  LEA.HI R0, R4, R0, RZ, 0x6 ;  /* 0x0000000004007211 */ /* 0x000fc800078f30ff */
[----:B------:R-:W-:Y:S02]  /*07e0*/  SHF.R.S32.HI R0, RZ, 0x6, R0 ;  /* 0x00000006ff007819 */ /* 0x000fe40000011400 */
[----:B--2---:R-:W-:-:S04]  /*07f0*/  SHF.R.S32.HI R3, RZ, 0x1f, R2 ;  /* 0x0000001fff037819 */ /* 0x004fc80000011402 */
[----:B------:R-:W-:-:S04]  /*0800*/  LEA.HI R2, R3, R2, RZ, 0x6 ;  /* 0x0000000203027211 */ /* 0x000fc800078f30ff */
[----:B------:R-:W-:-:S04]  /*0810*/  SHF.R.S32.HI R155, RZ, 0x6, R2 ;  /* 0x00000006ff9b7819 */ /* 0x000fc80000011402 */
[----:B------:R-:W-:Y:S01]  /*0820*/  IMNMX R2, R155, R0, PT ;  /* 0x000000009b027217 */ /* 0x000fe20003800200 */
[----:B------:R-:W-:-:S04]  /*0830*/  IMAD.MOV R0, RZ, RZ, -R5 ;  /* 0x000000ffff007224 */ /* 0x000fc800078e0a05 */
[----:B------:R-:W-:Y:S01]  /*0840*/  IMAD R3, R2, 0x40, -R5 ;  /* 0x0000004002037824 */ /* 0x000fe200078e0a05 */
        /* <DEDUP_REMOVED lines=11> */
[----:B------:R-:W-:Y:S01]  /*0900*/  SHF.R.S32.HI R18, RZ, 0x1f, R165 ;  /* 0x0000001fff127819 */ /* 0x000fe200000114a5 */
[----:B------:R-:W-:Y:S01]  /*0910*/  IMAD R5, R167, c[0x0][0x240], RZ ;  /* 0x00009000a7057a24 */ /* 0x000fe200078e02ff */
[----:B------:R-:W-:Y:S01]  /*0920*/  SHF.R.S32.HI R0, RZ, 0x1f, R13 ;  /* 0x0000001fff007819 */ /* 0x000fe2000001140d */
[----:B------:R-:W-:Y:S01]  /*0930*/  IMAD.MOV.U32 R20, RZ, RZ, c[0x0][0x238] ;  /* 0x00008e00ff147624 */ /* 0x000fe200078e00ff */
[----:B------:R-:W-:Y:S01]  /*0940*/  LEA.HI R17, R18, R165, RZ, 0x2 ;  /* 0x000000a512117211 */ /* 0x000fe200078f10ff */
[----:B------:R-:W-:Y:S01]  /*0950*/  IMAD.MOV.U32 R154, RZ, RZ, 0x6 ;  /* 0x00000006ff9a7424 */ /* 0x000fe200078e00ff */
[----:B------:R-:W-:Y:S01]  /*0960*/  SHF.R.S32.HI R16, RZ, 0x1f, R25 ;  /* 0x0000001fff107819 */ /* 0x000fe20000011419 */
[C---:B------:R-:W-:Y:S01]  /*0970*/  IMAD.SHL.U32 R162, R20.reuse, 0x40, RZ ;  /* 0x0000004014a27824 */ /* 0x040fe200078e00ff */
[----:B------:R-:W-:Y:S01]  /*0980*/  LOP3.LUT R2, R17, 0x1ffffffc, RZ, 0xc0, !PT ;  /* 0x1ffffffc11027812 */ /* 0x000fe200078ec0ff */
[----:B------:R-:W-:Y:S01]  /*0990*/  IMAD.MOV.U32 R157, RZ, RZ, 0x5 ;  /* 0x00000005ff9d7424 */ /* 0x000fe200078e00ff */
[----:B------:R-:W-:Y:S01]  /*09a0*/  SHF.R.S32.HI R15, RZ, 0x2, R17 ;  /* 0x00000002ff0f7819 */ /* 0x000fe20000011411 */
[----:B------:R-:W-:Y:S01]  /*09b0*/  IMAD.SHL.U32 R163, R20, 0x20, RZ ;  /* 0x0000002014a37824 */ /* 0x000fe200078e00ff */
[----:B------:R-:W-:Y:S01]  /*09c0*/  IADD3 R78, R4, -0x1, RZ ;  /* 0xffffffff044e7810 */ /* 0x000fe20007ffe0ff */
[----:B------:R-:W-:Y:S01]  /*09d0*/  IMAD.IADD R2, R165, 0x1, -R2 ;  /* 0x00000001a5027824 */ /* 0x000fe200078e0a02 */
[C---:B------:R-:W-:Y:S01]  /*09e0*/  IADD3 R139, P0, R15.reuse, R13, RZ ;  /* 0x0000000d0f8b7210 */ /* 0x040fe20007f1e0ff */
[----:B------:R-:W-:Y:S01]  /*09f0*/  IMAD.IADD R138, R96, 0x1, -R15 ;  /* 0x00000001608a7824 */ /* 0x000fe200078e0a0f */
[----:B------:R-:W-:Y:S01]  /*0a00*/  SEL R42, R16, RZ, !P3 ;  /* 0x000000ff102a7207 */ /* 0x000fe20005800000 */
[----:B------:R-:W-:Y:S01]  /*0a10*/  IMAD.SHL.U32 R12, R2, 0x8, RZ ;  /* 0x00000008020c7824 */ /* 0x000fe200078e00ff */
[----:B------:R-:W-:Y:S01]  /*0a20*/  LEA.HI.X.SX32 R145, R15, R0, 0x1, P0 ;  /* 0x000000000f917211 */ /* 0x000fe200000f0eff */
[----:B------:R-:W-:Y:S01]  /*0a30*/  IMAD R11, R78, -0x40, R138 ;  /* 0xffffffc04e0b7824 */ /* 0x000fe200078e028a */
[----:B------:R-:W-:-:S02]  /*0a40*/  SEL R98, R25, RZ, !P3 ;  /* 0x000000ff19627207 */ /* 0x000fc40005800000 */
[----:B------:R-:W-:Y:S01]  /*0a50*/  SHF.R.S32.HI R13, RZ, 0x1f, R12 ;  /* 0x0000001fff0d7819 */ /* 0x000fe2000001140c */
[----:B------:R-:W-:Y:S01]  /*0a60*/  IMAD R0, R145, c[0x0][0x238], RZ ;  /* 0x00008e0091007a24 */ /* 0x000fe200078e02ff */
[----:B------:R-:W-:Y:S02]  /*0a70*/  LEA.HI R4, R18, R165, RZ, 0x5 ;  /* 0x000000a512047211 */ /* 0x000fe400078f28ff */
[----:B------:R-:W-:Y:S01]  /*0a80*/  LEA.HI R10, R17, R15, RZ, 0x1 ;  /* 0x0000000f110a7211 */ /* 0x000fe200078f08ff */
[C---:B------:R-:W-:Y:S01]  /*0a90*/  IMAD R0, R139.reuse, c[0x0][0x23c], R0 ;  /* 0x00008f008b007a24 */ /* 0x040fe200078e0200 */
[----:B------:R-:W-:Y:S01]  /*0aa0*/  SHF.L.U64.HI R158, R20, R154, c[0x0][0x23c] ;  /* 0x00008f00149e7619 */ /* 0x000fe2000001029a */
[----:B------:R-:W-:Y:S01]  /*0ab0*/  IMAD.WIDE.U32 R2, R139, c[0x0][0x238], R12 ;  /* 0x00008e008b027a25 */ /* 0x000fe200078e000c */
[----:B------:R-:W-:Y:S02]  /*0ac0*/  ISETP.GE.AND P1, PT, R11, 0x1, PT ;  /* 0x000000010b00780c */ /* 0x000fe40003f26270 */
[----:B------:R-:W-:Y:S01]  /*0ad0*/  SHF.R.S32.HI R9, RZ, 0x1f, R78 ;  /* 0x0000001fff097819 */ /* 0x000fe2000001144e */
[----:B------:R-:W-:Y:S01]  /*0ae0*/  IMAD.IADD R3, R3, 0x1, R0 ;  /* 0x0000000103037824 */ /* 0x000fe200078e0200 */
[----:B------:R-:W-:Y:S01]  /*0af0*/  ISETP.GE.AND P5, PT, R12, c[0x0][0x1d4], PT ;  /* 0x000075000c007a0c */ /* 0x000fe20003fa6270 */
[C---:B------:R-:W-:Y:S01]  /*0b00*/  IMAD R0, R23.reuse, c[0x0][0x244], R5 ;  /* 0x0000910017007a24 */ /* 0x040fe200078e0205 */
[----:B------:R-:W-:Y:S01]  /*0b10*/  LEA.HI R5, R18, R165, RZ, 0x3 ;  /* 0x000000a512057211 */ /* 0x000fe200078f18ff */
[----:B------:R-:W-:Y:S01]  /*0b20*/  IMAD.WIDE.U32 R2, R23, c[0x0][0x240], R2 ;  /* 0x0000900017027a25 */ /* 0x000fe200078e0002 */
[----:B------:R-:W-:-:S02]  /*0b30*/  SHF.L.U64.HI R157, R20, R157, c[0x0][0x23c] ;  /* 0x00008f00149d7619 */ /* 0x000fc4000001029d */
[----:B------:R-:W-:Y:S01]  /*0b40*/  SHF.R.S32.HI R5, RZ, 0x3, R5 ;  /* 0x00000003ff057819 */ /* 0x000fe20000011405 */
[----:B------:R-:W-:Y:S02]  /*0b50*/  IMAD.IADD R3, R3, 0x1, R0 ;  /* 0x0000000103037824 */ /* 0x000fe400078e0200 */
[----:B------:R-:W-:Y:S02]  /*0b60*/  IMAD R0, R42, c[0x0][0x248], RZ ;  /* 0x000092002a007a24 */ /* 0x000fe400078e02ff */
[----:B------:R-:W-:Y:S01]  /*0b70*/  IMAD.SHL.U32 R6, R5, 0x40, RZ ;  /* 0x0000004005067824 */ /* 0x000fe200078e00ff */
[----:B------:R-:W-:Y:S01]  /*0b80*/  LOP3.LUT R5, R10, 0x7fffffe, RZ, 0xc0, !PT ;  /* 0x07fffffe0a057812 */ /* 0x000fe200078ec0ff */
[C---:B------:R-:W-:Y:S02]  /*0b90*/  IMAD R7, R98.reuse, c[0x0][0x24c], R0 ;  /* 0x0000930062077a24 */ /* 0x040fe400078e0200 */
[----:B------:R-:W-:Y:S01]  /*0ba0*/  IMAD.WIDE.U32 R116, R98, c[0x0][0x248], R2 ;  /* 0x0000920062747a25 */ /* 0x000fe200078e0002 */
[----:B------:R-:W-:-:S03]  /*0bb0*/  LOP3.LUT R3, R6, 0xc0, RZ, 0xc0, !PT ;  /* 0x000000c006037812 */ /* 0x000fc600078ec0ff */
[----:B------:R-:W-:Y:S02]  /*0bc0*/  IMAD.SHL.U32 R4, R4, 0x8, RZ ;  /* 0x0000000804047824 */ /* 0x000fe400078e00ff */
[----:B-1----:R-:W-:Y:S02]  /*0bd0*/  IMAD R8, R158, R78, RZ ;  /* 0x0000004e9e087224 */ /* 0x002fe400078e02ff */
[----:B------:R-:W-:Y:S01]  /*0be0*/  IMAD.IADD R105, R117, 0x1, R7 ;  /* 0x0000000175697824 */ /* 0x000fe200078e0207 */
[----:B------:R-:W-:Y:S01]  /*0bf0*/  LOP3.LUT R0, R4, 0xffffff00, RZ, 0xc0, !PT ;  /* 0xffffff0004007812 */ /* 0x000fe200078ec0ff */
[----:B------:R-:W-:Y:S01]  /*0c00*/  IMAD.MOV.U32 R104, RZ, RZ, R116 ;  /* 0x000000ffff687224 */ /* 0x000fe200078e0074 */
[----:B------:R-:W-:Y:S01]  /*0c10*/  IADD3 R7, R12, 0x40, RZ ;  /* 0x000000400c077810 */ /* 0x000fe20007ffe0ff */
[----:B------:R-:W-:Y:S02]  /*0c20*/  IMAD.IADD R2, R15, 0x1, -R5 ;  /* 0x000000010f027824 */ /* 0x000fe400078e0a05 */
[-C--:B------:R-:W-:Y:S01]  /*0c30*/  IMAD R6, R9, R162.reuse, R8 ;  /* 0x000000a209067224 */ /* 0x080fe200078e0208 */
[----:B------:R-:W-:Y:S01]  /*0c40*/  LOP3.LUT R9, R3, 0x18, R12, 0xf8, !PT ;  /* 0x0000001803097812 */ /* 0x000fe200078ef80c */
[----:B------:R-:W-:Y:S01]  /*0c50*/  IMAD.WIDE.U32 R4, R78, R162, R104 ;  /* 0x000000a24e047225 */ /* 0x000fe200078e0068 */
[----:B------:R-:W-:-:S02]  /*0c60*/  SHF.R.U32.HI R3, RZ, 0x3, R3 ;  /* 0x00000003ff037819 */ /* 0x000fc40000011603 */
[----:B------:R-:W-:Y:S01]  /*0c70*/  IADD3 R8, R12, 0x20, RZ ;  /* 0x000000200c087810 */ /* 0x000fe20007ffe0ff */
[----:B------:R-:W-:Y:S01]  /*0c80*/  IMAD R10, R2, 0x20, R0 ;  /* 0x00000020020a7824 */ /* 0x000fe200078e0200 */
[----:B------:R-:W-:Y:S01]  /*0c90*/  @P1 LEA R2, P0, R4, c[0x0][0x220], 0x1 ;  /* 0x0000880004021a11 */ /* 0x000fe200078008ff */
[----:B------:R-:W-:Y:S01]  /*0ca0*/  IMAD.IADD R0, R5, 0x1, R6 ;  /* 0x0000000105007824 */ /* 0x000fe200078e0206 */
[----:B------:R-:W-:Y:S02]  /*0cb0*/  LOP3.LUT R5, R9, R3, RZ, 0x3c, !PT ;  /* 0x0000000309057212 */ /* 0x000fe400078e3cff */
[----:B------:R-:W-:Y:S02]  /*0cc0*/  ISETP.GE.AND P4, PT, R8, c[0x0][0x1d4], PT ;  /* 0x0000750008007a0c */ /* 0x000fe40003f86270 */
[----:B------:R-:W-:Y:S01]  /*0cd0*/  ISETP.GE.AND P3, PT, R7, c[0x0][0x1d4], PT ;  /* 0x0000750007007a0c */ /* 0x000fe20003f66270 */
[----:B------:R-:W-:Y:S01]  /*0ce0*/  IMAD.IADD R5, R10, 0x1, R5 ;  /* 0x000000010a057824 */ /* 0x000fe200078e0205 */
[----:B------:R-:W-:-:S02]  /*0cf0*/  @P1 LEA.HI.X R3, R4, c[0x0][0x224], R0, 0x1, P0 ;  /* 0x0000890004031a11 */ /* 0x000fc400000f0c00 */
[----:B------:R-:W-:Y:S01]  /*0d00*/  ISETP.GT.AND P0, PT, R11, 0x20, PT ;  /* 0x000000200b00780c */ /* 0x000fe20003f04270 */
[----:B------:R-:W-:-:S05]  /*0d10*/  IMAD.SHL.U32 R85, R5, 0x2, RZ ;  /* 0x0000000205557824 */ /* 0x000fca00078e00ff */
[----:B------:R-:W-:Y:S01]  /*0d20*/  @!PT LDS RZ, [RZ] ;  /* 0x00000000fffff984 */ /* 0x000fe20000000800 */
[----:B------:R-:W-:Y:S01]  /*0d30*/  @!PT LDS RZ, [RZ] ;  /* 0x00000000fffff984 */ /* 0x000fe20000000800 */
[----:B------:R-:W-:Y:S01]  /*0d40*/  @!PT LDS RZ, [RZ] ;  /* 0x00000000fffff984 */ /* 0x000fe20000000800 */
[----:B------:R1:W-:Y:S04]  /*0d50*/  @P1 LDGSTS.E.BYPASS.LTC128B.128 [R85+0x3100], [R2.64], !P5 ;  /* 0x0310000002551fae */ /* 0x0003e8000e901d46 */
[----:B------:R1:W-:Y:S04]  /*0d60*/  @P1 LDGSTS.E.BYPASS.LTC128B.128 [R85+0x4100], [R2.64+0x40], !P4 ;  /* 0x0410004002551fae */ /* 0x0003e8000e101d46 */
[----:B------:R1:W-:Y:S01]  /*0d70*/  @P1 LDGSTS.E.BYPASS.LTC128B.128 [R85+0x5100], [R2.64+0x80], !P3 ;  /* 0x0510008002551fae */ /* 0x0003e2000d901d46 */
[----:B------:R-:W-:-:S05]  /*0d80*/  @P0 IADD3 R5, P1, R163, R4, RZ ;  /* 0x00000004a3050210 */ /* 0x000fca0007f3e0ff */
[----:B------:R-:W-:Y:S01]  /*0d90*/  @P0 IMAD.X R0, R157, 0x1, R0, P1 ;  /* 0x000000019d000824 */ /* 0x000fe200008e0600 */
[----:B------:R-:W-:-:S04]  /*0da0*/  @P0 LEA R4, P1, R5, c[0x0][0x220], 0x1 ;  /* 0x0000880005040a11 */ /* 0x000fc800078208ff */
[----:B------:R-:W-:Y:S02]  /*0db0*/  @P0 LEA.HI.X R5, R5, c[0x0][0x224], R0, 0x1, P1 ;  /* 0x0000890005050a11 */ /* 0x000fe400008f0c00 */
[----:B------:R-:W-:Y:S02]  /*0dc0*/  ISETP.NE.U32.AND P1, PT, RZ, c[0x0][0x340], PT ;  /* 0x0000d000ff007a0c */ /* 0x000fe40003f25070 */
[----:B------:R-:W-:Y:S01]  /*0dd0*/  LEA.HI R34, R165, R165, RZ, 0x1 ;  /* 0x000000a5a5227211 */ /* 0x000fe200078f08ff */
[----:B------:R-:W-:Y:S01]  /*0de0*/  IMAD.MOV.U32 R164, RZ, RZ, c[0x0][0x27c] ;  /* 0x00009f00ffa47624 */ /* 0x000fe200078e00ff */
[----:B------:R-:W-:Y:S01]  /*0df0*/  ISETP.NE.AND.EX P1, PT, RZ, c[0x0][0x344], PT, P1 ;  /* 0x0000d100ff007a0c */ /* 0x000fe20003f25310 */
[----:B------:R2:W-:Y:S01]  /*0e00*/  @P0 LDGSTS.E.BYPASS.LTC128B.128 [R85+0x3900], [R4.64], !P5 ;  /* 0x0390000004550fae */ /* 0x0005e2000e901d46 */
[----:B------:R-:W-:-:S11]  /*0e10*/  SHF.R.S32.HI R92, RZ, 0x1, R34 ;  /* 0x00000001ff5c7819 */ /* 0x000fd60000011422 */
[----:B-1----:R-:W-:Y:S01]  /*0e20*/  @P1 IMAD.WIDE R2, R25, R19, c[0x0][0x340] ;  /* 0x0000d00019021625 */ /* 0x002fe200078e0213 */
[----:B------:R-:W-:Y:S01]  /*0e30*/  LEA.HI R10, R18, R165, RZ, 0x4 ;  /* 0x000000a5120a7211 */ /* 0x000fe200078f20ff */
[----:B------:R2:W-:Y:S04]  /*0e40*/  @P0 LDGSTS.E.BYPASS.LTC128B.128 [R85+0x4900], [R4.64+0x40], !P4 ;  /* 0x0490004004550fae */ /* 0x0005e8000e101d46 */
[----:B------:R-:W-:Y:S01]  /*0e50*/  IMAD.SHL.U32 R10, R10, 0x10, RZ ;  /* 0x000000100a0a7824 */ /* 0x000fe200078e00ff */
[----:B------:R2:W-:Y:S01]  /*0e60*/  @P0 LDGSTS.E.BYPASS.LTC128B.128 [R85+0x5900], [R4.64+0x80], !P3 ;  /* 0x0590008004550fae */ /* 0x0005e2000d901d46 */
[----:B------:R-:W-:-:S03]  /*0e70*/  ISETP.GE.AND P0, PT, R164, 0x1, PT ;  /* 0x00000001a400780c */ /* 0x000fc60003f06270 */
[----:B------:R-:W-:Y:S01]  /*0e80*/  LOP3.LUT R10, R10, 0xffffff00, RZ, 0xc0, !PT ;  /* 0xffffff000a0a7812 */ /* 0x000fe200078ec0ff */
[----:B------:R-:W-:Y:S01]  /*0e90*/  IMAD R18, R167, c[0x0][0x260], RZ ;  /* 0x00009800a7127a24 */ /* 0x000fe200078e02ff */
[----:B------:R-:W0:Y:S04]  /*0ea0*/  LDGDEPBAR ;  /* 0x00000000000079af */ /* 0x000e280000000000 */
[----:B------:R1:W3:Y:S01]  /*0eb0*/  @P1 LDG.E R8, [R2.64] ;  /* 0x0000000602081981 */ /* 0x0002e2000c1e1900 */
[----:B------:R-:W-:Y:S01]  /*0ec0*/  IMAD.IADD R19, R151, 0x1, R14 ;  /* 0x0000000197137824 */ /* 0x000fe200078e020e */
[----:B------:R-:W-:Y:S01]  /*0ed0*/  LOP3.LUT R34, R34, 0xfffffffe, RZ, 0xc0, !PT ;  /* 0xfffffffe22227812 */ /* 0x000fe200078ec0ff */
[----:B------:R-:W-:Y:S01]  /*0ee0*/  IMAD R18, R23, c[0x0][0x264], R18 ;  /* 0x0000990017127a24 */ /* 0x000fe200078e0212 */
[----:B------:R-:W-:Y:S01]  /*0ef0*/  SHF.R.S32.HI R0, RZ, 0x1f, R17 ;  /* 0x0000001fff007819 */ /* 0x000fe20000011411 */
[----:B------:R-:W-:Y:S01]  /*0f00*/  IMAD R17, R167, c[0x0][0x210], RZ ;  /* 0x00008400a7117a24 */ /* 0x000fe200078e02ff */
[----:B------:R-:W-:Y:S01]  /*0f10*/  SHF.R.S32.HI R38, RZ, 0x1f, R19 ;  /* 0x0000001fff267819 */ /* 0x000fe20000011413 */
[----:B------:R-:W-:Y:S01]  /*0f20*/  IMAD.IADD R34, R165, 0x1, -R34 ;  /* 0x00000001a5227824 */ /* 0x000fe200078e0a22 */
[----:B------:R-:W-:Y:S01]  /*0f30*/  LEA.HI R6, R92, R92, RZ, 0x1 ;  /* 0x0000005c5c067211 */ /* 0x000fe200078f08ff */
[----:B------:R-:W-:Y:S01]  /*0f40*/  IMAD R17, R23, c[0x0][0x214], R17 ;  /* 0x0000850017117a24 */ /* 0x000fe200078e0211 */
[----:B------:R-:W-:Y:S01]  /*0f50*/  LEA.HI R7, R0, R15, RZ, 0x2 ;  /* 0x0000000f00077211 */ /* 0x000fe200078f10ff */
[----:B------:R-:W-:Y:S01]  /*0f60*/  IMAD R9, R38, c[0x0][0x1e0], RZ ;  /* 0x0000780026097a24 */ /* 0x000fe200078e02ff */
[----:B------:R-:W-:Y:S01]  /*0f70*/  LOP3.LUT R6, R6, 0x7fffffe, RZ, 0xc0, !PT ;  /* 0x07fffffe06067812 */ /* 0x000fe200078ec0ff */
[----:B------:R-:W-:Y:S01]  /*0f80*/  IMAD.SHL.U32 R26, R34, 0x8, RZ ;  /* 0x00000008221a7824 */ /* 0x000fe200078e00ff */
[----:B------:R-:W-:Y:S01]  /*0f90*/  SHF.R.S32.HI R46, RZ, 0x1f, R92 ;  /* 0x0000001fff2e7819 */ /* 0x000fe2000001145c */
[----:B------:R-:W-:Y:S01]  /*0fa0*/  IMAD R0, R19, c[0x0][0x1e4], R9 ;  /* 0x0000790013007a24 */ /* 0x000fe200078e0209 */
[----:B------:R-:W-:Y:S01]  /*0fb0*/  LOP3.LUT R9, R7, 0xfffffffc, RZ, 0xc0, !PT ;  /* 0xfffffffc07097812 */ /* 0x000fe200078ec0ff */
[----:B------:R-:W-:Y:S01]  /*0fc0*/  IMAD.IADD R6, R92, 0x1, -R6 ;  /* 0x000000015c067824 */ /* 0x000fe200078e0a06 */
[----:B------:R-:W-:Y:S01]  /*0fd0*/  ISETP.GE.AND P0, PT, R26, c[0x0][0x27c], PT ;  /* 0x00009f001a007a0c */ /* 0x000fe20003f06270 */
[----:B------:R-:W-:Y:S01]  /*0fe0*/  IMAD.SHL.U32 R34, R34, 0x4, RZ ;  /* 0x0000000422227824 */ /* 0x000fe200078e00ff */
[----:B------:R-:W-:Y:S01]  /*0ff0*/  SHF.R.S32.HI R27, RZ, 0x1f, R26 ;  /* 0x0000001fff1b7819 */ /* 0x000fe2000001141a */
[----:B------:R-:W-:Y:S01]  /*1000*/  IMAD.IADD R21, R15, 0x1, -R9 ;  /* 0x000000010f157824 */ /* 0x000fe200078e0a09 */
[----:B------:R-:W-:Y:S01]  /*1010*/  ULDC.U8 UR4, c[0x0][0x298] ;  /* 0x0000a60000047ab9 */ /* 0x000fe20000000000 */
[----:B------:R-:W-:Y:S01]  /*1020*/  IMAD R15, R6, 0x20, R10 ;  /* 0x00000020060f7824 */ /* 0x000fe200078e020a */
[C---:B------:R-:W-:Y:S01]  /*1030*/  IADD3 R37, R34.reuse, 0x10, RZ ;  /* 0x0000001022257810 */ /* 0x040fe20007ffe0ff */
[----:B-1----:R-:W-:Y:S01]  /*1040*/  IMAD.WIDE.U32 R2, R19, c[0x0][0x1e0], RZ ;  /* 0x0000780013027a25 */ /* 0x002fe200078e00ff */
[----:B------:R-:W-:-:S02]  /*1050*/  IADD3 R36, R34, 0x20, RZ ;  /* 0x0000002022247810 */ /* 0x000fc40007ffe0ff */
[----:B------:R-:W-:Y:S01]  /*1060*/  SHF.R.S32.HI R35, RZ, 0x1f, R34 ;  /* 0x0000001fff237819 */ /* 0x000fe20000011422 */
[----:B------:R-:W-:Y:S01]  /*1070*/  IMAD.IADD R7, R3, 0x1, R0 ;  /* 0x0000000103077824 */ /* 0x000fe200078e0200 */
[----:B------:R-:W-:Y:S01]  /*1080*/  SEL R0, RZ, c[0x0][0x27c], !P0 ;  /* 0x00009f00ff007a07 */ /* 0x000fe20004000000 */
[----:B------:R-:W-:Y:S01]  /*1090*/  IMAD.SHL.U32 R10, R164, 0x2, RZ ;  /* 0x00000002a40a7824 */ /* 0x000fe200078e00ff */
[C---:B------:R-:W-:Y:S01]  /*10a0*/  IADD3 R95, R26.reuse, 0x30, RZ ;  /* 0x000000301a5f7810 */ /* 0x040fe20007ffe0ff */
[----:B------:R-:W-:Y:S01]  /*10b0*/  IMAD.MOV.U32 R6, RZ, RZ, R2 ;  /* 0x000000ffff067224 */ /* 0x000fe200078e0002 */
[C---:B------:R-:W-:Y:S01]  /*10c0*/  IADD3 R94, R26.reuse, 0x40, RZ ;  /* 0x000000401a5e7810 */ /* 0x040fe20007ffe0ff */
[----:B------:R-:W-:Y:S01]  /*10d0*/  IMAD.IADD R0, R26, 0x1, R0 ;  /* 0x000000011a007824 */ /* 0x000fe200078e0200 */
[----:B------:R-:W-:Y:S01]  /*10e0*/  IADD3 R20, -R10, c[0x0][0x1d4], RZ ;  /* 0x000075000a147a10 */ /* 0x000fe20007ffe1ff */
[----:B--2---:R-:W-:Y:S01]  /*10f0*/  IMAD.WIDE.U32 R4, R23, c[0x0][0x1e8], R6 ;  /* 0x00007a0017047a25 */ /* 0x004fe200078e0006 */
[----:B------:R-:W-:-:S02]  /*1100*/  IADD3 R93, R26, 0x50, RZ ;  /* 0x000000501a5d7810 */ /* 0x000fc40007ffe0ff */
[----:B------:R-:W-:Y:S01]  /*1110*/  SHF.R.S32.HI R6, RZ, 0x1f, R0 ;  /* 0x0000001fff067819 */ /* 0x000fe20000011400 */
[----:B------:R-:W-:Y:S02]  /*1120*/  IMAD R9, R167, c[0x0][0x1e8], RZ ;  /* 0x00007a00a7097a24 */ /* 0x000fe400078e02ff */
[----:B------:R-:W-:Y:S01]  /*1130*/  IMAD R14, R46, c[0x0][0x280], RZ ;  /* 0x0000a0002e0e7a24 */ /* 0x000fe200078e02ff */
[-C--:B------:R-:W-:Y:S01]  /*1140*/  LEA.HI R41, R6, R0.reuse, RZ, 0x3 ;  /* 0x0000000006297211 */ /* 0x080fe200078f18ff */
[----:B------:R-:W-:Y:S01]  /*1150*/  IMAD.IADD R29, R34, 0x1, R37 ;  /* 0x00000001221d7824 */ /* 0x000fe200078e0225 */
[----:B------:R-:W-:Y:S01]  /*1160*/  LEA.HI R40, R6, R0, RZ, 0x5 ;  /* 0x0000000006287211 */ /* 0x000fe200078f28ff */
[----:B------:R-:W-:Y:S01]  /*1170*/  IMAD.IADD R28, R34, 0x1, R36 ;  /* 0x00000001221c7824 */ /* 0x000fe200078e0224 */
[----:B------:R-:W-:Y:S01]  /*1180*/  LOP3.LUT R119, R41, 0xfffffff8, RZ, 0xc0, !PT ;  /* 0xfffffff829777812 */ /* 0x000fe200078ec0ff */
[----:B------:R-:W-:Y:S02]  /*1190*/  IMAD R9, R23, c[0x0][0x1ec], R9 ;  /* 0x00007b0017097a24 */ /* 0x000fe400078e0209 */
[----:B------:R-:W-:Y:S01]  /*11a0*/  IMAD R14, R92, c[0x0][0x284], R14 ;  /* 0x0000a1005c0e7a24 */ /* 0x000fe200078e020e */
[----:B------:R-:W-:Y:S01]  /*11b0*/  SHF.R.S32.HI R133, RZ, 0x1f, R119 ;  /* 0x0000001fff857819 */ /* 0x000fe20000011477 */
[----:B------:R-:W-:-:S02]  /*11c0*/  IMAD R0, R46, c[0x0][0x290], RZ ;  /* 0x0000a4002e007a24 */ /* 0x000fc400078e02ff */
[----:B------:R-:W-:Y:S02]  /*11d0*/  IMAD.IADD R5, R5, 0x1, R9 ;  /* 0x0000000105057824 */ /* 0x000fe400078e0209 */
[----:B------:R-:W-:Y:S02]  /*11e0*/  IMAD R0, R92, c[0x0][0x294], R0 ;  /* 0x0000a5005c007a24 */ /* 0x000fe400078e0200 */
[----:B------:R-:W-:-:S04]  /*11f0*/  IMAD.WIDE.U32 R12, R23, c[0x0][0x260], R12 ;  /* 0x00009800170c7a25 */ /* 0x000fc800078e000c */
[----:B------:R-:W-:-:S04]  /*1200*/  IMAD.WIDE.U32 R148, R92, c[0x0][0x1e0], RZ ;  /* 0x000078005c947a25 */ /* 0x000fc800078e00ff */
[----:B------:R-:W-:Y:S02]  /*1210*/  IMAD.MOV.U32 R160, RZ, RZ, c[0x0][0x1e0] ;  /* 0x00007800ffa07624 */ /* 0x000fe400078e00ff */
[----:B------:R-:W-:Y:S02]  /*1220*/  IMAD.MOV.U32 R161, RZ, RZ, c[0x0][0x280] ;  /* 0x0000a000ffa17624 */ /* 0x000fe400078e00ff */
[----:B------:R-:W-:Y:S01]  /*1230*/  IMAD.MOV.U32 R159, RZ, RZ, c[0x0][0x290] ;  /* 0x0000a400ff9f7624 */ /* 0x000fe200078e00ff */
[CC--:B------:R-:W-:Y:S01]  /*1240*/  SHF.L.U64.HI R152, R160.reuse, R154.reuse, c[0x0][0x1e4] ;  /* 0x00007900a0987619 */ /* 0x0c0fe2000001029a */
[----:B------:R-:W-:Y:S01]  /*1250*/  IMAD.SHL.U32 R160, R160, 0x40, RZ ;  /* 0x00000040a0a07824 */ /* 0x000fe200078e00ff */
[CC--:B------:R-:W-:Y:S01]  /*1260*/  SHF.L.U64.HI R153, R161.reuse, R154.reuse, c[0x0][0x284] ;  /* 0x0000a100a1997619 */ /* 0x0c0fe2000001029a */
[----:B------:R-:W-:Y:S01]  /*1270*/  IMAD.SHL.U32 R161, R161, 0x40, RZ ;  /* 0x00000040a1a17824 */ /* 0x000fe200078e00ff */
[C---:B------:R-:W-:Y:S01]  /*1280*/  SHF.L.U64.HI R154, R159.reuse, R154, c[0x0][0x294] ;  /* 0x0000a5009f9a7619 */ /* 0x040fe2000001029a */
[----:B------:R-:W-:Y:S01]  /*1290*/  IMAD.SHL.U32 R159, R159, 0x40, RZ ;  /* 0x000000409f9f7824 */ /* 0x000fe200078e00ff */
[----:B------:R-:W-:Y:S01]  /*12a0*/  BAR.SYNC.DEFER_BLOCKING 0x0 ;  /* 0x0000000000007b1d */ /* 0x000fe20000010000 */
[--C-:B---3--:R-:W-:Y:S01]  /*12b0*/  @P1 SHF.R.S32.HI R3, RZ, 0x1f, R8.reuse ;  /* 0x0000001fff031819 */ /* 0x108fe20000011408 */
[----:B------:R-:W-:Y:S01]  /*12c0*/  @P1 IMAD.MOV.U32 R2, RZ, RZ, R8 ;  /* 0x000000ffff021224 */ /* 0x000fe200078e0008 */
[----:B------:R-:W-:Y:S01]  /*12d0*/  SEL R8, R10, R20, !P0 ;  /* 0x000000140a087207 */ /* 0x000fe20004000000 */
[----:B------:R-:W-:Y:S01]  /*12e0*/  @!P1 IMAD.MOV.U32 R2, RZ, RZ, R25 ;  /* 0x000000ffff029224 */ /* 0x000fe200078e0019 */
[----:B------:R-:W-:Y:S01]  /*12f0*/  ISETP.GE.AND P0, PT, R28, c[0x0][0x27c], PT ;  /* 0x00009f001c007a0c */ /* 0x000fe20003f06270 */
[----:B------:R-:W-:Y:S01]  /*1300*/  @!P1 IMAD.MOV.U32 R3, RZ, RZ, R16 ;  /* 0x000000ffff039224 */ /* 0x000fe200078e0010 */
[----:B------:R-:W-:-:S02]  /*1310*/  SHF.R.S32.HI R7, RZ, 0x1f, R8 ;  /* 0x0000001fff077819 */ /* 0x000fc40000011408 */
[----:B------:R-:W-:Y:S02]  /*1320*/  SEL R44, R2, RZ, !P6 ;  /* 0x000000ff022c7207 */ /* 0x000fe40007000000 */
[----:B------:R-:W-:Y:S01]  /*1330*/  SEL R43, R3, RZ, !P6 ;  /* 0x000000ff032b7207 */ /* 0x000fe20007000000 */
[----:B------:R-:W-:Y:S01]  /*1340*/  IMAD.WIDE.U32 R2, R92, c[0x0][0x280], R34 ;  /* 0x0000a0005c027a25 */ /* 0x000fe200078e0022 */
[----:B------:R-:W-:Y:S02]  /*1350*/  ISETP.GE.AND P1, PT, R29, c[0x0][0x27c], PT ;  /* 0x00009f001d007a0c */ /* 0x000fe40003f26270 */
[----:B------:R-:W-:Y:S01]  /*1360*/  LEA.HI R45, R7, R8, RZ, 0x4 ;  /* 0x00000008072d7211 */ /* 0x000fe200078f20ff */
[----:B------:R-:W-:Y:S01]  /*1370*/  IMAD.IADD R33, R3, 0x1, R14 ;  /* 0x0000000103217824 */ /* 0x000fe200078e020e */
[CC--:B------:R-:W-:Y:S01]  /*1380*/  SEL R16, R10.reuse, R20.reuse, !P1 ;  /* 0x000000140a107207 */ /* 0x0c0fe20004800000 */
[----:B------:R-:W-:Y:S01]  /*1390*/  IMAD.MOV.U32 R32, RZ, RZ, R2 ;  /* 0x000000ffff207224 */ /* 0x000fe200078e0002 */
[----:B------:R-:W-:Y:S01]  /*13a0*/  SEL R20, R10, R20, !P0 ;  /* 0x000000140a147207 */ /* 0x000fe20004000000 */
[----:B------:R-:W-:Y:S01]  /*13b0*/  IMAD.WIDE.U32 R6, R92, c[0x0][0x280], R26 ;  /* 0x0000a0005c067a25 */ /* 0x000fe200078e001a */
[----:B------:R-:W-:-:S02]  /*13c0*/  SEL R39, RZ, c[0x0][0x27c], !P1 ;  /* 0x00009f00ff277a07 */ /* 0x000fc40004800000 */
[----:B------:R-:W-:Y:S01]  /*13d0*/  IADD3 R144, P1, R19, R92, RZ ;  /* 0x0000005c13907210 */ /* 0x000fe20007f3e0ff */
[----:B------:R-:W-:Y:S01]  /*13e0*/  IMAD.WIDE.U32 R8, R92, c[0x0][0x290], R34 ;  /* 0x0000a4005c087a25 */ /* 0x000fe200078e0022 */
[----:B------:R-:W-:-:S03]  /*13f0*/  ISETP.NE.AND P6, PT, RZ, UR4, PT ;  /* 0x00000004ff007c0c */ /* 0x000fc6000bfc5270 */
[----:B------:R-:W-:-:S04]  /*1400*/  IMAD.WIDE.U32 R2, R92, c[0x0][0x290], R26 ;  /* 0x0000a4005c027a25 */ /* 0x000fc800078e001a */
[----:B------:R-:W-:-:S04]  /*1410*/  IMAD.WIDE.U32 R10, R23, c[0x0][0x210], R26 ;  /* 0x00008400170a7a25 */ /* 0x000fc800078e001a */
[----:B------:R-:W-:Y:S02]  /*1420*/  IMAD.IADD R25, R14, 0x1, R7 ;  /* 0x000000010e197824 */ /* 0x000fe400078e0207 */
[----:B------:R-:W-:Y:S02]  /*1430*/  IMAD.IADD R31, R9, 0x1, R0 ;  /* 0x00000001091f7824 */ /* 0x000fe400078e0200 */
[----:B------:R-:W-:Y:S02]  /*1440*/  IMAD.IADD R23, R0, 0x1, R3 ;  /* 0x0000000100177824 */ /* 0x000fe400078e0203 */
[----:B------:R-:W-:Y:S02]  /*1450*/  IMAD R7, R43, c[0x0][0x1f0], RZ ;  /* 0x00007c002b077a24 */ /* 0x000fe400078e02ff */
[----:B------:R-:W-:Y:S02]  /*1460*/  IMAD R0, R46, c[0x0][0x1e0], RZ ;  /* 0x000078002e007a24 */ /* 0x000fe400078e02ff */
[----:B------:R-:W-:Y:S01]  /*1470*/  IMAD.MOV.U32 R24, RZ, RZ, R6 ;  /* 0x000000ffff187224 */ /* 0x000fe200078e0006 */
[----:B------:R-:W-:Y:S01]  /*1480*/  SHF.R.S32.HI R6, RZ, 0x1f, R16 ;  /* 0x0000001fff067819 */ /* 0x000fe20000011410 */
[----:B------:R-:W-:Y:S01]  /*1490*/  IMAD.WIDE.U32 R88, R44, c[0x0][0x1f0], R4 ;  /* 0x00007c002c587a25 */ /* 0x000fe200078e0004 */
[----:B------:R-:W-:-:S02]  /*14a0*/  SHF.R.S32.HI R5, RZ, 0x1f, R20 ;  /* 0x0000001fff057819 */ /* 0x000fc40000011414 */
[----:B------:R-:W-:Y:S01]  /*14b0*/  LEA.HI R16, R6, R16, RZ, 0x4 ;  /* 0x0000001006107211 */ /* 0x000fe200078f20ff */
[----:B------:R-:W-:Y:S01]  /*14c0*/  IMAD.MOV.U32 R30, RZ, RZ, R8 ;  /* 0x000000ffff1e7224 */ /* 0x000fe200078e0008 */
[----:B------:R-:W-:Y:S01]  /*14d0*/  SEL R6, RZ, c[0x0][0x27c], !P0 ;  /* 0x00009f00ff067a07 */ /* 0x000fe20004000000 */
[----:B------:R-:W-:Y:S01]  /*14e0*/  IMAD R4, R44, c[0x0][0x1f4], R7 ;  /* 0x00007d002c047a24 */ /* 0x000fe200078e0207 */
[----:B------:R-:W-:Y:S01]  /*14f0*/  LEA.HI R20, R5, R20, RZ, 0x4 ;  /* 0x0000001405147211 */ /* 0x000fe200078f20ff */
[----:B------:R-:W-:Y:S02]  /*1500*/  IMAD R8, R92, c[0x0][0x1e4], R0 ;  /* 0x000079005c087a24 */ /* 0x000fe400078e0200 */
[----:B------:R-:W-:Y:S02]  /*1510*/  IMAD R0, R42, c[0x0][0x268], RZ ;  /* 0x00009a002a007a24 */ /* 0x000fe400078e02ff */
[----:B------:R-:W-:Y:S02]  /*1520*/  IMAD.MOV.U32 R22, RZ, RZ, R2 ;  /* 0x000000ffff167224 */ /* 0x000fe400078e0002 */
[----:B------:R-:W-:-:S02]  /*1530*/  IMAD.IADD R90, R89, 0x1, R4 ;  /* 0x00000001595a7824 */ /* 0x000fc400078e0204 */
[----:B------:R-:W-:Y:S02]  /*1540*/  IMAD.IADD R3, R13, 0x1, R18 ;  /* 0x000000010d037824 */ /* 0x000fe400078e0212 */
[----:B------:R-:W-:Y:S02]  /*1550*/  IMAD.MOV.U32 R2, RZ, RZ, R12 ;  /* 0x000000ffff027224 */ /* 0x000fe400078e000c */
[----:B------:R-:W-:Y:S01]  /*1560*/  IMAD.IADD R4, R39, 0x1, R29 ;  /* 0x0000000127047824 */ /* 0x000fe200078e021d */
[----:B------:R-:W-:Y:S01]  /*1570*/  IADD3 R39, R34, 0x8, RZ ;  /* 0x0000000822277810 */ /* 0x000fe20007ffe0ff */
[C---:B------:R-:W-:Y:S02]  /*1580*/  IMAD R101, R98.reuse, c[0x0][0x26c], R0 ;  /* 0x00009b0062657a24 */ /* 0x040fe400078e0200 */
[----:B------:R-:W-:Y:S01]  /*1590*/  IMAD.SHL.U32 R0, R21, 0x40, RZ ;  /* 0x0000004015007824 */ /* 0x000fe200078e00ff */
[----:B------:R-:W-:Y:S01]  /*15a0*/  SHF.R.S32.HI R5, RZ, 0x1f, R4 ;  /* 0x0000001fff057819 */ /* 0x000fe20000011404 */
[----:B------:R-:W-:-:S03]  /*15b0*/  IMAD.WIDE.U32 R98, R98, c[0x0][0x268], R2 ;  /* 0x00009a0062627a25 */ /* 0x000fc600078e0002 */
[----:B------:R-:W-:Y:S01]  /*15c0*/  LOP3.LUT R0, R0, 0xc0, RZ, 0xc0, !PT ;  /* 0x000000c000007812 */ /* 0x000fe200078ec0ff */
[----:B------:R-:W-:Y:S01]  /*15d0*/  IMAD.IADD R3, R6, 0x1, R28 ;  /* 0x0000000106037824 */ /* 0x000fe200078e021c */
[-C--:B------:R-:W-:Y:S01]  /*15e0*/  LEA.HI R12, R5, R4.reuse, RZ, 0x3 ;  /* 0x00000004050c7211 */ /* 0x080fe200078f18ff */
[----:B------:R-:W-:Y:S01]  /*15f0*/  IMAD.IADD R137, R149, 0x1, R8 ;  /* 0x0000000195897824 */ /* 0x000fe200078e0208 */
[----:B------:R-:W-:Y:S01]  /*1600*/  LEA.HI R7, R5, R4, RZ, 0x5 ;  /* 0x0000000405077211 */ /* 0x000fe200078f28ff */
[----:B------:R-:W-:Y:S01]  /*1610*/  IMAD.SHL.U32 R5, R40, 0x40, RZ ;  /* 0x0000004028057824 */ /* 0x000fe200078e00ff */
[----:B------:R-:W-:Y:S01]  /*1620*/  SHF.R.S32.HI R4, RZ, 0x1f, R3 ;  /* 0x0000001fff047819 */ /* 0x000fe20000011403 */
[----:B------:R-:W-:Y:S01]  /*1630*/  IMAD.X R143, R38, 0x1, R46, P1 ;  /* 0x00000001268f7824 */ /* 0x000fe200008e062e */
[----:B------:R-:W-:Y:S01]  /*1640*/  SHF.R.U32.HI R2, RZ, 0x3, R0 ;  /* 0x00000003ff027819 */ /* 0x000fe20000011600 */
[----:B------:R-:W-:Y:S01]  /*1650*/  IMAD.IADD R11, R11, 0x1, R17 ;  /* 0x000000010b0b7824 */ /* 0x000fe200078e0211 */
[----:B------:R-:W-:Y:S01]  /*1660*/  LOP3.LUT R6, R0, 0x18, R41, 0xf8, !PT ;  /* 0x0000001800067812 */ /* 0x000fe200078ef829 */
[----:B-----5:R-:W-:Y:S01]  /*1670*/  IMAD.WIDE.U32 R112, R146, c[0x0][0x280], R32 ;  /* 0x0000a00092707a25 */ /* 0x020fe200078e0020 */
[----:B------:R-:W-:-:S02]  /*1680*/  LEA.HI R9, R4, R3, RZ, 0x3 ;  /* 0x0000000304097211 */ /* 0x000fc400078f18ff */
[----:B------:R-:W-:Y:S01]  /*1690*/  LEA.HI R8, R4, R3, RZ, 0x5 ;  /* 0x0000000304087211 */ /* 0x000fe200078f28ff */
[----:B------:R-:W-:Y:S01]  /*16a0*/  IMAD.SHL.U32 R4, R7, 0x40, RZ ;  /* 0x0000004007047824 */ /* 0x000fe200078e00ff */
[----:B------:R-:W-:Y:S01]  /*16b0*/  LOP3.LUT R13, R5, 0x7ffff800, RZ, 0xc0, !PT ;  /* 0x7ffff800050d7812 */ /* 0x000fe200078ec0ff */
[----:B------:R-:W-:Y:S01]  /*16c0*/  IMAD.WIDE.U32 R114, R44, c[0x0][0x218], R10 ;  /* 0x000086002c727a25 */ /* 0x000fe200078e000a */
[----:B------:R-:W-:Y:S02]  /*16d0*/  LOP3.LUT R6, R6, R2, RZ, 0x3c, !PT ;  /* 0x0000000206067212 */ /* 0x000fe400078e3cff */
[----:B------:R-:W-:Y:S01]  /*16e0*/  LOP3.LUT R5, R0, 0x18, R12, 0xf8, !PT ;  /* 0x0000001800057812 */ /* 0x000fe200078ef80c */
[----:B------:R-:W-:Y:S01]  /*16f0*/  IMAD.WIDE.U32 R110, R146, c[0x0][0x280], R24 ;  /* 0x0000a000926e7a25 */ /* 0x000fe200078e0018 */
[----:B------:R-:W-:Y:S02]  /*1700*/  SHF.R.S32.HI R3, RZ, 0x4, R45 ;  /* 0x00000004ff037819 */ /* 0x000fe4000001142d */
[----:B------:R-:W-:Y:S01]  /*1710*/  IADD3 R130, R6, R13, R15 ;  /* 0x0000000d06827210 */ /* 0x000fe20007ffe00f */
[----:B------:R-:W-:Y:S01]  /*1720*/  IMAD.WIDE.U32 R108, R146, c[0x0][0x290], R30 ;  /* 0x0000a400926c7a25 */ /* 0x000fe200078e001e */
[----:B------:R-:W-:-:S02]  /*1730*/  LOP3.LUT R7, R4, 0x7ffff800, RZ, 0xc0, !PT ;  /* 0x7ffff80004077812 */ /* 0x000fc400078ec0ff */
[-C--:B------:R-:W-:Y:S01]  /*1740*/  LOP3.LUT R6, R5, R2.reuse, RZ, 0x3c, !PT ;  /* 0x0000000205067212 */ /* 0x080fe200078e3cff */
[----:B------:R-:W-:Y:S01]  /*1750*/  IMAD.SHL.U32 R4, R8, 0x40, RZ ;  /* 0x0000004008047824 */ /* 0x000fe200078e00ff */
[----:B------:R-:W-:Y:S01]  /*1760*/  LEA.HI.SX32 R3, R41, R3, 0x1d ;  /* 0x0000000329037211 */ /* 0x000fe200078feaff */
[----:B------:R-:W-:Y:S01]  /*1770*/  IMAD.WIDE.U32 R106, R146, c[0x0][0x290], R22 ;  /* 0x0000a400926a7a25 */ /* 0x000fe200078e0016 */
[----:B------:R-:W-:Y:S02]  /*1780*/  LOP3.LUT R5, R0, 0x18, R9, 0xf8, !PT ;  /* 0x0000001800057812 */ /* 0x000fe400078ef809 */
[----:B------:R-:W-:Y:S01]  /*1790*/  IADD3 R129, R6, R7, R15 ;  /* 0x0000000706817210 */ /* 0x000fe20007ffe00f */
[----:B------:R-:W-:Y:S01]  /*17a0*/  IMAD.SHL.U32 R100, R3, 0x8, RZ ;  /* 0x0000000803647824 */ /* 0x000fe200078e00ff */
[----:B------:R-:W-:Y:S01]  /*17b0*/  SHF.R.S32.HI R7, RZ, 0x1f, R3 ;  /* 0x0000001fff077819 */ /* 0x000fe20000011403 */
[----:B------:R-:W-:Y:S01]  /*17c0*/  IMAD.IADD R101, R99, 0x1, R101 ;  /* 0x0000000163657824 */ /* 0x000fe200078e0265 */
[----:B------:R-:W-:Y:S01]  /*17d0*/  LOP3.LUT R6, R4, 0x7ffff800, RZ, 0xc0, !PT ;  /* 0x7ffff80004067812 */ /* 0x000fe200078ec0ff */
[----:B------:R-:W-:Y:S01]  /*17e0*/  IMAD.SHL.U32 R130, R130, 0x2, RZ ;  /* 0x0000000282827824 */ /* 0x000fe200078e00ff */
[----:B------:R-:W-:Y:S01]  /*17f0*/  LOP3.LUT R4, R5, R2, RZ, 0x3c, !PT ;  /* 0x0000000205047212 */ /* 0x000fe200078e3cff */
[----:B------:R-:W-:Y:S01]  /*1800*/  IMAD.SHL.U32 R129, R129, 0x2, RZ ;  /* 0x0000000281817824 */ /* 0x000fe200078e00ff */
[----:B------:R-:W-:-:S02]  /*1810*/  SHF.R.S32.HI R5, RZ, 0x4, R16 ;  /* 0x00000004ff057819 */ /* 0x000fc40000011410 */
[----:B------:R-:W-:Y:S02]  /*1820*/  LEA.HI R7, R7, R3, RZ, 0x2 ;  /* 0x0000000307077211 */ /* 0x000fe400078f10ff */
[----:B------:R-:W-:Y:S02]  /*1830*/  SHF.R.S32.HI R3, RZ, 0x4, R20 ;  /* 0x00000004ff037819 */ /* 0x000fe40000011414 */
[----:B------:R-:W-:Y:S01]  /*1840*/  IADD3 R128, R4, R6, R15 ;  /* 0x0000000604807210 */ /* 0x000fe20007ffe00f */
[----:B------:R-:W-:Y:S01]  /*1850*/  IMAD.SHL.U32 R6, R7, 0x200, RZ ;  /* 0x0000020007067824 */ /* 0x000fe200078e00ff */
[----:B------:R-:W-:Y:S02]  /*1860*/  LEA.HI.SX32 R4, R12, R5, 0x1d ;  /* 0x000000050c047211 */ /* 0x000fe400078feaff */
[----:B------:R-:W-:Y:S01]  /*1870*/  LOP3.LUT R5, R0, 0x18, R100, 0xf8, !PT ;  /* 0x0000001800057812 */ /* 0x000fe200078ef864 */
[----:B------:R-:W-:Y:S01]  /*1880*/  IMAD.SHL.U32 R128, R128, 0x2, RZ ;  /* 0x0000000280807824 */ /* 0x000fe200078e00ff */
[----:B------:R-:W-:Y:S01]  /*1890*/  LEA.HI.SX32 R3, R9, R3, 0x1d ;  /* 0x0000000309037211 */ /* 0x000fe200078feaff */
[----:B------:R-:W-:Y:S01]  /*18a0*/  IMAD.SHL.U32 R97, R4, 0x8, RZ ;  /* 0x0000000804617824 */ /* 0x000fe200078e00ff */
[----:B------:R-:W-:-:S02]  /*18b0*/  LOP3.LUT R8, R5, R2, RZ, 0x3c, !PT ;  /* 0x0000000205087212 */ /* 0x000fc400078e3cff */
[----:B------:R-:W-:Y:S01]  /*18c0*/  SHF.R.S32.HI R7, RZ, 0x1f, R4 ;  /* 0x0000001fff077819 */ /* 0x000fe20000011404 */
[----:B------:R-:W-:Y:S01]  /*18d0*/  IMAD.SHL.U32 R102, R3, 0x8, RZ ;  /* 0x0000000803667824 */ /* 0x000fe200078e00ff */
[----:B------:R-:W-:Y:S02]  /*18e0*/  SHF.R.S32.HI R5, RZ, 0x1f, R3 ;  /* 0x0000001fff057819 */ /* 0x000fe40000011403 */
[----:B------:R-:W-:Y:S02]  /*18f0*/  LOP3.LUT R6, R6, 0x7ffff800, RZ, 0xc0, !PT ;  /* 0x7ffff80006067812 */ /* 0x000fe400078ec0ff */
[----:B------:R-:W-:Y:S02]  /*1900*/  LEA.HI R7, R7, R4, RZ, 0x2 ;  /* 0x0000000407077211 */ /* 0x000fe400078f10ff */
[----:B------:R-:W-:Y:S02]  /*1910*/  LEA.HI R5, R5, R3, RZ, 0x2 ;  /* 0x0000000305057211 */ /* 0x000fe400078f10ff */
[----:B------:R-:W-:Y:S01]  /*1920*/  LOP3.LUT R3, R0, 0x18, R97, 0xf8, !PT ;  /* 0x0000001800037812 */ /* 0x000fe200078ef861 */
[----:B------:R-:W-:Y:S01]  /*1930*/  IMAD.SHL.U32 R4, R7, 0x200, RZ ;  /* 0x0000020007047824 */ /* 0x000fe200078e00ff */
[----:B------:R-:W-:-:S02]  /*1940*/  IADD3 R13, R8, R6, R15 ;  /* 0x00000006080d7210 */ /* 0x000fc40007ffe00f */
[C---:B------:R-:W-:Y:S02]  /*1950*/  LOP3.LUT R8, R0.reuse, 0x8, R26, 0xf8, !PT ;  /* 0x0000000800087812 */ /* 0x040fe400078ef81a */
[-C--:B------:R-:W-:Y:S01]  /*1960*/  LOP3.LUT R6, R3, R2.reuse, RZ, 0x3c, !PT ;  /* 0x0000000203067212 */ /* 0x080fe200078e3cff */
[----:B------:R-:W-:Y:S01]  /*1970*/  IMAD.SHL.U32 R3, R5, 0x200, RZ ;  /* 0x0000020005037824 */ /* 0x000fe200078e00ff */
[----:B------:R-:W-:Y:S01]  /*1980*/  LOP3.LUT R0, R0, 0x18, R102, 0xf8, !PT ;  /* 0x0000001800007812 */ /* 0x000fe200078ef866 */
[----:B------:R-:W-:Y:S01]  /*1990*/  IMAD.SHL.U32 R122, R13, 0x2, RZ ;  /* 0x000000020d7a7824 */ /* 0x000fe200078e00ff */
[-C--:B------:R-:W-:Y:S02]  /*19a0*/  LOP3.LUT R5, R8, R2.reuse, RZ, 0x3c, !PT ;  /* 0x0000000208057212 */ /* 0x080fe400078e3cff */
[----:B------:R-:W-:Y:S02]  /*19b0*/  LOP3.LUT R4, R4, 0x7ffff800, RZ, 0xc0, !PT ;  /* 0x7ffff80004047812 */ /* 0x000fe400078ec0ff */
[----:B------:R-:W-:Y:S01]  /*19c0*/  LOP3.LUT R2, R0, R2, RZ, 0x3c, !PT ;  /* 0x0000000200027212 */ /* 0x000fe200078e3cff */
[----:B------:R-:W-:Y:S01]  /*19d0*/  IMAD R0, R43, c[0x0][0x218], RZ ;  /* 0x000086002b007a24 */ /* 0x000fe200078e02ff */
[----:B------:R-:W-:Y:S01]  /*19e0*/  LOP3.LUT R3, R3, 0x7ffff800, RZ, 0xc0, !PT ;  /* 0x7ffff80003037812 */ /* 0x000fe200078ec0ff */
[----:B------:R-:W-:Y:S01]  /*19f0*/  IMAD.IADD R5, R15, 0x1, R5 ;  /* 0x000000010f057824 */ /* 0x000fe200078e0205 */
[----:B------:R-:W-:-:S02]  /*1a00*/  IADD3 R142, P1, P0, R88, R148, R26 ;  /* 0x00000094588e7210 */ /* 0x000fc4000783e01a */
[--C-:B------:R-:W-:Y:S02]  /*1a10*/  IADD3 R4, R6, R4, R15.reuse ;  /* 0x0000000406047210 */ /* 0x100fe40007ffe00f */
[----:B------:R-:W-:Y:S01]  /*1a20*/  IADD3 R15, R2, R3, R15 ;  /* 0x00000003020f7210 */ /* 0x000fe20007ffe00f */
[----:B------:R-:W-:Y:S01]  /*1a30*/  IMAD R3, R44, c[0x0][0x21c], R0 ;  /* 0x000087002c037a24 */ /* 0x000fe200078e0200 */
[----:B------:R-:W-:Y:S01]  /*1a40*/  IADD3.X R141, R90, R137, R27, P1, P0 ;  /* 0x000000895a8d7210 */ /* 0x000fe20000fe041b */
[----:B------:R-:W-:Y:S01]  /*1a50*/  IMAD.SHL.U32 R121, R4, 0x2, RZ ;  /* 0x0000000204797824 */ /* 0x000fe200078e00ff */
[----:B------:R-:W-:Y:S01]  /*1a60*/  SHF.R.S32.HI R0, RZ, 0x1f, R146 ;  /* 0x0000001fff007819 */ /* 0x000fe20000011492 */
[----:B------:R-:W-:Y:S01]  /*1a70*/  IMAD.IADD R131, R115, 0x1, R3 ;  /* 0x0000000173837824 */ /* 0x000fe200078e0203 */
[----:B------:R-:W-:Y:S01]  /*1a80*/  LOP3.LUT P0, RZ, R21, 0x2, RZ, 0xc0, !PT ;  /* 0x0000000215ff7812 */ /* 0x000fe2000780c0ff */
[----:B------:R-:W-:Y:S01]  /*1a90*/  IMAD.SHL.U32 R120, R15, 0x2, RZ ;  /* 0x000000020f787824 */ /* 0x000fe200078e00ff */
[----:B------:R-:W-:Y:S01]  /*1aa0*/  LEA R86, R5, 0x100, 0x1 ;  /* 0x0000010005567811 */ /* 0x000fe200078e08ff */
[----:B------:R-:W-:Y:S01]  /*1ab0*/  IMAD R2, R0, c[0x0][0x280], RZ ;  /* 0x0000a00000027a24 */ /* 0x000fe200078e02ff */
[----:B------:R-:W-:Y:S01]  /*1ac0*/  LOP3.LUT R118, R12, 0xfffffff8, RZ, 0xc0, !PT ;  /* 0xfffffff80c767812 */ /* 0x000fe200078ec0ff */
[----:B------:R-:W-:Y:S01]  /*1ad0*/  IMAD R0, R0, c[0x0][0x290], RZ ;  /* 0x0000a40000007a24 */ /* 0x000fe200078e02ff */
[----:B------:R-:W-:Y:S01]  /*1ae0*/  LOP3.LUT R103, R9, 0xfffffff8, RZ, 0xc0, !PT ;  /* 0xfffffff809677812 */ /* 0x000fe200078ec0ff */
[----:B------:R-:W-:Y:S01]  /*1af0*/  IMAD R2, R146, c[0x0][0x284], R2 ;  /* 0x0000a10092027a24 */ /* 0x000fe200078e0202 */
[----:B------:R-:W-:Y:S01]  /*1b00*/  IADD3 R87, R86, 0x20, RZ ;  /* 0x0000002056577810 */ /* 0x000fe20007ffe0ff */
[----:B------:R-:W-:Y:S01]  /*1b10*/  IMAD R0, R146, c[0x0][0x294], R0 ;  /* 0x0000a50092007a24 */ /* 0x000fe200078e0200 */
[C---:B------:R-:W-:Y:S01]  /*1b20*/  IADD3 R40, R34.reuse, 0x28, RZ ;  /* 0x0000002822287810 */ /* 0x040fe20007ffe0ff */
[----:B------:R-:W-:Y:S01]  /*1b30*/  IMAD.IADD R136, R113, 0x1, R2 ;  /* 0x0000000171887824 */ /* 0x000fe200078e0202 */
[----:B------:R-:W-:Y:S01]  /*1b40*/  IADD3 R38, R34, 0x18, RZ ;  /* 0x0000001822267810 */ /* 0x000fe20007ffe0ff */
[----:B------:R-:W-:Y:S01]  /*1b50*/  IMAD.IADD R134, R2, 0x1, R111 ;  /* 0x0000000102867824 */ /* 0x000fe200078e026f */
[----:B------:R-:W-:Y:S01]  /*1b60*/  SHF.R.S32.HI R125, RZ, 0x1f, R100 ;  /* 0x0000001fff7d7819 */ /* 0x000fe20000011464 */
[----:B------:R-:W-:Y:S01]  /*1b70*/  IMAD.IADD R135, R109, 0x1, R0 ;  /* 0x000000016d877824 */ /* 0x000fe200078e0200 */
[----:B------:R-:W-:Y:S01]  /*1b80*/  SHF.R.S32.HI R127, RZ, 0x1f, R118 ;  /* 0x0000001fff7f7819 */ /* 0x000fe20000011476 */
[----:B------:R-:W-:Y:S01]  /*1b90*/  IMAD.IADD R132, R0, 0x1, R107 ;  /* 0x0000000100847824 */ /* 0x000fe200078e026b */
[----:B------:R-:W-:-:S02]  /*1ba0*/  SHF.R.S32.HI R126, RZ, 0x1f, R103 ;  /* 0x0000001fff7e7819 */ /* 0x000fc40000011467 */
[----:B------:R-:W-:Y:S02]  /*1bb0*/  @P0 IADD3 R87, R86, -0x20, RZ ;  /* 0xffffffe056570810 */ /* 0x000fe40007ffe0ff */
[----:B------:R-:W-:Y:S02]  /*1bc0*/  SHF.R.S32.HI R124, RZ, 0x1f, R97 ;  /* 0x0000001fff7c7819 */ /* 0x000fe40000011461 */
[----:B------:R-:W-:Y:S02]  /*1bd0*/  SHF.R.S32.HI R123, RZ, 0x1f, R102 ;  /* 0x0000001fff7b7819 */ /* 0x000fe40000011466 */
.L_x_680:
        /* <DEDUP_REMOVED lines=8> */
[----:B------:R-:W-:Y:S04]  /*1c60*/  IMAD.IADD R16, R11, 0x1, R2 ;  /* 0x000000010b107824 */ /* 0x000fe800078e0202 */
[----:B------:R-:W-:Y:S01]  /*1c70*/  IMAD.X R2, R16, 0x1, R141, P0 ;  /* 0x0000000110027824 */ /* 0x000fe200000e068d */
[C---:B------:R-:W-:Y:S04]  /*1c80*/  LEA R60, P0, R0.reuse, c[0x0][0x1c8], 0x1 ;  /* 0x00007200003c7a11 */ /* 0x040fe800078008ff */
        /* <DEDUP_REMOVED lines=49> */
[----:B------:R-:W-:-:S12]  /*1fa0*/  CS2R R2, SRZ ;  /* 0x0000000000027805 */ /* 0x000fd8000001ff00 */
[----:B------:R1:W5:Y:S04]  /*1fb0*/  @!P0 LDG.E.64 R32, [R6.64] ;  /* 0x0000000606208981 */ /* 0x000368000c1e1b00 */
[----:B------:R1:W5:Y:S01]  /*1fc0*/  @!P0 LDG.E.64 R2, [R4.64] ;  /* 0x0000000604028981 */ /* 0x000362000c1e1b00 */
[----:B------:R-:W-:-:S13]  /*1fd0*/  ISETP.GE.AND P0, PT, R39, c[0x0][0x27c], PT ;  /* 0x00009f0027007a0c */ /* 0x000fda0003f06270 */
[----:B------:R1:W5:Y:S04]  /*1fe0*/  @!P0 LDG.E.64 R44, [R6.64+0x10] ;  /* 0x00001006062c8981 */ /* 0x000368000c1e1b00 */
[----:B------:R1:W5:Y:S01]  /*1ff0*/  @!P0 LDG.E.64 R12, [R4.64+0x10] ;  /* 0x00001006040c8981 */ /* 0x000362000c1e1b00 */
        /* <DEDUP_REMOVED lines=11> */
[----:B------:R1:W5:Y:S02]  /*20b0*/  @!P0 LDG.E.64 R20, [R4.64+0x50] ;  /* 0x0000500604148981 */ /* 0x000364000c1e1b00 */
.L_x_660:
[----:B------:R-:W-:Y:S05]  /*20c0*/  BSYNC B0 ;  /* 0x0000000000007941 */ /* 0x000fea0003800000 */
.L_x_659:
        /* <DEDUP_REMOVED lines=89> */
.L_x_663:
[----:B------:R-:W-:Y:S05]  /*2660*/  BSYNC B0 ;  /* 0x0000000000007941 */ /* 0x000fea0003800000 */
.L_x_662:
[----:B------:R-:W-:Y:S01]  /*2670*/  ISETP.GE.AND P0, PT, R29, c[0x0][0x1d4], PT ;  /* 0x000075001d007a0c */ /* 0x000fe20003f06270 */
[----:B------:R-:W-:-:S12]  /*2680*/  BSSY B0, `(.L_x_664) ;  /* 0x0000035000007945 */ /* 0x000fd80003800000 */
[----:B------:R-:W-:-:S05]  /*2690*/  @P0 BRA `(.L_x_665) ;  /* 0x0000033000000947 */ /* 0x000fca0003800000 */
[----:B------:R-:W-:Y:S01]  /*26a0*/  ISETP.GE.AND P0, PT, R39, c[0x0][0x27c], PT ;  /* 0x00009f0027007a0c */ /* 0x000fe20003f06270 */
[----:B-1----:R-:W1:-:S12]  /*26b0*/  LDS.128 R8, [R87+0x3000] ;  /* 0x0030000057087984 */ /* 0x002e580000000c00 */
        /* <DEDUP_REMOVED lines=49> */
.L_x_665:
[----:B------:R-:W-:Y:S05]  /*29d0*/  BSYNC B0 ;  /* 0x0000000000007941 */ /* 0x000fea0003800000 */
.L_x_664:
[----:B------:R-:W-:Y:S01]  /*29e0*/  ISETP.GE.AND P0, PT, R28, c[0x0][0x1d4], PT ;  /* 0x000075001c007a0c */ /* 0x000fe20003f06270 */
[----:B------:R-:W-:-:S12]  /*29f0*/  BSSY B0, `(.L_x_666) ;  /* 0x0000035000007945 */ /* 0x000fd80003800000 */
[----:B------:R-:W-:-:S05]  /*2a00*/  @P0 BRA `(.L_x_667) ;  /* 0x0000033000000947 */ /* 0x000fca0003800000 */
[----:B------:R-:W-:Y:S01]  /*2a10*/  ISETP.GE.AND P0, PT, R37, c[0x0][0x27c], PT ;  /* 0x00009f0025007a0c */ /* 0x000fe20003f06270 */
[----:B-1----:R-:W1:-:S12]  /*2a20*/  LDS.128 R8, [R86+0x4000] ;  /* 0x0040000056087984 */ /* 0x002e580000000c00 */
        /* <DEDUP_REMOVED lines=49> */
.L_x_667:
[----:B------:R-:W-:Y:S05]  /*2d40*/  BSYNC B0 ;  /* 0x0000000000007941 */ /* 0x000fea0003800000 */
.L_x_666:
[----:B------:R-:W-:Y:S01]  /*2d50*/  ISETP.GE.AND P0, PT, R95, c[0x0][0x1d4], PT ;  /* 0x000075005f007a0c */ /* 0x000fe20003f06270 */
[----:B------:R-:W-:-:S12]  /*2d60*/  BSSY B0, `(.L_x_668) ;  /* 0x0000035000007945 */ /* 0x000fd80003800000 */
[----:B------:R-:W-:-:S05]  /*2d70*/  @P0 BRA `(.L_x_669) ;  /* 0x0000033000000947 */ /* 0x000fca0003800000 */
[----:B------:R-:W-:Y:S01]  /*2d80*/  ISETP.GE.AND P0, PT, R38, c[0x0][0x27c], PT ;  /* 0x00009f0026007a0c */ /* 0x000fe20003f06270 */
[----:B-1----:R-:W1:-:S12]  /*2d90*/  LDS.128 R8, [R87+0x4000] ;  /* 0x0040000057087984 */ /* 0x002e580000000c00 */
        /* <DEDUP_REMOVED lines=49> */
.L_x_669:
[----:B------:R-:W-:Y:S05]  /*30b0*/  BSYNC B0 ;  /* 0x0000000000007941 */ /* 0x000fea0003800000 */
.L_x_668:
        /* <DEDUP_REMOVED lines=54> */
.L_x_671:
[----:B------:R-:W-:Y:S05]  /*3420*/  BSYNC B0 ;  /* 0x0000000000007941 */ /* 0x000fea0003800000 */
.L_x_670:
[----:B------:R-:W-:-:S13]  /*3430*/  ISETP.GE.AND P0, PT, R93, c[0x0][0x1d4], PT ;  /* 0x000075005d007a0c */ /* 0x000fda0003f06270 */
        /* <DEDUP_REMOVED lines=53> */
.L_x_658:
        /* <DEDUP_REMOVED lines=36> */
[----:B------:R1:W5:Y:S04]  /*39d0*/  @!P0 LDG.E.128 R44, [R8.64] ;  /* 0x00000006082c8981 */ /* 0x000368000c1e1d00 */
[----:B------:R1:W5:Y:S01]  /*39e0*/  @!P0 LDG.E.128 R4, [R2.64] ;  /* 0x0000000602048981 */ /* 0x000362000c1e1d00 */
[----:B------:R-:W-:-:S13]  /*39f0*/  ISETP.GE.AND P0, PT, R29, c[0x0][0x27c], PT ;  /* 0x00009f001d007a0c */ /* 0x000fda0003f06270 */
[----:B------:R1:W5:Y:S04]  /*3a00*/  @!P0 LDG.E.128 R56, [R8.64+0x20] ;  /* 0x0000200608388981 */ /* 0x000368000c1e1d00 */
[----:B------:R1:W5:Y:S01]  /*3a10*/  @!P0 LDG.E.128 R12, [R2.64+0x20] ;  /* 0x00002006020c8981 */ /* 0x000362000c1e1d00 */
[----:B------:R-:W-:-:S13]  /*3a20*/  ISETP.GE.AND P0, PT, R28, c[0x0][0x27c], PT ;  /* 0x00009f001c007a0c */ /* 0x000fda0003f06270 */
[----:B------:R1:W5:Y:S04]  /*3a30*/  @!P0 LDG.E.128 R64, [R8.64+0x40] ;  /* 0x0000400608408981 */ /* 0x000368000c1e1d00 */
[----:B------:R1:W5:Y:S02]  /*3a40*/  @!P0 LDG.E.128 R20, [R2.64+0x40] ;  /* 0x0000400602148981 */ /* 0x000364000c1e1d00 */
.L_x_673:
[----:B------:R-:W-:Y:S05]  /*3a50*/  BSYNC B0 ;  /* 0x0000000000007941 */ /* 0x000fea0003800000 */
.L_x_672:
        /* <DEDUP_REMOVED lines=48> */
[----:B------:R-:W-:Y:S01]  /*3d60*/  IMAD.MOV.U32 R2, RZ, RZ, R5 ;  /* 0x000000ffff027224 */ /* 0x000fe200078e0005 */
[----:B------:R-:W-:-:S13]  /*3d70*/  ISETP.GE.AND P0, PT, R26, c[0x0][0x27c], PT ;  /* 0x00009f001a007a0c */ /* 0x000fda0003f06270 */
        /* <DEDUP_REMOVED lines=62> */
[----:B------:R-:W-:Y:S01]  /*4160*/  @!P0 MOV R17, R41 ;  /* 0x0000002900118202 */ /* 0x000fe20000000f00 */
[----:B------:R-:W-:Y:S01]  /*4170*/  @!P0 IMAD.MOV.U32 R7, RZ, RZ, R19 ;  /* 0x000000ffff078224 */ /* 0x000fe200078e0013 */
[----:B------:R-:W-:Y:S01]  /*4180*/  @!P0 F2FP.PACK_AB R0, R2, R0 ;  /* 0x000000000200823e */ /* 0x000fe200000000ff */
[CC--:B------:R-:W-:Y:S01]  /*4190*/  @!P0 FFMA.FTZ R76, R8.reuse, R48.reuse, -R11 ;  /* 0x00000030084c8223 */ /* 0x0c0fe2000001080b */
[----:B------:R-:W-:Y:S01]  /*41a0*/  @!P0 HADD2.F32 R10, -RZ, R24.H0_H0 ;  /* 0x20000018ff0a8230 */ /* 0x000fe20000004100 */
[----:B------:R-:W-:Y:S01]  /*41b0*/  @!P0 FMUL.FTZ R5, R8, R9 ;  /* 0x0000000908058220 */ /* 0x000fe20000410000 */
[----:B------:R-:W-:Y:S01]  /*41c0*/  @!P0 HADD2.F32 R11, -RZ, R25.H0_H0 ;  /* 0x20000019ff0b8230 */ /* 0x000fe20000004100 */
[----:B------:R-:W-:Y:S01]  /*41d0*/  @!P0 IMAD.MOV.U32 R61, RZ, RZ, R3 ;  /* 0x000000ffff3d8224 */ /* 0x000fe200078e0003 */
[--C-:B------:R-:W-:Y:S01]  /*41e0*/  @!P0 HADD2.F32 R24, -RZ, R52.reuse.H0_H0 ;  /* 0x20000034ff188230 */ /* 0x100fe20000004100 */
[----:B------:R-:W-:Y:S01]  /*41f0*/  @!P0 FFMA.FTZ R5, R47, R48, R5 ;  /* 0x000000302f058223 */ /* 0x000fe20000010005 */
[----:B------:R-:W-:Y:S01]  /*4200*/  @!P0 MOV R60, R0 ;  /* 0x00000000003c8202 */ /* 0x000fe20000000f00 */
[----:B------:R-:W-:Y:S01]  /*4210*/  @!P0 FFMA.FTZ R6, R49, R50, R6 ;  /* 0x0000003231068223 */ /* 0x000fe20000010006 */
[----:B------:R-:W-:Y:S01]  /*4220*/  @!P0 HADD2.F32 R25, -RZ, R52.H1_H1 ;  /* 0x30000034ff198230 */ /* 0x000fe20000004100 */
[----:B------:R-:W-:Y:S01]  /*4230*/  @!P0 FMUL.FTZ R71, R24, R10 ;  /* 0x0000000a18478220 */ /* 0x000fe20000410000 */
[--C-:B------:R-:W-:Y:S02]  /*4240*/  @!P0 HADD2.F32 R9, -RZ, R7.reuse.H1_H1 ;  /* 0x30000007ff098230 */ /* 0x100fe40000004100 */
[----:B------:R-:W-:Y:S01]  /*4250*/  @!P0 F2FP.PACK_AB R5, R6, R5 ;  /* 0x000000050605823e */ /* 0x000fe200000000ff */
[----:B------:R-:W-:Y:S01]  /*4260*/  @!P0 HADD2.F32 R8, -RZ, R7.H0_H0 ;  /* 0x20000007ff088230 */ /* 0x000fe20000004100 */
[----:B------:R-:W-:Y:S01]  /*4270*/  @!P0 FMUL.FTZ R53, R25, R11 ;  /* 0x0000000b19358220 */ /* 0x000fe20000410000 */
[----:B------:R-:W-:Y:S01]  /*4280*/  @!P0 HADD2.F32 R52, -RZ, R54.H0_H0 ;  /* 0x20000036ff348230 */ /* 0x000fe20000004100 */
[----:B------:R-:W-:Y:S02]  /*4290*/  @!P0 MOV R62, R5 ;  /* 0x00000005003e8202 */ /* 0x000fe40000000f00 */
[C---:B------:R-:W-:Y:S02]  /*42a0*/  @!P0 FFMA.FTZ R71, R8.reuse, R51, -R71 ;  /* 0x0000003308478223 */ /* 0x040fe40000010847 */
[----:B------:R-:W-:Y:S02]  /*42b0*/  @!P0 FFMA.FTZ R53, R9, R52, -R53 ;  /* 0x0000003409358223 */ /* 0x000fe40000010835 */
[----:B------:R-:W-:Y:S01]  /*42c0*/  @!P0 FMUL.FTZ R7, R8, R10 ;  /* 0x0000000a08078220 */ /* 0x000fe20000410000 */
[----:B------:R-:W-:Y:S01]  /*42d0*/  @!P0 F2FP.PACK_AB R10, R77, R76 ;  /* 0x0000004c4d0a823e */ /* 0x000fe200000000ff */
[----:B------:R-:W-:Y:S01]  /*42e0*/  @!P0 FMUL.FTZ R8, R9, R11 ;  /* 0x0000000b09088220 */ /* 0x000fe20000410000 */
[----:B------:R-:W-:Y:S01]  /*42f0*/  @!P0 F2FP.PACK_AB R11, R81, R84 ;  /* 0x00000054510b823e */ /* 0x000fe200000000ff */
[----:B------:R-:W-:Y:S01]  /*4300*/  @!P0 FFMA.FTZ R7, R24, R51, R7 ;  /* 0x0000003318078223 */ /* 0x000fe20000010007 */
[----:B------:R-:W-:Y:S01]  /*4310*/  @!P0 F2FP.PACK_AB R9, R53, R71 ;  /* 0x000000473509823e */ /* 0x000fe200000000ff */
[----:B------:R-:W-:Y:S01]  /*4320*/  @!P0 FFMA.FTZ R8, R25, R52, R8 ;  /* 0x0000003419088223 */ /* 0x000fe20000010008 */
[----:B------:R-:W-:Y:S01]  /*4330*/  @!P0 MOV R16, R11 ;  /* 0x0000000b00108202 */ /* 0x000fe20000000f00 */
[----:B------:R-:W-:Y:S01]  /*4340*/  @!P0 IMAD.MOV.U32 R18, RZ, RZ, R10 ;  /* 0x000000ffff128224 */ /* 0x000fe200078e000a */
[----:B------:R-:W-:Y:S02]  /*4350*/  @!P0 MOV R19, R9 ;  /* 0x0000000900138202 */ /* 0x000fe40000000f00 */
[----:B------:R-:W-:Y:S03]  /*4360*/  @!P0 F2FP.PACK_AB R7, R8, R7 ;  /* 0x000000070807823e */ /* 0x000fe600000000ff */
[----:B------:R1:W-:Y:S01]  /*4370*/  STG.E.128 [R74.64], R16 ;  /* 0x000000104a007986 */ /* 0x0003e2000c101d06 */
[----:B------:R-:W-:Y:S07]  /*4380*/  @!P0 MOV R63, R7 ;  /* 0x00000007003f8202 */ /* 0x000fee0000000f00 */
[----:B------:R1:W-:Y:S02]  /*4390*/  @!P2 STG.E.128 [R72.64], R60 ;  /* 0x0000003c4800a986 */ /* 0x0003e4000c101d06 */
.L_x_675:
[----:B------:R-:W-:Y:S05]  /*43a0*/  BSYNC B0 ;  /* 0x0000000000007941 */ /* 0x000fea0003800000 */
.L_x_674:
[----:B------:R-:W-:Y:S01]  /*43b0*/  ISETP.GE.AND P0, PT, R29, c[0x0][0x1d4], PT ;  /* 0x000075001d007a0c */ /* 0x000fe20003f06270 */
[----:B------:R-:W-:-:S12]  /*43c0*/  BSSY B0, `(.L_x_676) ;  /* 0x0000070000007945 */ /* 0x000fd80003800000 */
        /* <DEDUP_REMOVED lines=12> */
[----:B------:R-:W-:-:S13]  /*4490*/  ISETP.GE.AND P0, PT, R29, c[0x0][0x27c], PT ;  /* 0x00009f001d007a0c */ /* 0x000fda0003f06270 */
        /* <DEDUP_REMOVED lines=19> */
[----:B------:R-:W-:Y:S01]  /*45d0*/  @!P0 SHF.R.U64 R11, R14, 0x10, R15 ;  /* 0x000000100e0b8819 */ /* 0x000fe2000000120f */
[-C--:B------:R-:W-:Y:S01]  /*45e0*/  @!P0 FFMA.FTZ R0, R5, R6.reuse, R0 ;  /* 0x0000000605008223 */ /* 0x080fe20000010000 */
[----:B------:R-:W-:Y:S01]  /*45f0*/  @!P0 HADD2.F32 R25, -RZ, R25.H0_H0 ;  /* 0x20000019ff198230 */ /* 0x000fe20000004100 */
[----:B------:R-:W-:Y:S01]  /*4600*/  @!P0 IMAD.MOV.U32 R5, RZ, RZ, R49 ;  /* 0x000000ffff058224 */ /* 0x000fe200078e0031 */
[----:B------:R-:W-:Y:S01]  /*4610*/  @!P0 HADD2.F32 R44, -RZ, R68.H0_H0 ;  /* 0x20000044ff2c8230 */ /* 0x000fe20000004100 */
[----:B------:R-:W-:Y:S01]  /*4620*/  @!P0 FFMA.FTZ R58, R2, R6, -R10 ;  /* 0x00000006023a8223 */ /* 0x000fe2000001080a */
[----:B------:R-:W-:Y:S01]  /*4630*/  @!P0 HADD2.F32 R11, -RZ, R11.H0_H0 ;  /* 0x2000000bff0b8230 */ /* 0x000fe20000004100 */
        /* <DEDUP_REMOVED lines=32> */
[----:B------:R-:W-:Y:S01]  /*4840*/  @!P0 F2FP.PACK_AB R12, R55, R56 ;  /* 0x00000038370c823e */ /* 0x000fe200000000ff */
[C---:B------:R-:W-:Y:S01]  /*4850*/  @!P0 FFMA.FTZ R54, R6.reuse, R44, -R9 ;  /* 0x0000002c06368223 */ /* 0x040fe20000010809 */
[----:B------:R-:W-:Y:S01]  /*4860*/  @!P0 MOV R9, R50 ;  /* 0x0000003200098202 */ /* 0x000fe20000000f00 */
[----:B------:R-:W-:Y:S01]  /*4870*/  @!P0 FMUL.FTZ R10, R45, R8 ;  /* 0x000000082d0a8220 */ /* 0x000fe20000410000 */
[----:B------:R-:W-:Y:S01]  /*4880*/  @!P0 HADD2.F32 R5, -RZ, R5.H1_H1 ;  /* 0x30000005ff058230 */ /* 0x000fe20000004100 */
[----:B------:R-:W-:Y:S01]  /*4890*/  @!P0 FMUL.FTZ R7, R6, R7 ;  /* 0x0000000706078220 */ /* 0x000fe20000410000 */
[----:B------:R-:W-:Y:S01]  /*48a0*/  @!P0 MOV R17, R12 ;  /* 0x0000000c00118202 */ /* 0x000fe20000000f00 */
[----:B------:R-:W-:Y:S01]  /*48b0*/  @!P0 IMAD.MOV.U32 R6, RZ, RZ, R18 ;  /* 0x000000ffff068224 */ /* 0x000fe200078e0012 */
[----:B------:R-:W-:Y:S01]  /*48c0*/  @!P0 F2FP.PACK_AB R3, R4, R3 ;  /* 0x000000030403823e */ /* 0x000fe200000000ff */
[C---:B------:R-:W-:Y:S01]  /*48d0*/  @!P0 FMUL.FTZ R8, R5.reuse, R8 ;  /* 0x0000000805088220 */ /* 0x040fe20000410000 */
[----:B------:R-:W-:Y:S01]  /*48e0*/  @!P0 HADD2.F32 R30, -RZ, R9.H0_H0 ;  /* 0x20000009ff1e8230 */ /* 0x000fe20000004100 */
[----:B------:R-:W-:Y:S01]  /*48f0*/  @!P0 FFMA.FTZ R53, R5, R46, -R10 ;  /* 0x0000002e05358223 */ /* 0x000fe2000001080a */
[----:B------:R-:W-:Y:S01]  /*4900*/  @!P0 HADD2.F32 R5, -RZ, R31.H1_H1 ;  /* 0x3000001fff058230 */ /* 0x000fe20000004100 */
[----:B------:R-:W-:Y:S01]  /*4910*/  @!P0 IMAD.MOV.U32 R49, RZ, RZ, R3 ;  /* 0x000000ffff318224 */ /* 0x000fe200078e0003 */
[----:B------:R-:W-:Y:S02]  /*4920*/  @!P0 HADD2.F32 R41, -RZ, R9.H1_H1 ;  /* 0x30000009ff298230 */ /* 0x000fe40000004100 */
[--C-:B------:R-:W-:Y:S02]  /*4930*/  @!P0 HADD2.F32 R10, -RZ, R6.reuse.H0_H0 ;  /* 0x20000006ff0a8230 */ /* 0x100fe40000004100 */
[----:B------:R-:W-:Y:S01]  /*4940*/  @!P0 HADD2.F32 R9, -RZ, R6.H1_H1 ;  /* 0x30000006ff098230 */ /* 0x000fe20000004100 */
[----:B------:R-:W-:Y:S01]  /*4950*/  @!P0 FMUL.FTZ R6, R30, R5 ;  /* 0x000000051e068220 */ /* 0x000fe20000410000 */
[----:B------:R-:W-:Y:S01]  /*4960*/  @!P0 HADD2.F32 R31, -RZ, R68.H1_H1 ;  /* 0x30000044ff1f8230 */ /* 0x000fe20000004100 */
[----:B------:R-:W-:Y:S02]  /*4970*/  @!P0 FMUL.FTZ R47, R41, R11 ;  /* 0x0000000b292f8220 */ /* 0x000fe40000410000 */
[C---:B------:R-:W-:Y:S02]  /*4980*/  @!P0 FMUL.FTZ R5, R10.reuse, R5 ;  /* 0x000000050a058220 */ /* 0x040fe40000410000 */
[----:B------:R-:W-:Y:S01]  /*4990*/  @!P0 FFMA.FTZ R52, R10, R31, -R6 ;  /* 0x0000001f0a348223 */ /* 0x000fe20000010806 */
[----:B------:R-:W-:Y:S01]  /*49a0*/  @!P0 F2FP.PACK_AB R10, R53, R54 ;  /* 0x00000036350a823e */ /* 0x000fe200000000ff */
[C---:B------:R-:W-:Y:S02]  /*49b0*/  @!P0 FFMA.FTZ R47, R9.reuse, R42, -R47 ;  /* 0x0000002a092f8223 */ /* 0x040fe4000001082f */
[----:B------:R-:W-:Y:S01]  /*49c0*/  @!P0 FMUL.FTZ R6, R9, R11 ;  /* 0x0000000b09068220 */ /* 0x000fe20000410000 */
[----:B------:R-:W-:Y:S01]  /*49d0*/  @!P0 F2FP.PACK_AB R11, R57, R58 ;  /* 0x0000003a390b823e */ /* 0x000fe200000000ff */
[----:B------:R-:W-:Y:S01]  /*49e0*/  @!P0 FFMA.FTZ R5, R30, R31, R5 ;  /* 0x0000001f1e058223 */ /* 0x000fe20000010005 */
[----:B------:R-:W-:Y:S01]  /*49f0*/  @!P0 F2FP.PACK_AB R9, R47, R52 ;  /* 0x000000342f09823e */ /* 0x000fe200000000ff */
[----:B------:R-:W-:Y:S01]  /*4a00*/  @!P0 FFMA.FTZ R6, R41, R42, R6 ;  /* 0x0000002a29068223 */ /* 0x000fe20000010006 */
[----:B------:R-:W-:Y:S01]  /*4a10*/  @!P0 MOV R16, R11 ;  /* 0x0000000b00108202 */ /* 0x000fe20000000f00 */
        /* <DEDUP_REMOVED lines=10> */
.L_x_677:
[----:B------:R-:W-:Y:S05]  /*4ac0*/  BSYNC B0 ;  /* 0x0000000000007941 */ /* 0x000fea0003800000 */
.L_x_676:
[----:B------:R-:W-:-:S13]  /*4ad0*/  ISETP.GE.AND P0, PT, R28, c[0x0][0x1d4], PT ;  /* 0x000075001c007a0c */ /* 0x000fda0003f06270 */
[----:B------:R-:W-:-:S05]  /*4ae0*/  @P0 BRA `(.L_x_661) ;  /* 0x0000086000000947 */ /* 0x000fca0003800000 */
[----:B------:R-:W2:Y:S01]  /*4af0*/  LDS.128 R44, [R120+0x3100] ;  /* 0x00310000782c7984 */ /* 0x000ea20000000c00 */
[----:B------:R-:W-:Y:S04]  /*4b00*/  IADD3 R0, P1, P0, R88, R80, R103 ;  /* 0x0000005058007210 */ /* 0x000fe8000783e067 */
[----:B------:R-:W-:Y:S02]  /*4b10*/  IADD3.X R2, R90, R79, R126, P1, P0 ;  /* 0x0000004f5a027210 */ /* 0x000fe40000fe047e */
[C---:B------:R-:W-:Y:S01]  /*4b20*/  LEA R52, P0, R0.reuse, c[0x0][0x1c8], 0x1 ;  /* 0x0000720000347a11 */ /* 0x040fe200078008ff */
[----:B------:R-:W3:Y:S03]  /*4b30*/  LDS.128 R12, [R128+0x3100] ;  /* 0x00310000800c7984 */ /* 0x000ee60000000c00 */
[----:B------:R-:W-:Y:S02]  /*4b40*/  LEA.HI.X R53, R0, c[0x0][0x1cc], R2, 0x1, P0 ;  /* 0x0000730000357a11 */ /* 0x000fe400000f0c02 */
[----:B------:R-:W-:-:S13]  /*4b50*/  ISETP.GE.AND P0, PT, R28, c[0x0][0x27c], PT ;  /* 0x00009f001c007a0c */ /* 0x000fda0003f06270 */
[----:B------:R-:W-:Y:S01]  /*4b60*/  @!P0 HADD2.F32 R3, -RZ, R32.H0_H0 ;  /* 0x20000020ff038230 */ /* 0x000fe20000004100 */
[--C-:B------:R-:W-:Y:S01]  /*4b70*/  @!P0 SHF.R.U32.HI R4, RZ, 0x10, R21.reuse ;  /* 0x00000010ff048819 */ /* 0x100fe20000011615 */
[--C-:B-1----:R-:W-:Y:S01]  /*4b80*/  @!P0 HADD2.F32 R18, -RZ, R69.reuse.H1_H1 ;  /* 0x30000045ff128230 */ /* 0x102fe20000004100 */
[----:B------:R-:W-:Y:S01]  /*4b90*/  @!P0 SHF.R.U64 R7, R20, 0x10, R21 ;  /* 0x0000001014078819 */ /* 0x000fe20000001215 */
[----:B------:R-:W-:Y:S01]  /*4ba0*/  @!P0 HADD2.F32 R30, -RZ, R70.H0_H0 ;  /* 0x20000046ff1e8230 */ /* 0x000fe20000004100 */
[----:B------:R-:W-:Y:S01]  /*4bb0*/  @!P0 SHF.R.U64 R11, R22, 0x10, R23 ;  /* 0x00000010160b8819 */ /* 0x000fe20000001217 */
[----:B------:R-:W-:Y:S01]  /*4bc0*/  @!P0 HADD2.F32 R22, -RZ, R69.H0_H0 ;  /* 0x20000045ff168230 */ /* 0x000fe20000004100 */
[----:B------:R-:W-:Y:S01]  /*4bd0*/  @!P0 SHF.R.U32.HI R8, RZ, 0x10, R65 ;  /* 0x00000010ff088819 */ /* 0x000fe20000011641 */
[----:B------:R-:W-:Y:S01]  /*4be0*/  @!P0 HADD2.F32 R4, -RZ, R4.H0_H0 ;  /* 0x20000004ff048230 */ /* 0x000fe20000004100 */
[----:B------:R-:W-:Y:S01]  /*4bf0*/  @!P0 SHF.R.U32.HI R9, RZ, 0x10, R23 ;  /* 0x00000010ff098819 */ /* 0x000fe20000011617 */
[----:B------:R-:W-:Y:S01]  /*4c00*/  @!P0 HADD2.F32 R11, -RZ, R11.H0_H0 ;  /* 0x2000000bff0b8230 */ /* 0x000fe20000004100 */
[----:B------:R-:W-:Y:S01]  /*4c10*/  @!P0 SHF.R.U64 R20, R64, 0x10, R65 ;  /* 0x0000001040148819 */ /* 0x000fe20000001241 */
[----:B------:R-:W-:Y:S01]  /*4c20*/  @!P0 HADD2.F32 R24, -RZ, R8.H0_H0 ;  /* 0x20000008ff188230 */ /* 0x000fe20000004100 */
[--C-:B------:R-:W-:Y:S01]  /*4c30*/  @!P0 SHF.R.U32.HI R43, RZ, 0x10, R67.reuse ;  /* 0x00000010ff2b8819 */ /* 0x100fe20000011643 */
[----:B--2---:R-:W-:Y:S01]  /*4c40*/  @!P0 IMAD.MOV.U32 R48, RZ, RZ, R46 ;  /* 0x000000ffff308224 */ /* 0x004fe200078e002e */
[----:B------:R-:W-:Y:S01]  /*4c50*/  @!P0 MOV R5, R45 ;  /* 0x0000002d00058202 */ /* 0x000fe20000000f00 */
[----:B------:R-:W-:Y:S01]  /*4c60*/  @!P0 HADD2.F32 R20, -RZ, R20.H0_H0 ;  /* 0x20000014ff148230 */ /* 0x000fe20000004100 */
[----:B------:R-:W-:Y:S01]  /*4c70*/  @!P0 MOV R10, R44 ;  /* 0x0000002c000a8202 */ /* 0x000fe20000000f00 */
[----:B------:R-:W-:Y:S01]  /*4c80*/  @!P0 HADD2.F32 R41, -RZ, R70.H1_H1 ;  /* 0x30000046ff298230 */ /* 0x000fe20000004100 */
[----:B------:R-:W-:Y:S01]  /*4c90*/  @!P0 MOV R31, R47 ;  /* 0x0000002f001f8202 */ /* 0x000fe20000000f00 */
[--C-:B------:R-:W-:Y:S01]  /*4ca0*/  @!P0 HADD2.F32 R21, -RZ, R5.reuse.H0_H0 ;  /* 0x20000005ff158230 */ /* 0x100fe20000004100 */
[----:B------:R-:W-:Y:S01]  /*4cb0*/  @!P0 SHF.R.U64 R66, R66, 0x10, R67 ;  /* 0x0000001042428819 */ /* 0x000fe20000001243 */
[----:B------:R-:W-:Y:S01]  /*4cc0*/  @!P0 HADD2.F32 R23, -RZ, R5.H1_H1 ;  /* 0x30000005ff178230 */ /* 0x000fe20000004100 */
[----:B---3--:R-:W-:Y:S01]  /*4cd0*/  @!P0 MOV R2, R13 ;  /* 0x0000000d00028202 */ /* 0x008fe20000000f00 */
[----:B------:R-:W-:Y:S01]  /*4ce0*/  @!P0 HADD2.F32 R25, -RZ, R48.H0_H0 ;  /* 0x20000030ff198230 */ /* 0x000fe20000004100 */
[-C--:B------:R-:W-:Y:S01]  /*4cf0*/  @!P0 FMUL.FTZ R6, R21, R3.reuse ;  /* 0x0000000315068220 */ /* 0x080fe20000410000 */
[----:B------:R-:W-:Y:S01]  /*4d00*/  @!P0 HADD2.F32 R42, -RZ, R31.H1_H1 ;  /* 0x3000001fff2a8230 */ /* 0x000fe20000004100 */
[----:B------:R-:W-:Y:S01]  /*4d10*/  @!P0 FMUL.FTZ R8, R23, R4 ;  /* 0x0000000417088220 */ /* 0x000fe20000410000 */
[--C-:B------:R-:W-:Y:S02]  /*4d20*/  @!P0 HADD2.F32 R0, -RZ, R2.reuse.H0_H0 ;  /* 0x20000002ff008230 */ /* 0x100fe40000004100 */
[----:B------:R-:W-:Y:S02]  /*4d30*/  @!P0 HADD2.F32 R2, -RZ, R2.H1_H1 ;  /* 0x30000002ff028230 */ /* 0x000fe40000004100 */
[----:B------:R-:W-:Y:S01]  /*4d40*/  @!P0 HADD2.F32 R43, -RZ, R43.H0_H0 ;  /* 0x2000002bff2b8230 */ /* 0x000fe20000004100 */
[C---:B------:R-:W-:Y:S01]  /*4d50*/  @!P0 FFMA.FTZ R58, R0.reuse, R22, -R6 ;  /* 0x00000016003a8223 */ /* 0x040fe20000010806 */
[----:B------:R-:W-:Y:S01]  /*4d60*/  @!P0 MOV R6, R12 ;  /* 0x0000000c00068202 */ /* 0x000fe20000000f00 */
[----:B------:R-:W-:Y:S01]  /*4d70*/  @!P0 FMUL.FTZ R3, R0, R3 ;  /* 0x0000000300038220 */ /* 0x000fe20000410000 */
[----:B------:R-:W-:Y:S01]  /*4d80*/  @!P0 HADD2.F32 R0, -RZ, R32.H1_H1 ;  /* 0x30000020ff008230 */ /* 0x000fe20000004100 */
[C---:B------:R-:W-:Y:S01]  /*4d90*/  @!P0 FMUL.FTZ R4, R2.reuse, R4 ;  /* 0x0000000402048220 */ /* 0x040fe20000410000 */
[----:B------:R-:W-:Y:S01]  /*4da0*/  @!P0 HADD2.F32 R17, -RZ, R10.H0_H0 ;  /* 0x2000000aff118230 */ /* 0x000fe20000004100 */
[----:B------:R-:W-:Y:S01]  /*4db0*/  @!P0 FFMA.FTZ R57, R2, R24, -R8 ;  /* 0x0000001802398223 */ /* 0x000fe20000010808 */
[--C-:B------:R-:W-:Y:S01]  /*4dc0*/  @!P0 HADD2.F32 R5, -RZ, R6.reuse.H0_H0 ;  /* 0x20000006ff058230 */ /* 0x100fe20000004100 */
[----:B------:R-:W-:Y:S01]  /*4dd0*/  @!P0 MOV R8, R14 ;  /* 0x0000000e00088202 */ /* 0x000fe20000000f00 */
[----:B------:R-:W-:Y:S01]  /*4de0*/  @!P0 HADD2.F32 R6, -RZ, R6.H1_H1 ;  /* 0x30000006ff068230 */ /* 0x000fe20000004100 */
[-C--:B------:R-:W-:Y:S01]  /*4df0*/  @!P0 FMUL.FTZ R16, R17, R0.reuse ;  /* 0x0000000011108220 */ /* 0x080fe20000410000 */
[----:B------:R-:W-:Y:S01]  /*4e00*/  @!P0 HADD2.F32 R2, -RZ, R7.H0_H0 ;  /* 0x20000007ff028230 */ /* 0x000fe20000004100 */
[C---:B------:R-:W-:Y:S01]  /*4e10*/  @!P0 FMUL.FTZ R0, R5.reuse, R0 ;  /* 0x0000000005008220 */ /* 0x040fe20000410000 */
[----:B------:R-:W-:Y:S01]  /*4e20*/  @!P0 HADD2.F32 R19, -RZ, R10.H1_H1 ;  /* 0x3000000aff138230 */ /* 0x000fe20000004100 */
[-C--:B------:R-:W-:Y:S01]  /*4e30*/  @!P0 FFMA.FTZ R56, R5, R18.reuse, -R16 ;  /* 0x0000001205388223 */ /* 0x080fe20000010810 */
[----:B------:R-:W-:Y:S01]  /*4e40*/  @!P0 HADD2.F32 R5, -RZ, R33.H0_H0 ;  /* 0x20000021ff058230 */ /* 0x000fe20000004100 */
[----:B------:R-:W-:Y:S01]  /*4e50*/  @!P0 FFMA.FTZ R0, R17, R18, R0 ;  /* 0x0000001211008223 */ /* 0x000fe20000010000 */
[----:B------:R-:W-:Y:S01]  /*4e60*/  @!P0 HADD2.F32 R7, -RZ, R8.H0_H0 ;  /* 0x20000008ff078230 */ /* 0x000fe20000004100 */
[-C--:B------:R-:W-:Y:S01]  /*4e70*/  @!P0 FMUL.FTZ R16, R19, R2.reuse ;  /* 0x0000000213108220 */ /* 0x080fe20000410000 */
[----:B------:R-:W-:Y:S01]  /*4e80*/  @!P0 HADD2.F32 R32, -RZ, R66.H0_H0 ;  /* 0x20000042ff208230 */ /* 0x000fe20000004100 */
[----:B------:R-:W-:Y:S02]  /*4e90*/  @!P0 FMUL.FTZ R10, R25, R5 ;  /* 0x00000005190a8220 */ /* 0x000fe40000410000 */
[C---:B------:R-:W-:Y:S02]  /*4ea0*/  @!P0 FMUL.FTZ R2, R6.reuse, R2 ;  /* 0x0000000206028220 */ /* 0x040fe40000410000 */
[----:B------:R-:W-:Y:S01]  /*4eb0*/  @!P0 FFMA.FTZ R55, R6, R20, -R16 ;  /* 0x0000001406378223 */ /* 0x000fe20000010810 */
[----:B------:R-:W-:Y:S01]  /*4ec0*/  @!P0 MOV R6, R15 ;  /* 0x0000000f00068202 */ /* 0x000fe20000000f00 */
[C---:B------:R-:W-:Y:S01]  /*4ed0*/  @!P0 FMUL.FTZ R5, R7.reuse, R5 ;  /* 0x0000000507058220 */ /* 0x040fe20000410000 */
[----:B------:R-:W-:Y:S01]  /*4ee0*/  @!P0 HADD2.F32 R16, -RZ, R9.H0_H0 ;  /* 0x20000009ff108230 */ /* 0x000fe20000004100 */
[----:B------:R-:W-:Y:S01]  /*4ef0*/  @!P0 FFMA.FTZ R54, R7, R30, -R10 ;  /* 0x0000001e07368223 */ /* 0x000fe2000001080a */
[----:B------:R-:W-:Y:S01]  /*4f00*/  @!P0 HADD2.F32 R7, -RZ, R33.H1_H1 ;  /* 0x30000021ff078230 */ /* 0x000fe20000004100 */
[----:B------:R-:W-:Y:S01]  /*4f10*/  @!P0 FFMA.FTZ R2, R19, R20, R2 ;  /* 0x0000001413028223 */ /* 0x000fe20000010002 */
[----:B------:R-:W-:Y:S01]  /*4f20*/  @!P0 HADD2.F32 R33, -RZ, R31.H0_H0 ;  /* 0x2000001fff218230 */ /* 0x000fe20000004100 */
[----:B------:R-:W-:Y:S01]  /*4f30*/  @!P0 FFMA.FTZ R3, R21, R22, R3 ;  /* 0x0000001615038223 */ /* 0x000fe20000010003 */
[----:B------:R-:W-:Y:S01]  /*4f40*/  @!P0 HADD2.F32 R31, -RZ, R48.H1_H1 ;  /* 0x30000030ff1f8230 */ /* 0x000fe20000004100 */
[----:B------:R-:W-:Y:S01]  /*4f50*/  @!P0 FMUL.FTZ R48, R42, R16 ;  /* 0x000000102a308220 */ /* 0x000fe20000410000 */
[----:B------:R-:W-:Y:S01]  /*4f60*/  @!P0 F2FP.PACK_AB R0, R2, R0 ;  /* 0x000000000200823e */ /* 0x000fe200000000ff */
[----:B------:R-:W-:Y:S01]  /*4f70*/  @!P0 FMUL.FTZ R49, R33, R7 ;  /* 0x0000000721318220 */ /* 0x000fe20000410000 */
[----:B------:R-:W-:Y:S01]  /*4f80*/  @!P0 HADD2.F32 R10, -RZ, R8.H1_H1 ;  /* 0x30000008ff0a8230 */ /* 0x000fe20000004100 */
[----:B------:R-:W-:Y:S01]  /*4f90*/  @!P0 FMUL.FTZ R50, R31, R11 ;  /* 0x0000000b1f328220 */ /* 0x000fe20000410000 */
[--C-:B------:R-:W-:Y:S01]  /*4fa0*/  @!P0 HADD2.F32 R9, -RZ, R6.reuse.H0_H0 ;  /* 0x20000006ff098230 */ /* 0x100fe20000004100 */
[----:B------:R-:W-:Y:S01]  /*4fb0*/  @!P0 FFMA.FTZ R4, R23, R24, R4 ;  /* 0x0000001817048223 */ /* 0x000fe20000010004 */
[----:B------:R-:W-:Y:S01]  /*4fc0*/  @!P0 HADD2.F32 R8, -RZ, R6.H1_H1 ;  /* 0x30000006ff088230 */ /* 0x000fe20000004100 */
[----:B------:R-:W-:Y:S02]  /*4fd0*/  @!P0 FFMA.FTZ R50, R10, R32, -R50 ;  /* 0x000000200a328223 */ /* 0x000fe40000010832 */
[----:B------:R-:W-:Y:S01]  /*4fe0*/  @!P0 FFMA.FTZ R49, R9, R41, -R49 ;  /* 0x0000002909318223 */ /* 0x000fe20000010831 */
[----:B------:R-:W-:Y:S01]  /*4ff0*/  @!P0 F2FP.PACK_AB R3, R4, R3 ;  /* 0x000000030403823e */ /* 0x000fe200000000ff */
[----:B------:R-:W-:Y:S01]  /*5000*/  @!P0 FFMA.FTZ R51, R8, R43, -R48 ;  /* 0x0000002b08338223 */ /* 0x000fe20000010830 */
[----:B------:R-:W-:Y:S01]  /*5010*/  @!P0 F2FP.PACK_AB R48, R57, R58 ;  /* 0x0000003a3930823e */ /* 0x000fe200000000ff */
[----:B------:R-:W-:Y:S01]  /*5020*/  @!P0 FMUL.FTZ R6, R10, R11 ;  /* 0x0000000b0a068220 */ /* 0x000fe20000410000 */
[----:B------:R-:W-:Y:S01]  /*5030*/  @!P0 F2FP.PACK_AB R11, R55, R56 ;  /* 0x00000038370b823e */ /* 0x000fe200000000ff */
[----:B------:R-:W-:Y:S01]  /*5040*/  @!P0 FMUL.FTZ R7, R9, R7 ;  /* 0x0000000709078220 */ /* 0x000fe20000410000 */
[----:B------:R-:W-:Y:S01]  /*5050*/  @!P0 F2FP.PACK_AB R10, R51, R49 ;  /* 0x00000031330a823e */ /* 0x000fe200000000ff */
[----:B------:R-:W-:Y:S01]  /*5060*/  @!P0 FFMA.FTZ R5, R25, R30, R5 ;  /* 0x0000001e19058223 */ /* 0x000fe20000010005 */
[----:B------:R-:W-:Y:S01]  /*5070*/  @!P0 F2FP.PACK_AB R9, R50, R54 ;  /* 0x000000363209823e */ /* 0x000fe200000000ff */
[----:B------:R-:W-:Y:S01]  /*5080*/  @!P0 FMUL.FTZ R8, R8, R16 ;  /* 0x0000001008088220 */ /* 0x000fe20000410000 */
[----:B------:R-:W-:Y:S01]  /*5090*/  @!P0 MOV R13, R48 ;  /* 0x00000030000d8202 */ /* 0x000fe20000000f00 */
[----:B------:R-:W-:Y:S01]  /*50a0*/  @!P0 FFMA.FTZ R6, R31, R32, R6 ;  /* 0x000000201f068223 */ /* 0x000fe20000010006 */
[----:B------:R-:W-:Y:S01]  /*50b0*/  @!P0 MOV R14, R9 ;  /* 0x00000009000e8202 */ /* 0x000fe20000000f00 */
[----:B------:R-:W-:Y:S01]  /*50c0*/  @!P0 FFMA.FTZ R7, R33, R41, R7 ;  /* 0x0000002921078223 */ /* 0x000fe20000010007 */
[----:B------:R-:W-:Y:S01]  /*50d0*/  @!P0 MOV R15, R10 ;  /* 0x0000000a000f8202 */ /* 0x000fe20000000f00 */
[----:B------:R-:W-:Y:S01]  /*50e0*/  @!P0 IMAD.MOV.U32 R12, RZ, RZ, R11 ;  /* 0x000000ffff0c8224 */ /* 0x000fe200078e000b */
[----:B------:R-:W-:Y:S01]  /*50f0*/  @!P0 F2FP.PACK_AB R5, R6, R5 ;  /* 0x000000050605823e */ /* 0x000fe200000000ff */
[----:B------:R-:W-:Y:S01]  /*5100*/  @!P0 FFMA.FTZ R8, R42, R43, R8 ;  /* 0x0000002b2a088223 */ /* 0x000fe20000010008 */
[----:B------:R-:W-:Y:S01]  /*5110*/  @!P0 MOV R45, R3 ;  /* 0x00000003002d8202 */ /* 0x000fe20000000f00 */
[----:B------:R-:W-:Y:S01]  /*5120*/  @!P0 IMAD.MOV.U32 R44, RZ, RZ, R0 ;  /* 0x000000ffff2c8224 */ /* 0x000fe200078e0000 */
[----:B------:R1:W-:Y:S01]  /*5130*/  STG.E.128 [R52.64], R12 ;  /* 0x0000000c34007986 */ /* 0x0003e2000c101d06 */
[----:B------:R-:W-:Y:S02]  /*5140*/  @!P0 MOV R46, R5 ;  /* 0x00000005002e8202 */ /* 0x000fe40000000f00 */
[----:B------:R-:W-:Y:S04]  /*5150*/  @!P0 F2FP.PACK_AB R7, R8, R7 ;  /* 0x000000070807823e */ /* 0x000fe800000000ff */
[----:B------:R-:W-:Y:S02]  /*5160*/  @!P0 MOV R47, R7 ;  /* 0x00000007002f8202 */ /* 0x000fe40000000f00 */
[----:B------:R-:W-:-:S13]  /*5170*/  ISETP.GE.AND P0, PT, R102, c[0x0][0x1d4], PT ;  /* 0x0000750066007a0c */ /* 0x000fda0003f06270 */
[----:B------:R-:W-:-:S05]  /*5180*/  @P0 BRA `(.L_x_661) ;  /* 0x000001c000000947 */ /* 0x000fca0003800000 */
[----:B------:R-:W-:Y:S04]  /*5190*/  IADD3 R0, P1, P0, R88, R80, R102 ;  /* 0x0000005058007210 */ /* 0x000fe8000783e066 */
[----:B------:R-:W-:Y:S02]  /*51a0*/  IADD3.X R3, R90, R79, R123, P1, P0 ;  /* 0x0000004f5a037210 */ /* 0x000fe40000fe047b */
[C---:B------:R-:W-:Y:S04]  /*51b0*/  LEA R2, P0, R0.reuse, c[0x0][0x1c8], 0x1 ;  /* 0x0000720000027a11 */ /* 0x040fe800078008ff */
[----:B------:R-:W-:Y:S05]  /*51c0*/  LEA.HI.X R3, R0, c[0x0][0x1cc], R3, 0x1, P0 ;  /* 0x0000730000037a11 */ /* 0x000fea00000f0c03 */
[----:B------:R2:W-:Y:S01]  /*51d0*/  STG.E.128 [R2.64], R44 ;  /* 0x0000002c02007986 */ /* 0x0005e2000c101d06 */
[----:B------:R-:W-:-:S05]  /*51e0*/  BRA `(.L_x_661) ;  /* 0x0000016000007947 */ /* 0x000fca0003800000 */
.L_x_657:
[----:B------:R-:W-:Y:S05]  /*51f0*/  IMAD R0, R78, -0x40, R96 ;  /* 0xffffffc04e007824 */ /* 0x000fea00078e0260 */
[----:B------:R-:W-:Y:S04]  /*5200*/  IMNMX R0, R0, 0x40, PT ;  /* 0x0000004000007817 */ /* 0x000fe80003800200 */
[----:B------:R-:W-:-:S13]  /*5210*/  ISETP.GE.AND P0, PT, R92, R0, PT ;  /* 0x000000005c00720c */ /* 0x000fda0003f06270 */
[----:B------:R-:W-:-:S05]  /*5220*/  @P0 BRA `(.L_x_661) ;  /* 0x0000012000000947 */ /* 0x000fca0003800000 */
[----:B------:R-:W-:-:S13]  /*5230*/  ISETP.GE.AND P0, PT, R26, c[0x0][0x1d4], PT ;  /* 0x000075001a007a0c */ /* 0x000fda0003f06270 */
[----:B------:R-:W1:Y:S04]  /*5240*/  @!P0 LDS.128 R4, [R86+0x3000] ;  /* 0x0030000056048984 */ /* 0x000e680000000c00 */
[----:B-1----:R-:W-:Y:S01]  /*5250*/  @!P0 STG.E.128 [R60.64], R4 ;  /* 0x000000043c008986 */ /* 0x002fe2000c101d06 */
[----:B------:R-:W-:-:S13]  /*5260*/  ISETP.GE.AND P0, PT, R29, c[0x0][0x1d4], PT ;  /* 0x000075001d007a0c */ /* 0x000fda0003f06270 */
[----:B------:R-:W1:Y:S04]  /*5270*/  @!P0 LDS.128 R4, [R87+0x3000] ;  /* 0x0030000057048984 */ /* 0x000e680000000c00 */
[----:B-1----:R-:W-:Y:S01]  /*5280*/  @!P0 STG.E.128 [R60.64+0x20], R4 ;  /* 0x000020043c008986 */ /* 0x002fe2000c101d06 */
        /* <DEDUP_REMOVED lines=11> */
[----:B-1----:R1:W-:Y:S02]  /*5340*/  @!P0 STG.E.128 [R60.64+0xa0], R4 ;  /* 0x0000a0043c008986 */ /* 0x0023e4000c101d06 */
.L_x_661:
[----:B------:R-:W-:Y:S05]  /*5350*/  BSYNC B1 ;  /* 0x0000000000017941 */ /* 0x000fea0003800000 */
.L_x_656:
[C---:B-1----:R-:W-:Y:S01]  /*5360*/  IMAD.SHL.U32 R10, R78.reuse, 0x40, RZ ;  /* 0x000000404e0a7824 */ /* 0x042fe200078e00ff */
[----:B------:R-:W-:Y:S01]  /*5370*/  SHF.L.U64.HI R9, R78, 0x6, R91 ;  /* 0x000000064e097819 */ /* 0x000fe2000001025b */
[----:B------:R-:W-:Y:S02]  /*5380*/  BSSY B0, `(.L_x_678) ;  /* 0x0000044000007945 */ /* 0x000fe40003800000 */
[----:B--2--5:R-:W-:Y:S01]  /*5390*/  IMAD.IADD R3, R138, 0x1, -R10 ;  /* 0x000000018a037824 */ /* 0x024fe200078e0a0a */
[----:B------:R-:W-:Y:S04]  /*53a0*/  IADD3 R0, P0, R10, R139, RZ ;  /* 0x0000008b0a007210 */ /* 0x000fe80007f1e0ff */
[----:B------:R-:W-:Y:S02]  /*53b0*/  IADD3.X R2, R9, R145, RZ, P0, !PT ;  /* 0x0000009109027210 */ /* 0x000fe400007fe4ff */
[----:B------:R-:W-:-:S13]  /*53c0*/  ISETP.GE.AND P0, PT, R3, 0x21, PT ;  /* 0x000000210300780c */ /* 0x000fda0003f06270 */
[----:B------:R-:W-:Y:S02]  /*53d0*/  @P0 IADD3 R8, P1, R0, 0x20, RZ ;  /* 0x0000002000080810 */ /* 0x000fe40007f3e0ff */
[----:B------:R-:W-:Y:S03]  /*53e0*/  @P0 MOV R7, R101 ;  /* 0x0000006500070202 */ /* 0x000fe60000000f00 */
[----:B------:R-:W-:Y:S01]  /*53f0*/  @P0 IMAD.X R6, RZ, RZ, R2, P1 ;  /* 0x000000ffff060224 */ /* 0x000fe200008e0602 */
[----:B------:R-:W-:-:S13]  /*5400*/  ISETP.GE.AND P1, PT, R3, 0x1, PT ;  /* 0x000000010300780c */ /* 0x000fda0003f26270 */
[----:B------:R-:W-:Y:S01]  /*5410*/  @P1 MOV R3, R101 ;  /* 0x0000006500031202 */ /* 0x000fe20000000f00 */
[----:B------:R-:W-:Y:S02]  /*5420*/  @P1 IMAD R4, R2, c[0x0][0x258], RZ ;  /* 0x0000960002041a24 */ /* 0x000fe400078e02ff */
[----:B------:R-:W-:Y:S04]  /*5430*/  @P1 IMAD.MOV.U32 R2, RZ, RZ, R98 ;  /* 0x000000ffff021224 */ /* 0x000fe800078e0062 */
[C---:B------:R-:W-:Y:S04]  /*5440*/  @P1 IMAD.WIDE.U32 R2, R0.reuse, c[0x0][0x258], R2 ;  /* 0x0000960000021a25 */ /* 0x040fe800078e0002 */
[----:B------:R-:W-:Y:S01]  /*5450*/  @P1 IMAD R0, R0, c[0x0][0x25c], R4 ;  /* 0x0000970000001a24 */ /* 0x000fe200078e0204 */
[C---:B------:R-:W-:Y:S03]  /*5460*/  @P1 LEA R4, P2, R2.reuse, c[0x0][0x250], 0x1 ;  /* 0x0000940002041a11 */ /* 0x040fe600078408ff */
[----:B------:R-:W-:Y:S05]  /*5470*/  @P1 IMAD.IADD R0, R3, 0x1, R0 ;  /* 0x0000000103001824 */ /* 0x000fea00078e0200 */
[----:B------:R-:W-:Y:S01]  /*5480*/  @P1 LEA.HI.X R5, R2, c[0x0][0x254], R0, 0x1, P2 ;  /* 0x0000950002051a11 */ /* 0x000fe200010f0c00 */
[----:B------:R-:W-:Y:S02]  /*5490*/  @P0 IMAD R0, R6, c[0x0][0x258], RZ ;  /* 0x0000960006000a24 */ /* 0x000fe400078e02ff */
[----:B------:R-:W-:Y:S02]  /*54a0*/  @P0 IMAD.MOV.U32 R6, RZ, RZ, R98 ;  /* 0x000000ffff060224 */ /* 0x000fe400078e0062 */
        /* <DEDUP_REMOVED lines=22> */
[----:B------:R-:W-:Y:S02]  /*5610*/  IMAD.MOV.U32 R4, RZ, RZ, R114 ;  /* 0x000000ffff047224 */ /* 0x000fe400078e0072 */
[----:B------:R-:W-:Y:S02]  /*5620*/  IMAD.MOV.U32 R5, RZ, RZ, R131 ;  /* 0x000000ffff057224 */ /* 0x000fe400078e0083 */
[----:B------:R-:W-:Y:S02]  /*5630*/  IMAD.X R2, R9, 0x1, R143, P0 ;  /* 0x0000000109027824 */ /* 0x000fe400000e068f */
[----:B------:R-:W-:Y:S04]  /*5640*/  IMAD.WIDE.U32 R4, R0, c[0x0][0x208], R4 ;  /* 0x0000820000047a25 */ /* 0x000fe800078e0004 */
[----:B------:R-:W-:Y:S04]  /*5650*/  IMAD R2, R2, c[0x0][0x208], RZ ;  /* 0x0000820002027a24 */ /* 0x000fe800078e02ff */
[----:B------:R-:W-:Y:S01]  /*5660*/  IMAD R0, R0, c[0x0][0x20c], R2 ;  /* 0x0000830000007a24 */ /* 0x000fe200078e0202 */
[C---:B------:R-:W-:Y:S03]  /*5670*/  LEA R2, P0, R4.reuse, c[0x0][0x1f8], 0x1 ;  /* 0x00007e0004027a11 */ /* 0x040fe600078008ff */
[----:B------:R-:W-:Y:S05]  /*5680*/  IMAD.IADD R0, R5, 0x1, R0 ;  /* 0x0000000105007824 */ /* 0x000fea00078e0200 */
[----:B------:R-:W-:Y:S02]  /*5690*/  LEA.HI.X R3, R4, c[0x0][0x1fc], R0, 0x1, P0 ;  /* 0x00007f0004037a11 */ /* 0x000fe400000f0c00 */
[----:B------:R-:W-:-:S13]  /*56a0*/  ISETP.GE.AND P0, PT, R26, c[0x0][0x1d4], PT ;  /* 0x000075001a007a0c */ /* 0x000fda0003f06270 */
[----:B------:R-:W1:Y:S04]  /*56b0*/  @!P0 LDS.128 R4, [R86] ;  /* 0x0000000056048984 */ /* 0x000e680000000c00 */
[----:B-1----:R-:W-:Y:S01]  /*56c0*/  @!P0 STG.E.128 [R2.64], R4 ;  /* 0x0000000402008986 */ /* 0x002fe2000c101d06 */
[----:B------:R-:W-:-:S13]  /*56d0*/  ISETP.GE.AND P0, PT, R29, c[0x0][0x1d4], PT ;  /* 0x000075001d007a0c */ /* 0x000fda0003f06270 */
[----:B------:R-:W1:Y:S04]  /*56e0*/  @!P0 LDS.128 R4, [R87] ;  /* 0x0000000057048984 */ /* 0x000e680000000c00 */
        /* <DEDUP_REMOVED lines=13> */
.L_x_679:
[----:B-1----:R-:W-:Y:S05]  /*57c0*/  BSYNC B0 ;  /* 0x0000000000007941 */ /* 0x002fea0003800000 */
.L_x_678:
        /* <DEDUP_REMOVED lines=25> */
.L_x_655:
[----:B------:R-:W2:Y:S01]  /*5960*/  LDL R169, [R1] ;  /* 0x0000000001a97983 */ /* 0x000ea20000100800 */
[----:B------:R-:W-:-:S05]  /*5970*/  IMAD.MOV.U32 R29, RZ, RZ, c[0x0][0x2c4] ;  /* 0x0000b100ff1d7624 */ /* 0x000fca00078e00ff */
[----:B------:R-:W-:Y:S01]  /*5980*/  ISETP.NE.AND P2, PT, R29, 0x1, PT ;  /* 0x000000011d00780c */ /* 0x000fe20003f45270 */
[----:B------:R-:W-:Y:S01]  /*5990*/  CS2R R94, SRZ ;  /* 0x00000000005e7805 */ /* 0x000fe2000001ff00 */
[----:B------:R-:W-:Y:S01]  /*59a0*/  IADD3 R6, R151, R150, RZ ;  /* 0x0000009697067210 */ /* 0x000fe20007ffe0ff */
[----:B------:R-:W-:Y:S01]  /*59b0*/  IMAD.MOV.U32 R11, RZ, RZ, RZ ;  /* 0x000000ffff0b7224 */ /* 0x000fe200078e00ff */
[----:B------:R-:W-:Y:S01]  /*59c0*/  PLOP3.LUT P4, PT, PT, PT, PT, 0x80, 0x0 ;  /* 0x000000000000781c */ /* 0x000fe20003f8f070 */
[----:B------:R-:W-:Y:S01]  /*59d0*/  IMAD.MOV.U32 R92, RZ, RZ, RZ ;  /* 0x000000ffff5c7224 */ /* 0x000fe200078e00ff */
[----:B------:R-:W-:Y:S01]  /*59e0*/  CS2R R98, SRZ ;  /* 0x0000000000627805 */ /* 0x000fe2000001ff00 */
[----:B------:R-:W-:Y:S01]  /*59f0*/  CS2R R96, SRZ ;  /* 0x0000000000607805 */ /* 0x000fe2000001ff00 */
[----:B------:R-:W-:Y:S01]  /*5a00*/  MOV R12, RZ ;  /* 0x000000ff000c7202 */ /* 0x000fe20000000f00 */
[----:B------:R-:W-:Y:S01]  /*5a10*/  IMAD.MOV.U32 R90, RZ, RZ, RZ ;  /* 0x000000ffff5a7224 */ /* 0x000fe200078e00ff */
[----:B------:R-:W-:Y:S01]  /*5a20*/  CS2R R88, SRZ ;  /* 0x0000000000587805 */ /* 0x000fe2000001ff00 */
[----:B------:R-:W-:Y:S01]  /*5a30*/  CS2R R86, SRZ ;  /* 0x0000000000567805 */ /* 0x000fe2000001ff00 */
[----:B-1----:R-:W-:Y:S01]  /*5a40*/  CS2R R84, SRZ ;  /* 0x0000000000547805 */ /* 0x002fe2000001ff00 */
        /* <DEDUP_REMOVED lines=53> */
[----:B------:R-:W-:Y:S01]  /*5da0*/  CS2R R44, SRZ ;  /* 0x00000000002c7805 */ /* 0x000fe2000001ff00 */
[----:B------:R-:W-:Y:S01]  /*5db0*/  IMAD.MOV.U32 R154, RZ, RZ, RZ ;  /* 0x000000ffff9a7224 */ /* 0x000fe200078e00ff */
[----:B------:R-:W-:Y:S01]  /*5dc0*/  MOV R152, RZ ;  /* 0x000000ff00987202 */ /* 0x000fe20000000f00 */
[----:B------:R-:W-:Y:S01]  /*5dd0*/  IMAD.MOV.U32 R54, RZ, RZ, RZ ;  /* 0x000000ffff367224 */ /* 0x000fe200078e00ff */
[----:B------:R-:W-:Y:S01]  /*5de0*/  MOV R53, RZ ;  /* 0x000000ff00357202 */ /* 0x000fe20000000f00 */
[----:B------:R-:W-:Y:S01]  /*5df0*/  CS2R R50, SRZ ;  /* 0x0000000000327805 */ /* 0x000fe2000001ff00 */
[----:B--2---:R-:W-:-:S05]  /*5e00*/  IADD3 R0, R169, 0x7f, RZ ;  /* 0x0000007fa9007810 */ /* 0x004fca0007ffe0ff */
[----:B------:R-:W-:-:S05]  /*5e10*/  @P2 IMAD.HI.U32 R2, R0, c[0x0][0x2c8], RZ ;  /* 0x0000b20000022a27 */ /* 0x000fca00078e00ff */
[----:B------:R-:W-:-:S05]  /*5e20*/  @P2 SHF.R.U32.HI R0, RZ, c[0x0][0x2cc], R2 ;  /* 0x0000b300ff002a19 */ /* 0x000fca0000011602 */
[----:B------:R-:W-:-:S05]  /*5e30*/  IMAD.IADD R0, R156, 0x1, R0 ;  /* 0x000000019c007824 */ /* 0x000fca00078e0200 */
[----:B------:R-:W-:-:S04]  /*5e40*/  SHF.R.S32.HI R2, RZ, 0x1f, R0 ;  /* 0x0000001fff027819 */ /* 0x000fc80000011400 */
[----:B------:R-:W-:-:S04]  /*5e50*/  LEA.HI R0, R2, R0, RZ, 0x6 ;  /* 0x0000000002007211 */ /* 0x000fc800078f30ff */
[----:B------:R-:W-:-:S04]  /*5e60*/  SHF.R.S32.HI R0, RZ, 0x6, R0 ;  /* 0x00000006ff007819 */ /* 0x000fc80000011400 */
[----:B------:R-:W-:-:S04]  /*5e70*/  IMNMX R155, R155, R0, PT ;  /* 0x000000009b9b7217 */ /* 0x000fc80003800200 */
[----:B------:R-:W-:Y:S02]  /*5e80*/  ISETP.GE.AND P0, PT, R155, 0x1, PT ;  /* 0x000000019b00780c */ /* 0x000fe40003f06270 */
[----:B------:R-:W-:-:S11]  /*5e90*/  MOV R156, RZ ;  /* 0x000000ff009c7202 */ /* 0x000fd60000000f00 */
[----:B------:R-:W-:Y:S05]  /*5ea0*/  @!P0 BRA `(.L_x_681) ;  /* 0x000139c000008947 */ /* 0x000fea0003800000 */
[----:B------:R-:W2:Y:S01]  /*5eb0*/  LDL R48, [R1+0x70] ;  /* 0x0000700001307983 */ /* 0x000ea20000100800 */
[----:B------:R-:W-:-:S03]  /*5ec0*/  ISETP.NE.U32.AND P0, PT, RZ, c[0x0][0x340], PT ;  /* 0x0000d000ff007a0c */ /* 0x000fc60003f05070 */
[----:B------:R-:W3:Y:S01]  /*5ed0*/  LDL R179, [R1+0x6c] ;  /* 0x00006c0001b37983 */ /* 0x000ee20000100800 */
[----:B------:R-:W-:-:S13]  /*5ee0*/  ISETP.NE.AND.EX P1, PT, RZ, c[0x0][0x344], PT, P0 ;  /* 0x0000d100ff007a0c */ /* 0x000fda0003f25300 */
[----:B------:R-:W-:Y:S01]  /*5ef0*/  @P1 IMAD.MOV.U32 R2, RZ, RZ, 0x4 ;  /* 0x00000004ff021424 */ /* 0x000fe200078e00ff */
[----:B------:R-:W-:Y:S01]  /*5f00*/  SHF.R.S32.HI R16, RZ, 0x1f, R165 ;  /* 0x0000001fff107819 */ /* 0x000fe200000114a5 */
[----:B------:R-:W1:Y:S01]  /*5f10*/  S2R R49, SR_CTAID.Y ;  /* 0x0000000000317919 */ /* 0x000e620000002600 */
[----:B------:R-:W-:Y:S02]  /*5f20*/  SHF.R.S32.HI R0, RZ, 0x1f, R147 ;  /* 0x0000001fff007819 */ /* 0x000fe40000011493 */
[CC--:B------:R-:W-:Y:S02]  /*5f30*/  LEA.HI R115, R16.reuse, R165.reuse, RZ, 0x3 ;  /* 0x000000a510737211 */ /* 0x0c0fe400078f18ff */
[----:B------:R-:W-:Y:S01]  /*5f40*/  LEA.HI R10, R16, R165, RZ, 0x2 ;  /* 0x000000a5100a7211 */ /* 0x000fe200078f10ff */
[----:B------:R-:W-:Y:S01]  /*5f50*/  IMAD R0, R0, c[0x0][0x178], RZ ;  /* 0x00005e0000007a24 */ /* 0x000fe200078e02ff */
[----:B------:R-:W-:-:S03]  /*5f60*/  SHF.R.S32.HI R113, RZ, 0x3, R115 ;  /* 0x00000003ff717819 */ /* 0x000fc60000011473 */
[----:B------:R-:W-:Y:S02]  /*5f70*/  IMAD R4, R147, c[0x0][0x17c], R0 ;  /* 0x00005f0093047a24 */ /* 0x000fe400078e0200 */
[----:B------:R-:W-:Y:S01]  /*5f80*/  IMAD.SHL.U32 R0, R113, 0x40, RZ ;  /* 0x0000004071007824 */ /* 0x000fe200078e00ff */
[----:B------:R-:W-:-:S04]  /*5f90*/  SHF.R.S32.HI R88, RZ, 0x2, R10 ;  /* 0x00000002ff587819 */ /* 0x000fc8000001140a */
[----:B------:R-:W-:Y:S01]  /*5fa0*/  LOP3.LUT R0, R0, 0xc0, RZ, 0xc0, !PT ;  /* 0x000000c000007812 */ /* 0x000fe200078ec0ff */
[----:B------:R-:W-:Y:S02]  /*5fb0*/  IMAD R5, R167, c[0x0][0x1b8], RZ ;  /* 0x00006e00a7057a24 */ /* 0x000fe400078e02ff */
[----:B--2---:R-:W-:-:S05]  /*5fc0*/  @P1 IMAD.WIDE R2, R48, R2, c[0x0][0x340] ;  /* 0x0000d00030021625 */ /* 0x004fca00078e0202 */
[----:B------:R2:W4:Y:S01]  /*5fd0*/  @P1 LDG.E R21, [R2.64] ;  /* 0x0000000602151981 */ /* 0x000522000c1e1900 */
[----:B------:R-:W-:Y:S01]  /*5fe0*/  SHF.R.S32.HI R17, RZ, 0x1f, R48 ;  /* 0x0000001fff117819 */ /* 0x000fe20000011430 */
[----:B---3--:R-:W-:Y:S01]  /*5ff0*/  IMAD R44, R179, c[0x0][0x2c4], RZ ;  /* 0x0000b100b32c7a24 */ /* 0x008fe200078e02ff */
[----:B------:R-:W-:Y:S01]  /*6000*/  LEA.HI R154, R16, R165, RZ, 0x5 ;  /* 0x000000a5109a7211 */ /* 0x000fe200078f28ff */
[----:B------:R-:W-:Y:S03]  /*6010*/  BSSY B0, `(.L_x_682) ;  /* 0x0000084000007945 */ /* 0x000fe60003800000 */
[----:B------:R-:W-:Y:S02]  /*6020*/  SHF.R.S32.HI R153, RZ, 0x5, R154 ;  /* 0x00000005ff997819 */ /* 0x000fe4000001149a */
[----:B--2---:R-:W-:-:S05]  /*6030*/  LOP3.LUT R2, R10, 0xfffffffc, RZ, 0xc0, !PT ;  /* 0xfffffffc0a027812 */ /* 0x004fca00078ec0ff */
[----:B------:R-:W-:Y:S02]  /*6040*/  IMAD.IADD R152, R165, 0x1, -R2 ;  /* 0x00000001a5987824 */ /* 0x000fe400078e0a02 */
[----:B------:R-:W-:-:S04]  /*6050*/  IMAD.WIDE.U32 R2, R147, c[0x0][0x178], RZ ;  /* 0x00005e0093027a25 */ /* 0x000fc800078e00ff */
[C---:B------:R-:W-:Y:S01]  /*6060*/  IMAD.SHL.U32 R12, R152.reuse, 0x8, RZ ;  /* 0x00000008980c7824 */ /* 0x040fe200078e00ff */
[----:B------:R-:W-:Y:S01]  /*6070*/  IADD3 R3, R3, R4, RZ ;  /* 0x0000000403037210 */ /* 0x000fe20007ffe0ff */
[----:B------:R-:W-:-:S03]  /*6080*/  IMAD R11, R152, 0x20, R88 ;  /* 0x00000020980b7824 */ /* 0x000fc600078e0258 */
[----:B------:R-:W-:Y:S01]  /*6090*/  LOP3.LUT R4, R0, 0x18, R12, 0xf8, !PT ;  /* 0x0000001800047812 */ /* 0x000fe200078ef80c */
[----:B-1----:R-:W-:Y:S01]  /*60a0*/  IMAD.WIDE.U32 R2, R49, c[0x0][0x1b8], R2 ;  /* 0x00006e0031027a25 */ /* 0x002fe200078e0002 */
[----:B------:R-:W-:Y:S02]  /*60b0*/  SHF.R.U32.HI R0, RZ, 0x3, R0 ;  /* 0x00000003ff007819 */ /* 0x000fe40000011600 */
[----:B------:R-:W-:Y:S01]  /*60c0*/  IADD3 R8, R12, 0x40, RZ ;  /* 0x000000400c087810 */ /* 0x000fe20007ffe0ff */
[----:B------:R-:W-:Y:S01]  /*60d0*/  IMAD.IADD R11, R169, 0x1, R11 ;  /* 0x00000001a90b7824 */ /* 0x000fe200078e020b */
[----:B------:R-:W-:Y:S01]  /*60e0*/  LOP3.LUT R20, R4, R0, RZ, 0x3c, !PT ;  /* 0x0000000004147212 */ /* 0x000fe200078e3cff */
[----:B------:R-:W-:Y:S01]  /*60f0*/  IMAD R4, R49, c[0x0][0x1bc], R5 ;  /* 0x00006f0031047a24 */ /* 0x000fe200078e0205 */
[----:B------:R-:W-:Y:S02]  /*6100*/  SHF.R.S32.HI R5, RZ, 0x1f, R6 ;  /* 0x0000001fff057819 */ /* 0x000fe40000011406 */
[C---:B------:R-:W-:Y:S01]  /*6110*/  IADD3 R0, P0, R88.reuse, R6, RZ ;  /* 0x0000000658007210 */ /* 0x040fe20007f1e0ff */
[----:B------:R-:W-:Y:S01]  /*6120*/  IMAD.IADD R3, R3, 0x1, R4 ;  /* 0x0000000103037824 */ /* 0x000fe200078e0204 */
[----:B------:R-:W-:Y:S01]  /*6130*/  MOV R7, R11 ;  /* 0x0000000b00077202 */ /* 0x000fe20000000f00 */
[----:B------:R-:W-:Y:S01]  /*6140*/  @P2 IMAD.HI.U32 R6, R11, c[0x0][0x2c8], RZ ;  /* 0x0000b2000b062a27 */ /* 0x000fe200078e00ff */
[----:B------:R-:W-:-:S02]  /*6150*/  LEA.HI.X.SX32 R4, R88, R5, 0x1, P0 ;  /* 0x0000000558047211 */ /* 0x000fc400000f0eff */
[----:B------:R-:W-:Y:S02]  /*6160*/  ISETP.NE.U32.AND P0, PT, RZ, c[0x0][0x348], PT ;  /* 0x0000d200ff007a0c */ /* 0x000fe40003f05070 */
[----:B------:R-:W-:Y:S01]  /*6170*/  @P2 SHF.R.U32.HI R7, RZ, c[0x0][0x2cc], R6 ;  /* 0x0000b300ff072a19 */ /* 0x000fe20000011606 */
[----:B------:R-:W-:Y:S01]  /*6180*/  IMAD R5, R4, c[0x0][0x1e0], RZ ;  /* 0x0000780004057a24 */ /* 0x000fe200078e02ff */
[----:B------:R-:W-:Y:S01]  /*6190*/  LEA.HI R6, R16, R165, RZ, 0x4 ;  /* 0x000000a510067211 */ /* 0x000fe200078f20ff */
[----:B------:R-:W-:Y:S01]  /*61a0*/  IMAD R4, R4, c[0x0][0x208], RZ ;  /* 0x0000820004047a24 */ /* 0x000fe200078e02ff */
[----:B------:R-:W-:Y:S01]  /*61b0*/  ISETP.NE.AND.EX P0, PT, RZ, c[0x0][0x34c], PT, P0 ;  /* 0x0000d300ff007a0c */ /* 0x000fe20003f05300 */
[C---:B------:R-:W-:Y:S01]  /*61c0*/  IMAD R18, R0.reuse, c[0x0][0x1e4], R5 ;  /* 0x0000790000127a24 */ /* 0x040fe200078e0205 */
[----:B------:R-:W-:Y:S01]  /*61d0*/  SHF.R.S32.HI R13, RZ, 0x1f, R12 ;  /* 0x0000001fff0d7819 */ /* 0x000fe2000001140c */
[----:B------:R-:W-:Y:S01]  /*61e0*/  IMAD R19, R0, c[0x0][0x20c], R4 ;  /* 0x0000830000137a24 */ /* 0x000fe200078e0204 */
[----:B------:R-:W-:-:S02]  /*61f0*/  LOP3.LUT R5, R6, 0xfffffff0, RZ, 0xc0, !PT ;  /* 0xfffffff006057812 */ /* 0x000fc400078ec0ff */
[----:B------:R-:W-:Y:S01]  /*6200*/  SEL R6, R17, RZ, !P0 ;  /* 0x000000ff11067207 */ /* 0x000fe20004000000 */
[--C-:B------:R-:W-:Y:S01]  /*6210*/  IMAD.WIDE.U32 R14, R0, c[0x0][0x1e0], R12.reuse ;  /* 0x00007800000e7a25 */ /* 0x100fe200078e000c */
[----:B------:R-:W-:Y:S02]  /*6220*/  LEA.HI R4, R10, R88, RZ, 0x1 ;  /* 0x000000580a047211 */ /* 0x000fe400078f08ff */
[----:B------:R-:W-:Y:S01]  /*6230*/  ISETP.GE.AND P3, PT, R8, c[0x0][0x1d4], PT ;  /* 0x0000750008007a0c */ /* 0x000fe20003f66270 */
[----:B------:R-:W-:Y:S01]  /*6240*/  IMAD.WIDE.U32 R8, R0, c[0x0][0x208], R12 ;  /* 0x0000820000087a25 */ /* 0x000fe200078e000c */
[----:B------:R-:W-:Y:S02]  /*6250*/  SEL R0, R48, RZ, !P0 ;  /* 0x000000ff30007207 */ /* 0x000fe40004000000 */
[----:B------:R-:W-:Y:S01]  /*6260*/  LOP3.LUT R4, R4, 0x7fffffe, RZ, 0xc0, !PT ;  /* 0x07fffffe04047812 */ /* 0x000fe200078ec0ff */
[----:B------:R-:W-:Y:S01]  /*6270*/  IMAD.IADD R105, R165, 0x1, -R5 ;  /* 0x00000001a5697824 */ /* 0x000fe200078e0a05 */
[----:B------:R-:W-:Y:S01]  /*6280*/  IADD3 R10, -R7, RZ, RZ ;  /* 0x000000ff070a7210 */ /* 0x000fe20007ffe1ff */
[----:B------:R-:W-:Y:S01]  /*6290*/  IMAD R5, R6, c[0x0][0x1c0], RZ ;  /* 0x0000700006057a24 */ /* 0x000fe200078e02ff */
[----:B------:R-:W-:Y:S01]  /*62a0*/  IADD3 R9, R9, R19, RZ ;  /* 0x0000001309097210 */ /* 0x000fe20007ffe0ff */
[----:B------:R-:W-:Y:S01]  /*62b0*/  IMAD.IADD R4, R88, 0x1, -R4 ;  /* 0x0000000158047824 */ /* 0x000fe200078e0a04 */
[----:B------:R-:W-:Y:S01]  /*62c0*/  LEA.HI R110, R105, R105, RZ, 0x1 ;  /* 0x00000069696e7211 */ /* 0x000fe200078f08ff */
[C---:B------:R-:W-:Y:S01]  /*62d0*/  IMAD R5, R0.reuse, c[0x0][0x1c4], R5 ;  /* 0x0000710000057a24 */ /* 0x040fe200078e0205 */
[----:B------:R-:W-:Y:S01]  /*62e0*/  ISETP.NE.U32.AND P0, PT, RZ, c[0x0][0x350], PT ;  /* 0x0000d400ff007a0c */ /* 0x000fe20003f05070 */
[----:B------:R-:W-:Y:S01]  /*62f0*/  IMAD.WIDE.U32 R2, R0, c[0x0][0x1c0], R2 ;  /* 0x0000700000027a25 */ /* 0x000fe200078e0002 */
[----:B------:R-:W-:-:S02]  /*6300*/  SHF.R.S32.HI R0, RZ, 0x1f, R7 ;  /* 0x0000001fff007819 */ /* 0x000fc40000011407 */
[----:B------:R-:W-:Y:S01]  /*6310*/  SHF.R.S32.HI R16, RZ, 0x1, R110 ;  /* 0x00000001ff107819 */ /* 0x000fe2000001146e */
[----:B------:R-:W-:Y:S01]  /*6320*/  IMAD R4, R153, 0x8, R4 ;  /* 0x0000000899047824 */ /* 0x000fe200078e0204 */
[----:B------:R-:W-:Y:S01]  /*6330*/  SHF.R.S32.HI R6, RZ, 0x1f, R110 ;  /* 0x0000001fff067819 */ /* 0x000fe2000001146e */
[----:B------:R-:W-:Y:S01]  /*6340*/  IMAD R0, R0, c[0x0][0x1b0], RZ ;  /* 0x00006c0000007a24 */ /* 0x000fe200078e02ff */
[----:B------:R-:W-:Y:S01]  /*6350*/  P2R R117, PR, RZ, 0x8 ;  /* 0x00000008ff757803 */ /* 0x000fe20000000000 */
[----:B------:R-:W-:Y:S01]  /*6360*/  IMAD R10, R10, c[0x0][0x2c4], R11 ;  /* 0x0000b1000a0a7a24 */ /* 0x000fe200078e020b */
[----:B------:R-:W-:Y:S01]  /*6370*/  ISETP.GE.AND P5, PT, R12, c[0x0][0x1d4], PT ;  /* 0x000075000c007a0c */ /* 0x000fe20003fa6270 */
[----:B------:R-:W-:Y:S01]  /*6380*/  IMAD.U32 R225, R4, 0x20, R20 ;  /* 0x0000002004e17824 */ /* 0x000fe200078e0014 */
[----:B------:R-:W-:Y:S01]  /*6390*/  LEA.HI R4, R6, R16, RZ, 0x2 ;  /* 0x0000001006047211 */ /* 0x000fe200078f10ff */
[----:B------:R-:W-:Y:S01]  /*63a0*/  IMAD R6, R7, c[0x0][0x1b4], R0 ;  /* 0x00006d0007067a24 */ /* 0x000fe200078e0200 */
[----:B------:R-:W-:Y:S01]  /*63b0*/  SHF.R.S32.HI R0, RZ, 0x1f, R10 ;  /* 0x0000001fff007819 */ /* 0x000fe2000001140a */
[----:B------:R-:W-:Y:S01]  /*63c0*/  IMAD.IADD R3, R3, 0x1, R5 ;  /* 0x0000000103037824 */ /* 0x000fe200078e0205 */
[----:B------:R-:W-:Y:S01]  /*63d0*/  LOP3.LUT R4, R4, 0xfffffffc, RZ, 0xc0, !PT ;  /* 0xfffffffc04047812 */ /* 0x000fe200078ec0ff */
[----:B------:R-:W-:Y:S01]  /*63e0*/  IMAD.IADD R5, R15, 0x1, R18 ;  /* 0x000000010f057824 */ /* 0x000fe200078e0212 */
[----:B------:R1:W-:Y:S01]  /*63f0*/  STL [R1+0x64], R117 ;  /* 0x0000647501007387 */ /* 0x0003e20000100800 */
[----:B------:R-:W-:-:S04]  /*6400*/  IMAD.WIDE.U32 R2, R7, c[0x0][0x1b0], R2 ;  /* 0x00006c0007027a25 */ /* 0x000fc800078e0002 */
[----:B------:R-:W-:Y:S02]  /*6410*/  IMAD R0, R0, c[0x0][0x1a8], RZ ;  /* 0x00006a0000007a24 */ /* 0x000fe400078e02ff */
[----:B------:R-:W-:Y:S02]  /*6420*/  IMAD.IADD R112, R16, 0x1, -R4 ;  /* 0x0000000110707824 */ /* 0x000fe400078e0a04 */
[----:B------:R-:W-:Y:S02]  /*6430*/  IMAD.MOV.U32 R4, RZ, RZ, R14 ;  /* 0x000000ffff047224 */ /* 0x000fe400078e000e */
[----:B------:R-:W-:Y:S02]  /*6440*/  IMAD.IADD R3, R3, 0x1, R6 ;  /* 0x0000000103037824 */ /* 0x000fe400078e0206 */
[----:B------:R-:W-:Y:S02]  /*6450*/  IMAD R14, R10, c[0x0][0x1ac], R0 ;  /* 0x00006b000a0e7a24 */ /* 0x000fe400078e0200 */
[----:B------:R-:W-:-:S02]  /*6460*/  IMAD R6, R167, c[0x0][0x1e8], RZ ;  /* 0x00007a00a7067a24 */ /* 0x000fc400078e02ff */
[----:B------:R-:W-:Y:S02]  /*6470*/  IMAD R0, R167, c[0x0][0x210], RZ ;  /* 0x00008400a7007a24 */ /* 0x000fe400078e02ff */
[----:B------:R-:W-:-:S04]  /*6480*/  IMAD.WIDE.U32 R10, R10, c[0x0][0x1a8], R2 ;  /* 0x00006a000a0a7a25 */ /* 0x000fc800078e0002 */
[C---:B------:R-:W-:Y:S02]  /*6490*/  IMAD R6, R49.reuse, c[0x0][0x1ec], R6 ;  /* 0x00007b0031067a24 */ /* 0x040fe400078e0206 */
[C---:B------:R-:W-:Y:S02]  /*64a0*/  IMAD R0, R49.reuse, c[0x0][0x214], R0 ;  /* 0x0000850031007a24 */ /* 0x040fe400078e0200 */
[----:B------:R-:W-:-:S04]  /*64b0*/  IMAD.WIDE.U32 R4, R49, c[0x0][0x1e8], R4 ;  /* 0x00007a0031047a25 */ /* 0x000fc800078e0004 */
[----:B------:R-:W-:-:S04]  /*64c0*/  IMAD.WIDE.U32 R8, R49, c[0x0][0x210], R8 ;  /* 0x0000840031087a25 */ /* 0x000fc800078e0008 */
[----:B------:R-:W-:Y:S01]  /*64d0*/  IMAD.IADD R7, R6, 0x1, R5 ;  /* 0x0000000106077824 */ /* 0x000fe200078e0205 */
[----:B------:R-:W-:Y:S01]  /*64e0*/  IADD3 R5, R0, R9, RZ ;  /* 0x0000000900057210 */ /* 0x000fe20007ffe0ff */
[----:B------:R-:W-:Y:S01]  /*64f0*/  IMAD.IADD R9, R11, 0x1, R14 ;  /* 0x000000010b097824 */ /* 0x000fe200078e020e */
[----:B------:R-:W-:Y:S01]  /*6500*/  IADD3 R14, R169, R88, RZ ;  /* 0x00000058a90e7210 */ /* 0x000fe20007ffe0ff */
[----:B------:R-:W-:Y:S02]  /*6510*/  IMAD.MOV.U32 R6, RZ, RZ, R4 ;  /* 0x000000ffff067224 */ /* 0x000fe400078e0004 */
[----:B------:R-:W-:Y:S01]  /*6520*/  IMAD.MOV.U32 R4, RZ, RZ, R8 ;  /* 0x000000ffff047224 */ /* 0x000fe200078e0008 */
[----:B------:R-:W-:Y:S01]  /*6530*/  ISETP.GE.AND P4, PT, R14, R44, PT ;  /* 0x0000002c0e00720c */ /* 0x000fe20003f86270 */
[----:B------:R-:W-:-:S05]  /*6540*/  IMAD.SHL.U32 R11, R152, 0x8, RZ ;  /* 0x00000008980b7824 */ /* 0x000fca00078e00ff */
[----:B------:R-:W-:Y:S02]  /*6550*/  ISETP.GE.AND P3, PT, R11, c[0x0][0x198], PT ;  /* 0x000066000b007a0c */ /* 0x000fe40003f66270 */
[----:B----4-:R-:W-:Y:S01]  /*6560*/  @P1 SHF.R.S32.HI R3, RZ, 0x1f, R21 ;  /* 0x0000001fff031819 */ /* 0x010fe20000011415 */
[----:B------:R-:W-:Y:S01]  /*6570*/  @!P1 IMAD.MOV.U32 R3, RZ, RZ, R17 ;  /* 0x000000ffff039224 */ /* 0x000fe200078e0011 */
[----:B------:R-:W-:Y:S01]  /*6580*/  @P1 MOV R2, R21 ;  /* 0x0000001500021202 */ /* 0x000fe20000000f00 */
[----:B------:R-:W-:Y:S01]  /*6590*/  @!P1 IMAD.MOV.U32 R2, RZ, RZ, R48 ;  /* 0x000000ffff029224 */ /* 0x000fe200078e0030 */
[----:B------:R-:W-:Y:S02]  /*65a0*/  ISETP.NE.AND.EX P1, PT, RZ, c[0x0][0x354], PT, P0 ;  /* 0x0000d500ff007a0c */ /* 0x000fe40003f25300 */
[----:B------:R-:W-:Y:S02]  /*65b0*/  LEA R16, P0, R10, c[0x0][0x160], 0x1 ;  /* 0x000058000a107a11 */ /* 0x000fe400078008ff */
[----:B------:R-:W-:-:S02]  /*65c0*/  SEL R0, R3, RZ, !P1 ;  /* 0x000000ff03007207 */ /* 0x000fc40004800000 */
[----:B------:R-:W-:Y:S02]  /*65d0*/  SEL R2, R2, RZ, !P1 ;  /* 0x000000ff02027207 */ /* 0x000fe40004800000 */
[----:B------:R-:W-:Y:S01]  /*65e0*/  LEA.HI.X R15, R10, c[0x0][0x164], R9, 0x1, P0 ;  /* 0x000059000a0f7a11 */ /* 0x000fe200000f0c09 */
[----:B------:R-:W-:Y:S01]  /*65f0*/  IMAD R3, R0, c[0x0][0x1f0], RZ ;  /* 0x00007c0000037a24 */ /* 0x000fe200078e02ff */
[----:B------:R-:W-:Y:S01]  /*6600*/  IADD3 R10, R12, 0x20, RZ ;  /* 0x000000200c0a7810 */ /* 0x000fe20007ffe0ff */
[----:B------:R-:W-:Y:S01]  /*6610*/  IMAD R0, R0, c[0x0][0x218], RZ ;  /* 0x0000860000007a24 */ /* 0x000fe200078e02ff */
[----:B------:R-:W-:Y:S01]  /*6620*/  LOP3.LUT P0, RZ, R112, 0x2, RZ, 0xc0, !PT ;  /* 0x0000000270ff7812 */ /* 0x000fe2000780c0ff */
[----:B------:R-:W-:Y:S01]  /*6630*/  IMAD R9, R2, c[0x0][0x1f4], R3 ;  /* 0x00007d0002097a24 */ /* 0x000fe200078e0203 */
[----:B------:R-:W-:Y:S01]  /*6640*/  ISETP.GE.AND P6, PT, R10, c[0x0][0x1d4], PT ;  /* 0x000075000a007a0c */ /* 0x000fe20003fc6270 */
[C---:B------:R-:W-:Y:S01]  /*6650*/  IMAD R8, R2.reuse, c[0x0][0x21c], R0 ;  /* 0x0000870002087a24 */ /* 0x040fe200078e0200 */
[----:B------:R-:W-:Y:S01]  /*6660*/  IADD3 R0, R11, 0x40, RZ ;  /* 0x000000400b007810 */ /* 0x000fe20007ffe0ff */
[----:B------:R-:W-:Y:S01]  /*6670*/  IMAD.WIDE.U32 R18, R2, c[0x0][0x1f0], R6 ;  /* 0x00007c0002127a25 */ /* 0x000fe200078e0006 */
[----:B------:R-:W-:-:S02]  /*6680*/  ISETP.GE.AND P1, PT, R10, c[0x0][0x198], PT ;  /* 0x000066000a007a0c */ /* 0x000fc40003f26270 */
[----:B------:R-:W-:Y:S01]  /*6690*/  ISETP.GE.AND P2, PT, R0, c[0x0][0x198], PT ;  /* 0x0000660000007a0c */ /* 0x000fe20003f46270 */
[----:B------:R-:W-:Y:S01]  /*66a0*/  IMAD.WIDE.U32 R120, R2, c[0x0][0x218], R4 ;  /* 0x0000860002787a25 */ /* 0x000fe200078e0004 */
[----:B------:R-:W-:Y:S01]  /*66b0*/  IADD3 R21, R19, R9, RZ ;  /* 0x0000000913157210 */ /* 0x000fe20007ffe0ff */
[----:B------:R1:W-:Y:S02]  /*66c0*/  STL.64 [R1+0x38], R18 ;  /* 0x0000381201007387 */ /* 0x0003e40000100a00 */
[----:B------:R-:W-:Y:S02]  /*66d0*/  IMAD.IADD R119, R121, 0x1, R8 ;  /* 0x0000000179777824 */ /* 0x000fe400078e0208 */
[----:B------:R1:W-:Y:S01]  /*66e0*/  STL.64 [R1+0x58], R120 ;  /* 0x0000587801007387 */ /* 0x0003e20000100a00 */
[----:B------:R-:W-:-:S03]  /*66f0*/  IMAD.MOV.U32 R3, RZ, RZ, 0x10 ;  /* 0x00000010ff037424 */ /* 0x000fc600078e00ff */
[----:B------:R1:W-:Y:S02]  /*6700*/  STL [R1+0x4c], R119 ;  /* 0x00004c7701007387 */ /* 0x0003e40000100800 */
[----:B------:R-:W-:Y:S02]  /*6710*/  SEL R3, R3, 0xfffffff0, !P0 ;  /* 0xfffffff003037807 */ /* 0x000fe40004000000 */
[----:B------:R1:W-:Y:S04]  /*6720*/  STL [R1+0x44], R21 ;  /* 0x0000441501007387 */ /* 0x0003e80000100800 */
[----:B------:R1:W2:Y:S04]  /*6730*/  SHFL.IDX PT, R4, R16, RZ, 0x1c1f ;  /* 0x001c1fff10047589 */ /* 0x0002a800000e0000 */
[----:B------:R1:W3:Y:S01]  /*6740*/  SHFL.IDX PT, R5, R15, RZ, 0x1c1f ;  /* 0x001c1fff0f057589 */ /* 0x0002e200000e0000 */
[----:B------:R-:W-:Y:S05]  /*6750*/  @P4 BRA `(.L_x_683) ;  /* 0x000000f000004947 */ /* 0x000fea0003800000 */
[----:B------:R-:W-:Y:S02]  /*6760*/  SHF.R.S32.HI R2, RZ, 0x1f, R10 ;  /* 0x0000001fff027819 */ /* 0x000fe4000001140a */
[----:B------:R-:W-:-:S02]  /*6770*/  SHF.R.S32.HI R8, RZ, 0x1f, R0 ;  /* 0x0000001fff087819 */ /* 0x000fc40000011400 */
[----:B------:R-:W-:Y:S02]  /*6780*/  LEA.HI R2, R2, R10, RZ, 0x3 ;  /* 0x0000000a02027211 */ /* 0x000fe400078f18ff */
[----:B------:R-:W-:Y:S02]  /*6790*/  LEA.HI R0, R8, R0, RZ, 0x3 ;  /* 0x0000000008007211 */ /* 0x000fe400078f18ff */
[----:B--2---:R-:W-:Y:S02]  /*67a0*/  LEA R6, P0, R11, R4, 0x1 ;  /* 0x000000040b067211 */ /* 0x004fe400078008ff */
        /* <DEDUP_REMOVED lines=10> */
.L_x_683:
[----:B------:R-:W-:Y:S05]  /*6850*/  BSYNC B0 ;  /* 0x0000000000007941 */ /* 0x000fea0003800000 */
.L_x_682:
        /* <DEDUP_REMOVED lines=22> */
.L_x_685:
[----:B------:R-:W-:Y:S05]  /*69c0*/  BSYNC B0 ;  /* 0x0000000000007941 */ /* 0x000fea0003800000 */
.L_x_684:
[----:B---3--:R-:W-:Y:S01]  /*69d0*/  IADD3 R0, R14, 0x40, RZ ;  /* 0x000000400e007810 */ /* 0x008fe20007ffe0ff */
[----:B------:R3:W1:Y:S01]  /*69e0*/  SHFL.IDX PT, R5, R15, 0x2, 0x1c1f ;  /* 0x005c1f000f057f89 */ /* 0x00066200000e0000 */
        /* <DEDUP_REMOVED lines=20> */
.L_x_687:
[----:B------:R-:W-:Y:S05]  /*6b30*/  BSYNC B0 ;  /* 0x0000000000007941 */ /* 0x000fea0003800000 */
.L_x_686:
[----:B--2---:R-:W2:Y:S01]  /*6b40*/  LDL R161, [R1+0x48] ;  /* 0x0000480001a17983 */ /* 0x004ea20000100800 */
[----:B------:R-:W-:-:S02]  /*6b50*/  IMAD.MOV.U32 R158, RZ, RZ, R20 ;  /* 0x000000ffff9e7224 */ /* 0x000fc400078e0014 */
[----:B------:R-:W-:Y:S01]  /*6b60*/  IMAD.MOV.U32 R159, RZ, RZ, R21 ;  /* 0x000000ffff9f7224 */ /* 0x000fe200078e0015 */
[----:B-1--4-:R-:W1:Y:S01]  /*6b70*/  SHFL.IDX PT, R4, R16, 0x3, 0x1c1f ;  /* 0x007c1f0010047f89 */ /* 0x012e6200000e0000 */
[----:B------:R-:W-:-:S03]  /*6b80*/  IADD3 R0, R14, 0x60, RZ ;  /* 0x000000600e007810 */ /* 0x000fc60007ffe0ff */
[----:B------:R-:W4:Y:S01]  /*6b90*/  SHFL.IDX PT, R5, R15, 0x3, 0x1c1f ;  /* 0x007c1f000f057f89 */ /* 0x000f2200000e0000 */
[----:B------:R-:W-:-:S13]  /*6ba0*/  ISETP.GE.AND P0, PT, R0, R44, PT ;  /* 0x0000002c0000720c */ /* 0x000fda0003f06270 */
[----:B------:R-:W-:Y:S01]  /*6bb0*/  @!P0 IMAD.SHL.U32 R8, R225, 0x2, RZ ;  /* 0x00000002e1088824 */ /* 0x000fe200078e00ff */
[----:B-1----:R-:W-:-:S04]  /*6bc0*/  @!P0 LEA R6, P4, R11, R4, 0x1 ;  /* 0x000000040b068211 */ /* 0x002fc800078808ff */
[C---:B----4-:R-:W-:Y:S02]  /*6bd0*/  @!P0 LEA.HI.X R7, R11.reuse, R5, R13, 0x1, P4 ;  /* 0x000000050b078211 */ /* 0x050fe400020f0c0d */
[----:B------:R-:W-:-:S03]  /*6be0*/  @!P0 IADD3 R0, R11, 0x40, RZ ;  /* 0x000000400b008810 */ /* 0x000fc60007ffe0ff */
[----:B------:R-:W-:Y:S01]  /*6bf0*/  @!PT LDS RZ, [RZ] ;  /* 0x00000000fffff984 */ /* 0x000fe20000000800 */
[----:B------:R1:W-:Y:S01]  /*6c00*/  @!P0 LDGSTS.E.BYPASS.LTC128B.128 [R8+0x7900], [R6.64], !P3 ;  /* 0x0790000006088fae */ /* 0x0003e2000d901d46 */
[----:B------:R-:W-:Y:S02]  /*6c10*/  @!P0 SHF.R.S32.HI R2, RZ, 0x1f, R0 ;  /* 0x0000001fff028819 */ /* 0x000fe40000011400 */
[----:B------:R-:W-:Y:S02]  /*6c20*/  IADD3 R149, R155, -0x1, RZ ;  /* 0xffffffff9b957810 */ /* 0x000fe40007ffe0ff */
[----:B------:R-:W-:Y:S01]  /*6c30*/  @!P0 LEA.HI R0, R2, R0, RZ, 0x3 ;  /* 0x0000000002008211 */ /* 0x000fe200078f18ff */
[----:B------:R-:W-:Y:S02]  /*6c40*/  IMAD.MOV.U32 R9, RZ, RZ, c[0x0][0x1e0] ;  /* 0x00007800ff097624 */ /* 0x000fe400078e00ff */
[----:B------:R-:W-:Y:S01]  /*6c50*/  IMAD.MOV.U32 R116, RZ, RZ, 0x6 ;  /* 0x00000006ff747424 */ /* 0x000fe200078e00ff */
[----:B------:R-:W-:Y:S02]  /*6c60*/  @!P0 LOP3.LUT R0, R0, 0xfffffff8, RZ, 0xc0, !PT ;  /* 0xfffffff800008812 */ /* 0x000fe400078ec0ff */
[----:B-1----:R-:W-:-:S04]  /*6c70*/  @!P0 SHF.R.S32.HI R6, RZ, 0x1f, R10 ;  /* 0x0000001fff068819 */ /* 0x002fc8000001140a */
[----:B------:R-:W-:-:S04]  /*6c80*/  @!P0 LEA.HI R6, R6, R10, RZ, 0x3 ;  /* 0x0000000a06068211 */ /* 0x000fc800078f18ff */
[----:B------:R-:W-:-:S05]  /*6c90*/  @!P0 LOP3.LUT R6, R6, 0xfffffff8, RZ, 0xc0, !PT ;  /* 0xfffffff806068812 */ /* 0x000fca00078ec0ff */
[----:B------:R-:W-:Y:S01]  /*6ca0*/  @!P0 IMAD.WIDE R6, R6, 0x2, R4 ;  /* 0x0000000206068825 */ /* 0x000fe200078e0204 */
[----:B------:R-:W-:-:S03]  /*6cb0*/  SHF.L.U64.HI R156, R9, R116, c[0x0][0x1e4] ;  /* 0x00007900099c7619 */ /* 0x000fc60000010274 */
[----:B------:R-:W-:Y:S01]  /*6cc0*/  @!P0 IMAD.WIDE R4, R0, 0x2, R4 ;  /* 0x0000000200048825 */ /* 0x000fe200078e0204 */
[----:B------:R1:W-:Y:S01]  /*6cd0*/  @!P0 LDGSTS.E.BYPASS.LTC128B.128 [R8+0x9900], [R6.64], !P1 ;  /* 0x0990000006088fae */ /* 0x0003e2000c901d46 */
[----:B------:R-:W-:Y:S02]  /*6ce0*/  SHF.R.S32.HI R111, RZ, 0x1f, R149 ;  /* 0x0000001fff6f7819 */ /* 0x000fe40000011495 */
[----:B------:R-:W-:Y:S01]  /*6cf0*/  IMAD.SHL.U32 R157, R9, 0x40, RZ ;  /* 0x00000040099d7824 */ /* 0x000fe200078e00ff */
[----:B------:R4:W-:Y:S01]  /*6d00*/  @!P0 LDGSTS.E.BYPASS.LTC128B.128 [R8+0xb900], [R4.64], !P2 ;  /* 0x0b90000004088fae */ /* 0x0009e2000d101d46 */
[----:B------:R-:W-:Y:S02]  /*6d10*/  IMAD R0, R156, R149, RZ ;  /* 0x000000959c007224 */ /* 0x000fe400078e02ff */
[----:B------:R-:W-:Y:S01]  /*6d20*/  IMAD.MOV.U32 R158, RZ, RZ, R18 ;  /* 0x000000ffff9e7224 */ /* 0x000fe200078e0012 */
[----:B------:R-:W0:Y:S01]  /*6d30*/  LDGDEPBAR ;  /* 0x00000000000079af */ /* 0x000e220000000000 */
[----:B------:R-:W-:-:S02]  /*6d40*/  IMAD R0, R111, R157, R0 ;  /* 0x0000009d6f007224 */ /* 0x000fc400078e0200 */
[----:B------:R-:W-:Y:S01]  /*6d50*/  IMAD.SHL.U32 R163, R9, 0x20, RZ ;  /* 0x0000002009a37824 */ /* 0x000fe200078e00ff */
[----:B------:R-:W-:Y:S01]  /*6d60*/  BAR.SYNC.DEFER_BLOCKING 0x0 ;  /* 0x0000000000007b1d */ /* 0x000fe20000010000 */
[----:B------:R-:W-:Y:S01]  /*6d70*/  ISETP.NE.AND P3, PT, R117, RZ, PT ;  /* 0x000000ff7500720c */ /* 0x000fe20003f65270 */
[----:B----4-:R-:W-:-:S04]  /*6d80*/  IMAD.WIDE.U32 R4, R149, R157, R158 ;  /* 0x0000009d95047225 */ /* 0x010fc800078e009e */
[----:B------:R-:W-:Y:S01]  /*6d90*/  IMAD.IADD R0, R5, 0x1, R0 ;  /* 0x0000000105007824 */ /* 0x000fe200078e0200 */
[----:B------:R4:W-:Y:S01]  /*6da0*/  STL.64 [R1+0x40], R158 ;  /* 0x0000409e01007387 */ /* 0x0009e20000100a00 */
[----:B------:R-:W-:Y:S02]  /*6db0*/  SEL R114, RZ, 0x1, P5 ;  /* 0x00000001ff727807 */ /* 0x000fe40002800000 */
[----:B------:R-:W-:Y:S01]  /*6dc0*/  ISETP.NE.AND P4, PT, R29, 0x1, PT ;  /* 0x000000011d00780c */ /* 0x000fe20003f85270 */
[----:B--2---:R-:W-:-:S04]  /*6dd0*/  IMAD.IADD R2, R161, 0x1, -R88 ;  /* 0x00000001a1027824 */ /* 0x004fc800078e0a58 */
[----:B------:R-:W-:-:S05]  /*6de0*/  IMAD R2, R149, -0x40, R2 ;  /* 0xffffffc095027824 */ /* 0x000fca00078e0202 */
[C---:B------:R-:W-:Y:S02]  /*6df0*/  ISETP.GE.AND P1, PT, R2.reuse, 0x1, PT ;  /* 0x000000010200780c */ /* 0x040fe40003f26270 */
[----:B------:R-:W-:Y:S01]  /*6e00*/  ISETP.GE.AND P0, PT, R2, 0x21, PT ;  /* 0x000000210200780c */ /* 0x000fe20003f06270 */
[----:B------:R-:W-:-:S05]  /*6e10*/  IMAD.MOV.U32 R2, RZ, RZ, 0x5 ;  /* 0x00000005ff027424 */ /* 0x000fca00078e00ff */
[----:B------:R-:W-:-:S05]  /*6e20*/  SHF.L.U64.HI R164, R9, R2, c[0x0][0x1e4] ;  /* 0x0000790009a47619 */ /* 0x000fca0000010202 */
[----:B-1----:R-:W-:-:S04]  /*6e30*/  @P1 LEA R6, P2, R4, c[0x0][0x1c8], 0x1 ;  /* 0x0000720004061a11 */ /* 0x002fc800078408ff */
[----:B------:R-:W-:Y:S02]  /*6e40*/  @P1 LEA.HI.X R7, R4, c[0x0][0x1cc], R0, 0x1, P2 ;  /* 0x0000730004071a11 */ /* 0x000fe400010f0c00 */
[----:B------:R-:W-:Y:S01]  /*6e50*/  @P0 IADD3 R5, P2, R163, R4, RZ ;  /* 0x00000004a3050210 */ /* 0x000fe20007f5e0ff */
[----:B------:R-:W-:-:S04]  /*6e60*/  @P1 IMAD.SHL.U32 R2, R225, 0x2, RZ ;  /* 0x00000002e1021824 */ /* 0x000fc800078e00ff */
[----:B------:R-:W-:Y:S01]  /*6e70*/  @P0 IMAD.X R0, R164, 0x1, R0, P2 ;  /* 0x00000001a4000824 */ /* 0x000fe200010e0600 */
[C---:B------:R-:W-:Y:S01]  /*6e80*/  @P0 LEA R4, P2, R5.reuse, c[0x0][0x1c8], 0x1 ;  /* 0x0000720005040a11 */ /* 0x040fe200078408ff */
[----:B------:R-:W-:Y:S01]  /*6e90*/  @!PT LDS RZ, [RZ] ;  /* 0x00000000fffff984 */ /* 0x000fe20000000800 */
[----:B------:R-:W-:Y:S01]  /*6ea0*/  @!PT LDS RZ, [RZ] ;  /* 0x00000000fffff984 */ /* 0x000fe20000000800 */
[----:B------:R-:W-:Y:S01]  /*6eb0*/  @!PT LDS RZ, [RZ] ;  /* 0x00000000fffff984 */ /* 0x000fe20000000800 */
[----:B------:R4:W-:Y:S03]  /*6ec0*/  @P1 LDGSTS.E.BYPASS.LTC128B.128 [R2+0x3100], [R6.64], !P5 ;  /* 0x0310000006021fae */ /* 0x0009e6000e901d46 */
[----:B------:R-:W-:Y:S01]  /*6ed0*/  @P0 LEA.HI.X R5, R5, c[0x0][0x1cc], R0, 0x1, P2 ;  /* 0x0000730005050a11 */ /* 0x000fe200010f0c00 */
[----:B------:R-:W-:Y:S01]  /*6ee0*/  @P0 IMAD.SHL.U32 R0, R225, 0x2, RZ ;  /* 0x00000002e1000824 */ /* 0x000fe200078e00ff */
[----:B------:R4:W-:Y:S04]  /*6ef0*/  @P1 LDGSTS.E.BYPASS.LTC128B.128 [R2+0x4100], [R6.64+0x40], !P6 ;  /* 0x0410004006021fae */ /* 0x0009e8000f101d46 */
[----:B------:R4:W-:Y:S04]  /*6f00*/  @P1 LDGSTS.E.BYPASS.LTC128B.128 [R2+0x5100], [R6.64+0x80], !P3 ;  /* 0x0510008006021fae */ /* 0x0009e8000d901d46 */
[----:B------:R1:W-:Y:S04]  /*6f10*/  @P0 LDGSTS.E.BYPASS.LTC128B.128 [R0+0x3900], [R4.64], !P5 ;  /* 0x0390000004000fae */ /* 0x0003e8000e901d46 */
[----:B------:R1:W-:Y:S04]  /*6f20*/  @P0 LDGSTS.E.BYPASS.LTC128B.128 [R0+0x4900], [R4.64+0x40], !P6 ;  /* 0x0490004004000fae */ /* 0x0003e8000f101d46 */
[----:B------:R1:W-:Y:S01]  /*6f30*/  @P0 LDGSTS.E.BYPASS.LTC128B.128 [R0+0x5900], [R4.64+0x80], !P3 ;  /* 0x0590008004000fae */ /* 0x0003e2000d901d46 */
[----:B------:R-:W-:-:S03]  /*6f40*/  ISETP.LT.AND P0, PT, RZ, c[0x0][0x27c], PT ;  /* 0x00009f00ff007a0c */ /* 0x000fc60003f01270 */
[----:B------:R-:W0:Y:S01]  /*6f50*/  LDGDEPBAR ;  /* 0x00000000000079af */ /* 0x000e220000000000 */
[----:B-1----:R-:W-:-:S04]  /*6f60*/  SHF.R.S32.HI R0, RZ, 0x1f, R165 ;  /* 0x0000001fff007819 */ /* 0x002fc800000114a5 */
[----:B------:R-:W-:-:S04]  /*6f70*/  LEA.HI R0, R0, R165, RZ, 0x4 ;  /* 0x000000a500007211 */ /* 0x000fc800078f20ff */
[----:B------:R-:W-:Y:S01]  /*6f80*/  SHF.R.S32.HI R93, RZ, 0x4, R0 ;  /* 0x00000004ff5d7819 */ /* 0x000fe20000011400 */
[----:B------:R-:W-:Y:S05]  /*6f90*/  @P0 BRA `(.L_x_688) ;  /* 0x0000002000000947 */ /* 0x000fea0003800000 */
[----:B----4-:R-:W-:-:S04]  /*6fa0*/  DEPBAR.LE SB0, 0x1 ;  /* 0x000080400000791a */ /* 0x010fc80000000000 */
[----:B------:R-:W-:Y:S05]  /*6fb0*/  BRA `(.L_x_689) ;  /* 0x000070c000007947 */ /* 0x000fea0003800000 */
.L_x_688:
[----:B----4-:R-:W-:Y:S01]  /*6fc0*/  ULDC.U8 UR4, c[0x0][0x298] ;  /* 0x0000a60000047ab9 */ /* 0x010fe20000000000 */
[----:B-----5:R-:W-:Y:S01]  /*6fd0*/  SHF.R.S32.HI R0, RZ, 0x1f, R146 ;  /* 0x0000001fff007819 */ /* 0x020fe20000011492 */
[----:B------:R-:W-:Y:S01]  /*6fe0*/  IMAD.WIDE.U32 R10, R146, c[0x0][0x280], RZ ;  /* 0x0000a000920a7a25 */ /* 0x000fe200078e00ff */
[----:B------:R-:W-:Y:S01]  /*6ff0*/  ISETP.NE.AND P0, PT, RZ, UR4, PT ;  /* 0x00000004ff007c0c */ /* 0x000fe2000bf05270 */
[----:B------:R-:W-:Y:S01]  /*7000*/  BSSY B2, `(.L_x_689) ;  /* 0x0000707000027945 */ /* 0x000fe20003800000 */
[-C--:B------:R-:W-:Y:S01]  /*7010*/  LEA.HI R4, R165, R165.reuse, RZ, 0x1 ;  /* 0x000000a5a5047211 */ /* 0x080fe200078f08ff */
[C---:B------:R-:W-:Y:S02]  /*7020*/  IMAD R2, R0.reuse, c[0x0][0x280], RZ ;  /* 0x0000a00000027a24 */ /* 0x040fe400078e02ff */
[----:B------:R-:W-:Y:S01]  /*7030*/  IMAD R0, R0, c[0x0][0x290], RZ ;  /* 0x0000a40000007a24 */ /* 0x000fe200078e02ff */
[----:B------:R-:W-:Y:S01]  /*7040*/  SHF.R.S32.HI R60, RZ, 0x1, R4 ;  /* 0x00000001ff3c7819 */ /* 0x000fe20000011404 */
[----:B------:R-:W-:Y:S01]  /*7050*/  IMAD R2, R146, c[0x0][0x284], R2 ;  /* 0x0000a10092027a24 */ /* 0x000fe200078e0202 */
[----:B------:R-:W-:Y:S01]  /*7060*/  LOP3.LUT R4, R4, 0xfffffffe, RZ, 0xc0, !PT ;  /* 0xfffffffe04047812 */ /* 0x000fe200078ec0ff */
[C---:B------:R-:W-:Y:S01]  /*7070*/  IMAD R0, R146.reuse, c[0x0][0x294], R0 ;  /* 0x0000a50092007a24 */ /* 0x040fe200078e0200 */
        /* <DEDUP_REMOVED lines=22> */
[----:B------:R-:W-:Y:S01]  /*71e0*/  IMAD R9, R2, c[0x0][0x280], RZ ;  /* 0x0000a00002097a24 */ /* 0x000fe200078e02ff */
[----:B------:R-:W-:Y:S01]  /*71f0*/  LEA R30, P1, R6, c[0x0][0x270], 0x1 ;  /* 0x00009c00061e7a11 */ /* 0x000fe200078208ff */
        /* <DEDUP_REMOVED lines=9> */
[----:B------:R-:W-:Y:S01]  /*7290*/  CS2R R32, SRZ ;  /* 0x0000000000207805 */ /* 0x000fe2000001ff00 */
[----:B------:R-:W-:Y:S01]  /*72a0*/  IMAD.IADD R2, R7, 0x1, R2 ;  /* 0x0000000107027824 */ /* 0x000fe200078e0202 */
[----:B------:R-:W-:Y:S01]  /*72b0*/  CS2R R28, SRZ ;  /* 0x00000000001c7805 */ /* 0x000fe2000001ff00 */
[----:B------:R-:W-:Y:S01]  /*72c0*/  CS2R R20, SRZ ;  /* 0x0000000000147805 */ /* 0x000fe2000001ff00 */
[----:B------:R-:W-:-:S02]  /*72d0*/  IADD3 R0, R5, R0, RZ ;  /* 0x0000000005007210 */ /* 0x000fc40007ffe0ff */
[----:B------:R-:W-:Y:S02]  /*72e0*/  LEA.HI.X R25, R6, c[0x0][0x274], R2, 0x1, P1 ;  /* 0x00009d0006197a11 */ /* 0x000fe400008f0c02 */
[----:B------:R-:W-:Y:S01]  /*72f0*/  LEA.HI.X R19, R4, c[0x0][0x28c], R0, 0x1, P0 ;  /* 0x0000a30004137a11 */ /* 0x000fe200000f0c00 */
[----:B------:R1:W2:Y:S01]  /*7300*/  SHFL.IDX PT, R6, R30, RZ, 0x1e1f ;  /* 0x001e1fff1e067589 */ /* 0x0002a200000e0000 */
[----:B------:R-:W-:-:S03]  /*7310*/  ISETP.GE.AND P0, PT, R24, R44, PT ;  /* 0x0000002c1800720c */ /* 0x000fc60003f06270 */
[----:B------:R1:W4:Y:S04]  /*7320*/  SHFL.IDX PT, R4, R31, RZ, 0x1e1f ;  /* 0x001e1fff1f047589 */ /* 0x00032800000e0000 */
[----:B------:R1:W3:Y:S04]  /*7330*/  SHFL.IDX PT, R7, R25, RZ, 0x1e1f ;  /* 0x001e1fff19077589 */ /* 0x0002e800000e0000 */
[----:B------:R1:W1:Y:S02]  /*7340*/  SHFL.IDX PT, R5, R19, RZ, 0x1e1f ;  /* 0x001e1fff13057589 */ /* 0x00026400000e0000 */
        /* <DEDUP_REMOVED lines=8> */
[----:B--23--:R-:W-:Y:S02]  /*73d0*/  @!P2 IMAD.WIDE R8, R18, 0x2, R6 ;  /* 0x000000021208a825 */ /* 0x00cfe400078e0206 */
[----:B------:R-:W-:Y:S02]  /*73e0*/  @!P0 SHF.R.S32.HI R0, RZ, 0x1f, R11 ;  /* 0x0000001fff008819 */ /* 0x000fe4000001140b */
[----:B------:R-:W-:Y:S01]  /*73f0*/  @!P1 LEA.HI R2, R2, R10, RZ, 0x2 ;  /* 0x0000000a02029211 */ /* 0x000fe200078f10ff */
[----:B------:R2:W5:Y:S01]  /*7400*/  @!P2 LD.E.64 R22, [R8.64] ;  /* 0x000000060816a980 */ /* 0x000562000c101b00 */
[----:B------:R-:W-:Y:S01]  /*7410*/  @!P0 LEA.HI R0, R0, R11, RZ, 0x2 ;  /* 0x0000000b00008211 */ /* 0x000fe200078f10ff */
[----:B------:R-:W-:Y:S01]  /*7420*/  CS2R R20, SRZ ;  /* 0x0000000000147805 */ /* 0x000fe2000001ff00 */
[----:B-1--4-:R-:W-:Y:S01]  /*7430*/  @!P2 IMAD.WIDE R10, R18, 0x2, R4 ;  /* 0x00000002120aa825 */ /* 0x012fe200078e0204 */
[----:B------:R-:W-:Y:S01]  /*7440*/  CS2R R28, SRZ ;  /* 0x00000000001c7805 */ /* 0x000fe2000001ff00 */
[----:B------:R-:W-:Y:S01]  /*7450*/  @!P0 LOP3.LUT R0, R0, 0xfffffffc, RZ, 0xc0, !PT ;  /* 0xfffffffc00008812 */ /* 0x000fe200078ec0ff */
[----:B------:R-:W-:Y:S01]  /*7460*/  CS2R R26, SRZ ;  /* 0x00000000001a7805 */ /* 0x000fe2000001ff00 */
[----:B------:R-:W-:Y:S01]  /*7470*/  CS2R R34, SRZ ;  /* 0x0000000000227805 */ /* 0x000fe2000001ff00 */
[----:B------:R1:W5:Y:S01]  /*7480*/  @!P2 LD.E.64 R20, [R10.64] ;  /* 0x000000060a14a980 */ /* 0x000362000c101b00 */
[----:B------:R-:W-:Y:S01]  /*7490*/  CS2R R32, SRZ ;  /* 0x0000000000207805 */ /* 0x000fe2000001ff00 */
[----:B--2---:R-:W-:-:S05]  /*74a0*/  @!P1 LOP3.LUT R8, R2, 0xfffffffc, RZ, 0xc0, !PT ;  /* 0xfffffffc02089812 */ /* 0x004fca00078ec0ff */
[----:B------:R-:W-:-:S04]  /*74b0*/  @!P1 IMAD.WIDE R12, R8, 0x2, R6 ;  /* 0x00000002080c9825 */ /* 0x000fc800078e0206 */
[----:B------:R-:W-:Y:S01]  /*74c0*/  @!P1 IMAD.WIDE R8, R8, 0x2, R4 ;  /* 0x0000000208089825 */ /* 0x000fe200078e0204 */
[----:B------:R2:W5:Y:S03]  /*74d0*/  @!P1 LD.E.64 R26, [R12.64] ;  /* 0x000000060c1a9980 */ /* 0x000566000c101b00 */
[----:B-1----:R-:W-:Y:S01]  /*74e0*/  @!P0 IMAD.WIDE R10, R0, 0x2, R6 ;  /* 0x00000002000a8825 */ /* 0x002fe200078e0206 */
[----:B------:R1:W5:Y:S04]  /*74f0*/  @!P1 LD.E.64 R28, [R8.64] ;  /* 0x00000006081c9980 */ /* 0x000368000c101b00 */
[----:B------:R3:W5:Y:S01]  /*7500*/  @!P0 LD.E.64 R34, [R10.64] ;  /* 0x000000060a228980 */ /* 0x000762000c101b00 */
[----:B--2---:R-:W-:Y:S01]  /*7510*/  IADD3 R12, R18, 0x20, RZ ;  /* 0x00000020120c7810 */ /* 0x004fe20007ffe0ff */
[----:B-1----:R-:W-:-:S03]  /*7520*/  @!P0 IMAD.WIDE R8, R0, 0x2, R4 ;  /* 0x0000000200088825 */ /* 0x002fc600078e0204 */
[----:B------:R-:W-:Y:S02]  /*7530*/  ISETP.GE.AND P1, PT, R12, c[0x0][0x27c], PT ;  /* 0x00009f000c007a0c */ /* 0x000fe40003f26270 */
[C---:B---3--:R-:W-:Y:S01]  /*7540*/  IADD3 R10, R18.reuse, 0x18, RZ ;  /* 0x00000018120a7810 */ /* 0x048fe20007ffe0ff */
[----:B------:R1:W5:Y:S01]  /*7550*/  @!P0 LD.E.64 R32, [R8.64] ;  /* 0x0000000608208980 */ /* 0x000362000c101b00 */
[----:B------:R-:W-:Y:S02]  /*7560*/  IADD3 R11, R18, 0x28, RZ ;  /* 0x00000028120b7810 */ /* 0x000fe40007ffe0ff */
[----:B------:R-:W-:Y:S02]  /*7570*/  ISETP.GE.AND P2, PT, R10, c[0x0][0x27c], PT ;  /* 0x00009f000a007a0c */ /* 0x000fe40003f46270 */
[----:B------:R-:W-:-:S05]  /*7580*/  ISETP.GE.AND P0, PT, R11, c[0x0][0x27c], PT ;  /* 0x00009f000b007a0c */ /* 0x000fca0003f06270 */
[----:B------:R-:W-:-:S04]  /*7590*/  @!P1 SHF.R.S32.HI R2, RZ, 0x1f, R12 ;  /* 0x0000001fff029819 */ /* 0x000fc8000001140c */
[----:B------:R-:W-:-:S04]  /*75a0*/  @!P1 LEA.HI R12, R2, R12, RZ, 0x2 ;  /* 0x0000000c020c9211 */ /* 0x000fc800078f10ff */
[----:B------:R-:W-:Y:S02]  /*75b0*/  @!P0 SHF.R.S32.HI R0, RZ, 0x1f, R11 ;  /* 0x0000001fff008819 */ /* 0x000fe4000001140b */
[----:B-1----:R-:W-:Y:S02]  /*75c0*/  @!P2 SHF.R.S32.HI R8, RZ, 0x1f, R10 ;  /* 0x0000001fff08a819 */ /* 0x002fe4000001140a */
[----:B------:R-:W-:Y:S02]  /*75d0*/  @!P0 LEA.HI R2, R0, R11, RZ, 0x2 ;  /* 0x0000000b00028211 */ /* 0x000fe400078f10ff */
[----:B------:R-:W-:Y:S02]  /*75e0*/  @!P2 LEA.HI R8, R8, R10, RZ, 0x2 ;  /* 0x0000000a0808a211 */ /* 0x000fe400078f10ff */
[----:B------:R-:W-:Y:S02]  /*75f0*/  @!P1 LOP3.LUT R12, R12, 0xfffffffc, RZ, 0xc0, !PT ;  /* 0xfffffffc0c0c9812 */ /* 0x000fe400078ec0ff */
[----:B------:R-:W-:-:S02]  /*7600*/  @!P2 LOP3.LUT R0, R8, 0xfffffffc, RZ, 0xc0, !PT ;  /* 0xfffffffc0800a812 */ /* 0x000fc400078ec0ff */
[----:B------:R-:W-:Y:S01]  /*7610*/  @!P0 LOP3.LUT R2, R2, 0xfffffffc, RZ, 0xc0, !PT ;  /* 0xfffffffc02028812 */ /* 0x000fe200078ec0ff */
[--C-:B------:R-:W-:Y:S01]  /*7620*/  @!P1 IMAD.WIDE R14, R12, 0x2, R6.reuse ;  /* 0x000000020c0e9825 */ /* 0x100fe200078e0206 */
[----:B------:R-:W-:Y:S01]  /*7630*/  CS2R R38, SRZ ;  /* 0x0000000000267805 */ /* 0x000fe2000001ff00 */
[----:B------:R-:W-:Y:S01]  /*7640*/  CS2R R36, SRZ ;  /* 0x0000000000247805 */ /* 0x000fe2000001ff00 */
[----:B------:R-:W-:Y:S01]  /*7650*/  CS2R R40, SRZ ;  /* 0x0000000000287805 */ /* 0x000fe2000001ff00 */
[--C-:B------:R-:W-:Y:S01]  /*7660*/  @!P2 IMAD.WIDE R16, R0, 0x2, R6.reuse ;  /* 0x000000020010a825 */ /* 0x100fe200078e0206 */
[----:B------:R-:W-:Y:S01]  /*7670*/  CS2R R46, SRZ ;  /* 0x00000000002e7805 */ /* 0x000fe2000001ff00 */
[----:B------:R-:W-:Y:S01]  /*7680*/  CS2R R42, SRZ ;  /* 0x00000000002a7805 */ /* 0x000fe2000001ff00 */
[----:B------:R-:W-:Y:S01]  /*7690*/  CS2R R48, SRZ ;  /* 0x0000000000307805 */ /* 0x000fe2000001ff00 */
[----:B------:R-:W-:Y:S01]  /*76a0*/  @!P0 IMAD.WIDE R10, R2, 0x2, R6 ;  /* 0x00000002020a8825 */ /* 0x000fe200078e0206 */
[----:B------:R1:W5:Y:S03]  /*76b0*/  @!P2 LD.E.64 R38, [R16.64] ;  /* 0x000000061026a980 */ /* 0x000366000c101b00 */
[--C-:B------:R-:W-:Y:S01]  /*76c0*/  @!P2 IMAD.WIDE R8, R0, 0x2, R4.reuse ;  /* 0x000000020008a825 */ /* 0x100fe200078e0204 */
[----:B------:R1:W5:Y:S03]  /*76d0*/  @!P1 LD.E.64 R40, [R14.64] ;  /* 0x000000060e289980 */ /* 0x000366000c101b00 */
[--C-:B------:R-:W-:Y:S01]  /*76e0*/  @!P1 IMAD.WIDE R6, R12, 0x2, R4.reuse ;  /* 0x000000020c069825 */ /* 0x100fe200078e0204 */
[----:B------:R1:W5:Y:S03]  /*76f0*/  @!P2 LD.E.64 R36, [R8.64] ;  /* 0x000000060824a980 */ /* 0x000366000c101b00 */
[----:B------:R-:W-:Y:S01]  /*7700*/  @!P0 IMAD.WIDE R4, R2, 0x2, R4 ;  /* 0x0000000202048825 */ /* 0x000fe200078e0204 */
[----:B------:R1:W5:Y:S04]  /*7710*/  @!P0 LD.E.64 R46, [R10.64] ;  /* 0x000000060a2e8980 */ /* 0x000368000c101b00 */
[----:B------:R1:W5:Y:S04]  /*7720*/  @!P1 LD.E.64 R42, [R6.64] ;  /* 0x00000006062a9980 */ /* 0x000368000c101b00 */
[----:B------:R1:W5:Y:S02]  /*7730*/  @!P0 LD.E.64 R48, [R4.64] ;  /* 0x0000000604308980 */ /* 0x000364000c101b00 */
.L_x_692:
[----:B------:R-:W-:Y:S05]  /*7740*/  BSYNC B0 ;  /* 0x0000000000007941 */ /* 0x000fea0003800000 */
.L_x_691:
[----:B------:R-:W-:Y:S01]  /*7750*/  IADD3 R2, R24, 0x40, RZ ;  /* 0x0000004018027810 */ /* 0x000fe20007ffe0ff */
[----:B-----5:R-:W-:Y:S01]  /*7760*/  IMAD.MOV.U32 R0, RZ, RZ, R46 ;  /* 0x000000ffff007224 */ /* 0x020fe200078e002e */
[----:B-1----:R-:W-:Y:S01]  /*7770*/  MOV R9, R28 ;  /* 0x0000001c00097202 */ /* 0x002fe20000000f00 */
[----:B----4-:R-:W-:Y:S01]  /*7780*/  IMAD.MOV.U32 R4, RZ, RZ, R40 ;  /* 0x000000ffff047224 */ /* 0x010fe200078e0028 */
[----:B------:R-:W-:Y:S01]  /*7790*/  ISETP.GE.AND P0, PT, R2, R44, PT ;  /* 0x0000002c0200720c */ /* 0x000fe20003f06270 */
[----:B------:R-:W-:Y:S01]  /*77a0*/  IMAD.MOV.U32 R2, RZ, RZ, R41 ;  /* 0x000000ffff027224 */ /* 0x000fe200078e0029 */
[----:B------:R-:W-:Y:S01]  /*77b0*/  PRMT R85, R0, 0x7610, R85 ;  /* 0x0000761000557816 */ /* 0x000fe20000000055 */
        /* <DEDUP_REMOVED lines=9> */
[----:B------:R-:W-:Y:S01]  /*7850*/  PRMT R77, R4, 0x5410, R2 ;  /* 0x00005410044d7816 */ /* 0x000fe20000000002 */
[----:B------:R-:W-:Y:S01]  /*7860*/  IMAD.MOV.U32 R4, RZ, RZ, R22 ;  /* 0x000000ffff047224 */ /* 0x000fe200078e0016 */
[----:B------:R-:W-:Y:S01]  /*7870*/  PRMT R75, R0, 0x7610, R75 ;  /* 0x00007610004b7816 */ /* 0x000fe2000000004b */
[----:B------:R-:W-:Y:S01]  /*7880*/  IMAD.MOV.U32 R2, RZ, RZ, R23 ;  /* 0x000000ffff027224 */ /* 0x000fe200078e0017 */
[----:B------:R-:W-:Y:S01]  /*7890*/  PRMT R86, R5, 0x7610, R86 ;  /* 0x0000761005567816 */ /* 0x000fe20000000056 */
[----:B------:R-:W-:Y:S01]  /*78a0*/  IMAD.MOV.U32 R0, RZ, RZ, R48 ;  /* 0x000000ffff007224 */ /* 0x000fe200078e0030 */
[----:B---3--:R1:W3:Y:S01]  /*78b0*/  SHFL.IDX PT, R7, R25, 0x1, 0x1e1f ;  /* 0x003e1f0019077f89 */ /* 0x0082e200000e0000 */
        /* <DEDUP_REMOVED lines=8> */
[----:B--2---:R-:W2:Y:S01]  /*7940*/  SHFL.IDX PT, R6, R30, 0x1, 0x1e1f ;  /* 0x003e1f001e067f89 */ /* 0x004ea200000e0000 */
        /* <DEDUP_REMOVED lines=12> */
[----:B------:R-:W4:Y:S01]  /*7a10*/  SHFL.IDX PT, R5, R19, 0x1, 0x1e1f ;  /* 0x003e1f0013057f89 */ /* 0x000f2200000e0000 */
[----:B------:R-:W-:Y:S01]  /*7a20*/  BSSY B0, `(.L_x_693) ;  /* 0x000004e000007945 */ /* 0x000fe20003800000 */
[----:B------:R-:W-:Y:S01]  /*7a30*/  PRMT R74, R9, 0x5410, R8 ;  /* 0x00005410094a7816 */ /* 0x000fe20000000008 */
[----:B------:R-:W-:Y:S01]  /*7a40*/  CS2R R66, SRZ ;  /* 0x0000000000427805 */ /* 0x000fe2000001ff00 */
[----:B------:R2:W3:Y:S01]  /*7a50*/  SHFL.IDX PT, R4, R31, 0x1, 0x1e1f ;  /* 0x003e1f001f047f89 */ /* 0x0004e200000e0000 */
[----:B-1----:R-:W-:Y:S01]  /*7a60*/  PRMT R25, R2, 0x5410, R0 ;  /* 0x0000541002197816 */ /* 0x002fe20000000000 */
        /* <DEDUP_REMOVED lines=9> */
[----:B--2---:R-:W-:Y:S01]  /*7b00*/  CS2R R30, SRZ ;  /* 0x00000000001e7805 */ /* 0x004fe2000001ff00 */
[----:B------:R-:W-:Y:S05]  /*7b10*/  @P0 BRA `(.L_x_694) ;  /* 0x000003e000000947 */ /* 0x000fea0003800000 */
[C---:B---34-:R-:W-:Y:S01]  /*7b20*/  IADD3 R10, R18.reuse, 0x8, RZ ;  /* 0x00000008120a7810 */ /* 0x058fe20007ffe0ff */
[----:B------:R-:W-:Y:S01]  /*7b30*/  CS2R R50, SRZ ;  /* 0x0000000000327805 */ /* 0x000fe2000001ff00 */
[----:B------:R-:W-:-:S02]  /*7b40*/  IADD3 R11, R18, 0x10, RZ ;  /* 0x00000010120b7810 */ /* 0x000fc40007ffe0ff */
[----:B------:R-:W-:Y:S02]  /*7b50*/  ISETP.GE.AND P1, PT, R10, c[0x0][0x27c], PT ;  /* 0x00009f000a007a0c */ /* 0x000fe40003f26270 */
[----:B------:R-:W-:Y:S02]  /*7b60*/  ISETP.GE.AND P0, PT, R11, c[0x0][0x27c], PT ;  /* 0x00009f000b007a0c */ /* 0x000fe40003f06270 */
[----:B------:R-:W-:Y:S01]  /*7b70*/  ISETP.GE.AND P2, PT, R18, c[0x0][0x27c], PT ;  /* 0x00009f0012007a0c */ /* 0x000fe20003f46270 */
[----:B------:R-:W-:-:S08]  /*7b80*/  CS2R R30, SRZ ;  /* 0x00000000001e7805 */ /* 0x000fd0000001ff00 */
[----:B------:R-:W-:Y:S02]  /*7b90*/  @!P1 SHF.R.S32.HI R2, RZ, 0x1f, R10 ;  /* 0x0000001fff029819 */ /* 0x000fe4000001140a */
[----:B------:R-:W-:Y:S02]  /*7ba0*/  @!P0 SHF.R.S32.HI R0, RZ, 0x1f, R11 ;  /* 0x0000001fff008819 */ /* 0x000fe4000001140b */
[----:B------:R-:W-:Y:S01]  /*7bb0*/  @!P1 LEA.HI R10, R2, R10, RZ, 0x2 ;  /* 0x0000000a020a9211 */ /* 0x000fe200078f10ff */
[----:B------:R-:W-:Y:S01]  /*7bc0*/  @!P2 IMAD.WIDE R8, R18, 0x2, R6 ;  /* 0x000000021208a825 */ /* 0x000fe200078e0206 */
[----:B------:R-:W-:Y:S02]  /*7bd0*/  @!P0 LEA.HI R2, R0, R11, RZ, 0x2 ;  /* 0x0000000b00028211 */ /* 0x000fe400078f10ff */
[----:B------:R-:W-:Y:S01]  /*7be0*/  @!P1 LOP3.LUT R0, R10, 0xfffffffc, RZ, 0xc0, !PT ;  /* 0xfffffffc0a009812 */ /* 0x000fe200078ec0ff */
[----:B------:R-:W-:Y:S01]  /*7bf0*/  @!P2 IMAD.WIDE R10, R18, 0x2, R4 ;  /* 0x00000002120aa825 */ /* 0x000fe200078e0204 */
[----:B------:R-:W-:Y:S01]  /*7c00*/  @!P0 LOP3.LUT R2, R2, 0xfffffffc, RZ, 0xc0, !PT ;  /* 0xfffffffc02028812 */ /* 0x000fe200078ec0ff */
[----:B------:R1:W5:Y:S01]  /*7c10*/  @!P2 LD.E.64 R50, [R8.64] ;  /* 0x000000060832a980 */ /* 0x000362000c101b00 */
[----:B------:R-:W-:Y:S01]  /*7c20*/  CS2R R54, SRZ ;  /* 0x0000000000367805 */ /* 0x000fe2000001ff00 */
[----:B------:R-:W-:Y:S01]  /*7c30*/  CS2R R58, SRZ ;  /* 0x00000000003a7805 */ /* 0x000fe2000001ff00 */
[----:B------:R-:W-:Y:S01]  /*7c40*/  CS2R R52, SRZ ;  /* 0x0000000000347805 */ /* 0x000fe2000001ff00 */
[----:B------:R2:W5:Y:S01]  /*7c50*/  @!P2 LD.E.64 R30, [R10.64] ;  /* 0x000000060a1ea980 */ /* 0x000562000c101b00 */
[----:B------:R-:W-:Y:S01]  /*7c60*/  @!P1 IMAD.WIDE R12, R0, 0x2, R6 ;  /* 0x00000002000c9825 */ /* 0x000fe200078e0206 */
[----:B------:R-:W-:-:S04]  /*7c70*/  CS2R R56, SRZ ;  /* 0x0000000000387805 */ /* 0x000fc8000001ff00 */
[----:B------:R3:W5:Y:S01]  /*7c80*/  @!P1 LD.E.64 R52, [R12.64] ;  /* 0x000000060c349980 */ /* 0x000762000c101b00 */
[----:B-1----:R-:W-:-:S04]  /*7c90*/  @!P1 IMAD.WIDE R8, R0, 0x2, R4 ;  /* 0x0000000200089825 */ /* 0x002fc800078e0204 */
[----:B--2---:R-:W-:Y:S01]  /*7ca0*/  @!P0 IMAD.WIDE R10, R2, 0x2, R6 ;  /* 0x00000002020a8825 */ /* 0x004fe200078e0206 */
[----:B------:R1:W5:Y:S04]  /*7cb0*/  @!P1 LD.E.64 R54, [R8.64] ;  /* 0x0000000608369980 */ /* 0x000368000c101b00 */
[----:B------:R2:W5:Y:S01]  /*7cc0*/  @!P0 LD.E.64 R58, [R10.64] ;  /* 0x000000060a3a8980 */ /* 0x000562000c101b00 */
[----:B---3--:R-:W-:Y:S01]  /*7cd0*/  IADD3 R12, R18, 0x28, RZ ;  /* 0x00000028120c7810 */ /* 0x008fe20007ffe0ff */
[----:B-1----:R-:W-:Y:S01]  /*7ce0*/  @!P0 IMAD.WIDE R8, R2, 0x2, R4 ;  /* 0x0000000202088825 */ /* 0x002fe200078e0204 */
[----:B--2---:R-:W-:-:S04]  /*7cf0*/  IADD3 R10, R18, 0x18, RZ ;  /* 0x00000018120a7810 */ /* 0x004fc80007ffe0ff */
[----:B------:R1:W5:Y:S01]  /*7d00*/  @!P0 LD.E.64 R56, [R8.64] ;  /* 0x0000000608388980 */ /* 0x000362000c101b00 */
[----:B------:R-:W-:Y:S02]  /*7d10*/  IADD3 R11, R18, 0x20, RZ ;  /* 0x00000020120b7810 */ /* 0x000fe40007ffe0ff */
[----:B------:R-:W-:Y:S02]  /*7d20*/  ISETP.GE.AND P2, PT, R10, c[0x0][0x27c], PT ;  /* 0x00009f000a007a0c */ /* 0x000fe40003f46270 */
[----:B------:R-:W-:Y:S02]  /*7d30*/  ISETP.GE.AND P1, PT, R11, c[0x0][0x27c], PT ;  /* 0x00009f000b007a0c */ /* 0x000fe40003f26270 */
[----:B------:R-:W-:-:S11]  /*7d40*/  ISETP.GE.AND P0, PT, R12, c[0x0][0x27c], PT ;  /* 0x00009f000c007a0c */ /* 0x000fd60003f06270 */
[----:B------:R-:W-:Y:S02]  /*7d50*/  @!P1 SHF.R.S32.HI R2, RZ, 0x1f, R11 ;  /* 0x0000001fff029819 */ /* 0x000fe4000001140b */
[----:B------:R-:W-:Y:S02]  /*7d60*/  @!P0 SHF.R.S32.HI R0, RZ, 0x1f, R12 ;  /* 0x0000001fff008819 */ /* 0x000fe4000001140c */
[----:B-1----:R-:W-:Y:S02]  /*7d70*/  @!P2 SHF.R.S32.HI R8, RZ, 0x1f, R10 ;  /* 0x0000001fff08a819 */ /* 0x002fe4000001140a */
        /* <DEDUP_REMOVED lines=24> */
.L_x_694:
[----:B---34-:R-:W-:Y:S05]  /*7f00*/  BSYNC B0 ;  /* 0x0000000000007941 */ /* 0x018fea0003800000 */
.L_x_693:
[----:B-----5:R-:W-:Y:S01]  /*7f10*/  IMAD.MOV.U32 R0, RZ, RZ, R72 ;  /* 0x000000ffff007224 */ /* 0x020fe200078e0048 */
[----:B-1----:R-:W-:Y:S01]  /*7f20*/  LEA.HI R7, R60, R60, RZ, 0x1 ;  /* 0x0000003c3c077211 */ /* 0x002fe200078f08ff */
[----:B------:R-:W-:Y:S01]  /*7f30*/  IMAD.MOV.U32 R5, RZ, RZ, R73 ;  /* 0x000000ffff057224 */ /* 0x000fe200078e0049 */
[----:B------:R-:W-:-:S04]  /*7f40*/  DEPBAR.LE SB0, 0x1 ;  /* 0x000080400000791a */ /* 0x000fc80000000000 */
[----:B------:R-:W-:Y:S01]  /*7f50*/  PRMT R96, R0, 0x5410, R5 ;  /* 0x0000541000607816 */ /* 0x000fe20000000005 */
        /* <DEDUP_REMOVED lines=10> */
[----:B------:R-:W-:Y:S01]  /*8000*/  IMAD.MOV.U32 R2, RZ, RZ, R59 ;  /* 0x000000ffff027224 */ /* 0x000fe200078e003b */
[----:B------:R-:W-:Y:S01]  /*8010*/  PRMT R91, R91, 0x5410, R5 ;  /* 0x000054105b5b7816 */ /* 0x000fe20000000005 */
[----:B------:R-:W-:Y:S01]  /*8020*/  IMAD.MOV.U32 R0, RZ, RZ, R53 ;  /* 0x000000ffff007224 */ /* 0x000fe200078e0035 */
[----:B------:R-:W-:-:S02]  /*8030*/  SHF.R.S32.HI R5, RZ, 0x1f, R88 ;  /* 0x0000001fff057819 */ /* 0x000fc40000011458 */
[----:B------:R-:W-:Y:S01]  /*8040*/  PRMT R89, R4, 0x5410, R2 ;  /* 0x0000541004597816 */ /* 0x000fe20000000002 */
[----:B------:R-:W-:Y:S01]  /*8050*/  IMAD.MOV.U32 R4, RZ, RZ, R50 ;  /* 0x000000ffff047224 */ /* 0x000fe200078e0032 */
[----:B------:R-:W-:Y:S01]  /*8060*/  PRMT R86, R86, 0x5410, R0 ;  /* 0x0000541056567816 */ /* 0x000fe20000000000 */
[----:B------:R-:W-:Y:S01]  /*8070*/  IMAD.MOV.U32 R2, RZ, RZ, R51 ;  /* 0x000000ffff027224 */ /* 0x000fe200078e0033 */
[----:B------:R-:W-:Y:S01]  /*8080*/  LEA.HI R0, R5, R88, RZ, 0x2 ;  /* 0x0000005805007211 */ /* 0x000fe200078f10ff */
[----:B------:R-:W-:Y:S01]  /*8090*/  IMAD.MOV.U32 R5, RZ, RZ, R70 ;  /* 0x000000ffff057224 */ /* 0x000fe200078e0046 */
[----:B------:R-:W-:Y:S02]  /*80a0*/  PRMT R81, R81, 0x5410, R4 ;  /* 0x0000541051517816 */ /* 0x000fe40000000004 */
[----:B------:R-:W-:Y:S01]  /*80b0*/  LOP3.LUT R4, R0, 0xfffffffc, RZ, 0xc0, !PT ;  /* 0xfffffffc00047812 */ /* 0x000fe200078ec0ff */
[----:B------:R-:W-:Y:S01]  /*80c0*/  IMAD.MOV.U32 R0, RZ, RZ, R68 ;  /* 0x000000ffff007224 */ /* 0x000fe200078e0044 */
[----:B------:R-:W-:Y:S01]  /*80d0*/  PRMT R82, R82, 0x5410, R2 ;  /* 0x0000541052527816 */ /* 0x000fe20000000002 */
[----:B------:R-:W-:-:S02]  /*80e0*/  IMAD.MOV.U32 R2, RZ, RZ, R71 ;  /* 0x000000ffff027224 */ /* 0x000fc400078e0047 */
[----:B------:R-:W-:Y:S01]  /*80f0*/  IMAD.IADD R6, R88, 0x1, -R4 ;  /* 0x0000000158067824 */ /* 0x000fe200078e0a04 */
[----:B------:R-:W-:Y:S01]  /*8100*/  PRMT R92, R0, 0x7610, R92 ;  /* 0x00007610005c7816 */ /* 0x000fe2000000005c */
[----:B------:R-:W-:Y:S01]  /*8110*/  IMAD.MOV.U32 R0, RZ, RZ, R69 ;  /* 0x000000ffff007224 */ /* 0x000fe200078e0045 */
[----:B------:R-:W-:Y:S01]  /*8120*/  PRMT R95, R5, 0x5410, R2 ;  /* 0x00005410055f7816 */ /* 0x000fe20000000002 */
[----:B------:R-:W-:Y:S01]  /*8130*/  IMAD.SHL.U32 R2, R6, 0x40, RZ ;  /* 0x0000004006027824 */ /* 0x000fe200078e00ff */
[----:B------:R-:W-:Y:S01]  /*8140*/  BAR.SYNC.DEFER_BLOCKING 0x0 ;  /* 0x0000000000007b1d */ /* 0x000fe20000010000 */
[----:B------:R-:W-:Y:S01]  /*8150*/  IMAD.MOV.U32 R5, RZ, RZ, R62 ;  /* 0x000000ffff057224 */ /* 0x000fe200078e003e */
[----:B------:R-:W-:Y:S01]  /*8160*/  PRMT R92, R92, 0x5410, R0 ;  /* 0x000054105c5c7816 */ /* 0x000fe20000000000 */
[----:B------:R-:W-:Y:S01]  /*8170*/  IMAD.MOV.U32 R4, RZ, RZ, R63 ;  /* 0x000000ffff047224 */ /* 0x000fe200078e003f */
[----:B------:R-:W-:Y:S01]  /*8180*/  LOP3.LUT R0, R2, 0xc0, RZ, 0xc0, !PT ;  /* 0x000000c002007812 */ /* 0x000fe200078ec0ff */
[----:B------:R-:W-:Y:S01]  /*8190*/  IMAD.MOV.U32 R2, RZ, RZ, R56 ;  /* 0x000000ffff027224 */ /* 0x000fe200078e0038 */
[----:B------:R-:W-:Y:S01]  /*81a0*/  LOP3.LUT P1, RZ, R6, 0x2, RZ, 0xc0, !PT ;  /* 0x0000000206ff7812 */ /* 0x000fe2000782c0ff */
[----:B------:R-:W-:Y:S01]  /*81b0*/  IMAD.MOV.U32 R6, RZ, RZ, R55 ;  /* 0x000000ffff067224 */ /* 0x000fe200078e0037 */
[----:B------:R-:W-:-:S02]  /*81c0*/  PRMT R90, R5, 0x5410, R4 ;  /* 0x00005410055a7816 */ /* 0x000fc40000000004 */
[----:B------:R-:W-:Y:S01]  /*81d0*/  PRMT R87, R2, 0x7610, R87 ;  /* 0x0000761002577816 */ /* 0x000fe20000000057 */
[----:B------:R-:W-:Y:S01]  /*81e0*/  IMAD.MOV.U32 R2, RZ, RZ, R57 ;  /* 0x000000ffff027224 */ /* 0x000fe200078e0039 */
[----:B------:R-:W-:Y:S02]  /*81f0*/  LOP3.LUT R4, R0, 0x8, R61, 0xf8, !PT ;  /* 0x0000000800047812 */ /* 0x000fe400078ef83d */
[----:B------:R-:W-:Y:S02]  /*8200*/  SHF.R.U32.HI R0, RZ, 0x3, R0 ;  /* 0x00000003ff007819 */ /* 0x000fe40000011600 */
[----:B------:R-:W-:Y:S01]  /*8210*/  PRMT R87, R87, 0x5410, R2 ;  /* 0x0000541057577816 */ /* 0x000fe20000000002 */
[----:B------:R-:W-:Y:S01]  /*8220*/  IMAD.IADD R2, R44, 0x1, -R169 ;  /* 0x000000012c027824 */ /* 0x000fe200078e0aa9 */
[----:B------:R-:W-:Y:S01]  /*8230*/  LOP3.LUT R5, R4, R0, RZ, 0x3c, !PT ;  /* 0x0000000004057212 */ /* 0x000fe200078e3cff */
[----:B------:R-:W-:Y:S01]  /*8240*/  IMAD.MOV.U32 R4, RZ, RZ, R54 ;  /* 0x000000ffff047224 */ /* 0x000fe200078e0036 */
[----:B------:R-:W-:-:S02]  /*8250*/  LOP3.LUT R0, R7, 0x7fffffe, RZ, 0xc0, !PT ;  /* 0x07fffffe07007812 */ /* 0x000fc400078ec0ff */
[----:B------:R-:W-:Y:S02]  /*8260*/  IMNMX R44, R2, 0x80, PT ;  /* 0x00000080022c7817 */ /* 0x000fe40003800200 */
[----:B------:R-:W-:Y:S01]  /*8270*/  PRMT R83, R4, 0x7610, R83 ;  /* 0x0000761004537816 */ /* 0x000fe20000000053 */
[C---:B------:R-:W-:Y:S01]  /*8280*/  IMAD.IADD R0, R60.reuse, 0x1, -R0 ;  /* 0x000000013c007824 */ /* 0x040fe200078e0a00 */
[----:B------:R-:W-:Y:S01]  /*8290*/  ISETP.GE.AND P0, PT, R60, R44, PT ;  /* 0x0000002c3c00720c */ /* 0x000fe20003f06270 */
[----:B------:R-:W-:Y:S01]  /*82a0*/  IMAD.MOV.U32 R4, RZ, RZ, R31 ;  /* 0x000000ffff047224 */ /* 0x000fe200078e001f */
[----:B------:R-:W-:Y:S01]  /*82b0*/  PRMT R83, R83, 0x5410, R6 ;  /* 0x0000541053537816 */ /* 0x000fe20000000006 */
[----:B------:R-:W-:-:S04]  /*82c0*/  IMAD R0, R93, 0x8, R0 ;  /* 0x000000085d007824 */ /* 0x000fc800078e0200 */
[----:B------:R-:W-:Y:S02]  /*82d0*/  IMAD.U32 R0, R0, 0x20, R5 ;  /* 0x0000002000007824 */ /* 0x000fe400078e0005 */
[----:B------:R-:W-:-:S03]  /*82e0*/  IMAD.MOV.U32 R5, RZ, RZ, R30 ;  /* 0x000000ffff057224 */ /* 0x000fc600078e001e */
[C---:B------:R-:W-:Y:S02]  /*82f0*/  IADD3 R2, R0.reuse, 0x10, RZ ;  /* 0x0000001000027810 */ /* 0x040fe40007ffe0ff */
[C---:B------:R-:W-:Y:S02]  /*8300*/  @P1 IADD3 R2, R0.reuse, -0x10, RZ ;  /* 0xfffffff000021810 */ /* 0x040fe40007ffe0ff */
[----:B------:R-:W-:Y:S02]  /*8310*/  PRMT R61, R5, 0x5410, R4 ;  /* 0x00005410053d7816 */ /* 0x000fe40000000004 */
[----:B------:R-:W-:Y:S02]  /*8320*/  LEA R19, R0, 0x6100, 0x1 ;  /* 0x0000610000137811 */ /* 0x000fe400078e08ff */
[----:B------:R-:W-:Y:S01]  /*8330*/  LEA R24, R2, 0x6100, 0x1 ;  /* 0x0000610002187811 */ /* 0x000fe200078e08ff */
[----:B------:R-:W-:Y:S05]  /*8340*/  @P0 BRA `(.L_x_696) ;  /* 0x0000117000000947 */ /* 0x000fea0003800000 */
[----:B------:R-:W-:Y:S01]  /*8350*/  ISETP.GE.AND P0, PT, R18, c[0x0][0x27c], PT ;  /* 0x00009f0012007a0c */ /* 0x000fe20003f06270 */
[----:B------:R-:W-:-:S12]  /*8360*/  BSSY B0, `(.L_x_697) ;  /* 0x000002c000007945 */ /* 0x000fd80003800000 */
[----:B------:R-:W-:Y:S05]  /*8370*/  @P0 BRA `(.L_x_698) ;  /* 0x000002a000000947 */ /* 0x000fea0003800000 */
[----:B------:R-:W1:Y:S01]  /*8380*/  LDS.128 R4, [R19] ;  /* 0x0000000013047984 */ /* 0x000e620000000c00 */
[----:B------:R-:W-:Y:S02]  /*8390*/  SHF.R.U32.HI R0, RZ, 0x10, R21 ;  /* 0x00000010ff007819 */ /* 0x000fe40000011615 */
[----:B------:R-:W-:Y:S02]  /*83a0*/  SHF.R.U32.HI R2, RZ, 0x10, R23 ;  /* 0x00000010ff027819 */ /* 0x000fe40000011617 */
[----:B------:R-:W-:Y:S02]  /*83b0*/  SHF.R.U64 R15, R20, 0x10, R21 ;  /* 0x00000010140f7819 */ /* 0x000fe40000001215 */
[----:B------:R-:W-:Y:S01]  /*83c0*/  SHF.R.U64 R16, R22, 0x10, R23 ;  /* 0x0000001016107819 */ /* 0x000fe20000001217 */
[----:B------:R-:W-:-:S04]  /*83d0*/  HADD2.F32 R17, -RZ, R2.H0_H0 ;  /* 0x20000002ff117230 */ /* 0x000fc80000004100 */
[----:B------:R-:W-:Y:S02]  /*83e0*/  HADD2.F32 R16, -RZ, R16.H0_H0 ;  /* 0x20000010ff107230 */ /* 0x000fe40000004100 */
[--C-:B-1----:R-:W-:Y:S02]  /*83f0*/  HADD2.F32 R8, -RZ, R7.reuse.H0_H0 ;  /* 0x20000007ff087230 */ /* 0x102fe40000004100 */
[--C-:B------:R-:W-:Y:S02]  /*8400*/  HADD2.F32 R12, -RZ, R6.reuse.H0_H0 ;  /* 0x20000006ff0c7230 */ /* 0x100fe40000004100 */
[----:B------:R-:W-:Y:S02]  /*8410*/  HADD2.F32 R11, -RZ, R6.H1_H1 ;  /* 0x30000006ff0b7230 */ /* 0x000fe40000004100 */
[----:B------:R-:W-:Y:S02]  /*8420*/  HADD2.F32 R7, -RZ, R7.H1_H1 ;  /* 0x30000007ff077230 */ /* 0x000fe40000004100 */
[----:B------:R-:W-:-:S02]  /*8430*/  HADD2.F32 R6, -RZ, R0.H0_H0 ;  /* 0x20000000ff067230 */ /* 0x000fc40000004100 */
[--C-:B------:R-:W-:Y:S02]  /*8440*/  HADD2.F32 R10, -RZ, R4.reuse.H0_H0 ;  /* 0x20000004ff0a7230 */ /* 0x100fe40000004100 */
[----:B------:R-:W-:Y:S01]  /*8450*/  HADD2.F32 R9, -RZ, R4.H1_H1 ;  /* 0x30000004ff097230 */ /* 0x000fe20000004100 */
[-C--:B------:R-:W-:Y:S01]  /*8460*/  FMUL.FTZ R2, R7, R6.reuse ;  /* 0x0000000607027220 */ /* 0x080fe20000410000 */
[----:B------:R-:W-:Y:S02]  /*8470*/  HADD2.F32 R0, -RZ, R25.H0_H0 ;  /* 0x20000019ff007230 */ /* 0x000fe40000004100 */
[--C-:B------:R-:W-:Y:S02]  /*8480*/  HADD2.F32 R14, -RZ, R5.reuse.H0_H0 ;  /* 0x20000005ff0e7230 */ /* 0x100fe40000004100 */
[----:B------:R-:W-:Y:S01]  /*8490*/  HADD2.F32 R13, -RZ, R5.H1_H1 ;  /* 0x30000005ff0d7230 */ /* 0x000fe20000004100 */
[C---:B------:R-:W-:Y:S01]  /*84a0*/  FMUL.FTZ R5, R8.reuse, R6 ;  /* 0x0000000608057220 */ /* 0x040fe20000410000 */
[----:B------:R-:W-:Y:S01]  /*84b0*/  HADD2.F32 R4, -RZ, R45.H0_H0 ;  /* 0x2000002dff047230 */ /* 0x000fe20000004100 */
[----:B------:R-:W-:-:S02]  /*84c0*/  FFMA.FTZ R8, R8, R17, -R2 ;  /* 0x0000001108087223 */ /* 0x000fc40000010802 */
[-C--:B------:R-:W-:Y:S02]  /*84d0*/  FMUL.FTZ R6, R9, R0.reuse ;  /* 0x0000000009067220 */ /* 0x080fe40000410000 */
[C---:B------:R-:W-:Y:S01]  /*84e0*/  FMUL.FTZ R2, R10.reuse, R0 ;  /* 0x000000000a027220 */ /* 0x040fe20000410000 */
[----:B------:R-:W-:Y:S01]  /*84f0*/  HADD2.F32 R0, -RZ, R25.H1_H1 ;  /* 0x30000019ff007230 */ /* 0x000fe20000004100 */
[----:B------:R-:W-:Y:S01]  /*8500*/  FFMA.FTZ R7, R7, R17, R5 ;  /* 0x0000001107077223 */ /* 0x000fe20000010005 */
[----:B------:R-:W-:Y:S01]  /*8510*/  HADD2.F32 R5, -RZ, R15.H0_H0 ;  /* 0x2000000fff057230 */ /* 0x000fe20000004100 */
[-C--:B------:R-:W-:Y:S02]  /*8520*/  FFMA.FTZ R10, R10, R4.reuse, -R6 ;  /* 0x000000040a0a7223 */ /* 0x080fe40000010806 */
[----:B------:R-:W-:Y:S01]  /*8530*/  FFMA.FTZ R9, R9, R4, R2 ;  /* 0x0000000409097223 */ /* 0x000fe20000010002 */
[----:B------:R-:W-:Y:S01]  /*8540*/  HADD2.F32 R2, -RZ, R45.H1_H1 ;  /* 0x3000002dff027230 */ /* 0x000fe20000004100 */
[----:B------:R-:W-:Y:S01]  /*8550*/  FMUL.FTZ R4, R11, R0 ;  /* 0x000000000b047220 */ /* 0x000fe20000410000 */
[----:B------:R-:W-:Y:S01]  /*8560*/  F2FP.PACK_AB R7, R7, R8 ;  /* 0x000000080707723e */ /* 0x000fe200000000ff */
[----:B------:R-:W-:-:S02]  /*8570*/  FMUL.FTZ R0, R12, R0 ;  /* 0x000000000c007220 */ /* 0x000fc40000410000 */
[-C--:B------:R-:W-:Y:S02]  /*8580*/  FMUL.FTZ R6, R13, R5.reuse ;  /* 0x000000050d067220 */ /* 0x080fe40000410000 */
[----:B------:R-:W-:Y:S02]  /*8590*/  FMUL.FTZ R5, R14, R5 ;  /* 0x000000050e057220 */ /* 0x000fe40000410000 */
[-C--:B------:R-:W-:Y:S02]  /*85a0*/  FFMA.FTZ R4, R12, R2.reuse, -R4 ;  /* 0x000000020c047223 */ /* 0x080fe40000010804 */
[----:B------:R-:W-:Y:S02]  /*85b0*/  FFMA.FTZ R0, R11, R2, R0 ;  /* 0x000000020b007223 */ /* 0x000fe40000010000 */
[-C--:B------:R-:W-:Y:S02]  /*85c0*/  FFMA.FTZ R2, R14, R16.reuse, -R6 ;  /* 0x000000100e027223 */ /* 0x080fe40000010806 */
[----:B------:R-:W-:Y:S01]  /*85d0*/  FFMA.FTZ R5, R13, R16, R5 ;  /* 0x000000100d057223 */ /* 0x000fe20000010005 */
[----:B------:R-:W-:-:S02]  /*85e0*/  F2FP.PACK_AB R6, R0, R4 ;  /* 0x000000040006723e */ /* 0x000fc400000000ff */
[----:B------:R-:W-:Y:S02]  /*85f0*/  F2FP.PACK_AB R4, R9, R10 ;  /* 0x0000000a0904723e */ /* 0x000fe400000000ff */
[----:B------:R-:W-:-:S05]  /*8600*/  F2FP.PACK_AB R5, R5, R2 ;  /* 0x000000020505723e */ /* 0x000fca00000000ff */
[----:B------:R1:W-:Y:S02]  /*8610*/  STS.128 [R19], R4 ;  /* 0x0000000413007388 */ /* 0x0003e40000000c00 */
.L_x_698:
[----:B------:R-:W-:Y:S05]  /*8620*/  BSYNC B0 ;  /* 0x0000000000007941 */ /* 0x000fea0003800000 */
.L_x_697:
[----:B------:R-:W-:Y:S01]  /*8630*/  IADD3 R0, R18, 0x8, RZ ;  /* 0x0000000812007810 */ /* 0x000fe20007ffe0ff */
[----:B------:R-:W-:Y:S03]  /*8640*/  BSSY B0, `(.L_x_699) ;  /* 0x000002d000007945 */ /* 0x000fe60003800000 */
[----:B------:R-:W-:-:S13]  /*8650*/  ISETP.GE.AND P0, PT, R0, c[0x0][0x27c], PT ;  /* 0x00009f0000007a0c */ /* 0x000fda0003f06270 */
[----:B------:R-:W-:Y:S05]  /*8660*/  @P0 BRA `(.L_x_700) ;  /* 0x000002a000000947 */ /* 0x000fea0003800000 */
[----:B-1----:R-:W1:Y:S01]  /*8670*/  LDS.128 R4, [R24] ;  /* 0x0000000018047984 */ /* 0x002e620000000c00 */
        /* <DEDUP_REMOVED lines=41> */
.L_x_700:
[----:B------:R-:W-:Y:S05]  /*8910*/  BSYNC B0 ;  /* 0x0000000000007941 */ /* 0x000fea0003800000 */
.L_x_699:
[----:B------:R-:W-:Y:S01]  /*8920*/  IADD3 R0, R18, 0x10, RZ ;  /* 0x0000001012007810 */ /* 0x000fe20007ffe0ff */
[----:B------:R-:W-:Y:S03]  /*8930*/  BSSY B0, `(.L_x_701) ;  /* 0x000002d000007945 */ /* 0x000fe60003800000 */
[----:B------:R-:W-:-:S13]  /*8940*/  ISETP.GE.AND P0, PT, R0, c[0x0][0x27c], PT ;  /* 0x00009f0000007a0c */ /* 0x000fda0003f06270 */
[----:B------:R-:W-:Y:S05]  /*8950*/  @P0 BRA `(.L_x_702) ;  /* 0x000002a000000947 */ /* 0x000fea0003800000 */
[----:B-1----:R-:W1:Y:S01]  /*8960*/  LDS.128 R4, [R19+0x2000] ;  /* 0x0020000013047984 */ /* 0x002e620000000c00 */
        /* <DEDUP_REMOVED lines=40> */
[----:B------:R1:W-:Y:S02]  /*8bf0*/  STS.128 [R19+0x2000], R4 ;  /* 0x0020000413007388 */ /* 0x0003e40000000c00 */
.L_x_702:
[----:B------:R-:W-:Y:S05]  /*8c00*/  BSYNC B0 ;  /* 0x0000000000007941 */ /* 0x000fea0003800000 */
.L_x_701:
        /* <DEDUP_REMOVED lines=46> */
.L_x_704:
[----:B------:R-:W-:Y:S05]  /*8ef0*/  BSYNC B0 ;  /* 0x0000000000007941 */ /* 0x000fea0003800000 */
.L_x_703:
        /* <DEDUP_REMOVED lines=32> */
[----:B------:R-:W-:Y:S01]  /*9100*/  HADD2.F32 R2, -RZ, R82.H0_H0 ;  /* 0x20000052ff027230 */ /* 0x000fe20000004100 */
        /* <DEDUP_REMOVED lines=13> */
.L_x_706:
[----:B------:R-:W-:Y:S05]  /*91e0*/  BSYNC B0 ;  /* 0x0000000000007941 */ /* 0x000fea0003800000 */
.L_x_705:
[----:B------:R-:W-:-:S04]  /*91f0*/  IADD3 R0, R18, 0x28, RZ ;  /* 0x0000002812007810 */ /* 0x000fc80007ffe0ff */
        /* <DEDUP_REMOVED lines=44> */
.L_x_696:
[----:B------:R-:W-:Y:S05]  /*94c0*/  BSYNC B1 ;  /* 0x0000000000017941 */ /* 0x000fea0003800000 */
.L_x_695:
[----:B------:R-:W-:-:S04]  /*94d0*/  IADD3 R0, R60, 0x40, RZ ;  /* 0x000000403c007810 */ /* 0x000fc80007ffe0ff */
[----:B------:R-:W-:-:S13]  /*94e0*/  ISETP.GE.AND P0, PT, R0, R44, PT ;  /* 0x0000002c0000720c */ /* 0x000fda0003f06270 */
[----:B------:R-:W-:Y:S05]  /*94f0*/  @P0 BRA `(.L_x_707) ;  /* 0x00004b7000000947 */ /* 0x000fea0003800000 */
[----:B------:R-:W-:Y:S01]  /*9500*/  ISETP.GE.AND P0, PT, R18, c[0x0][0x27c], PT ;  /* 0x00009f0012007a0c */ /* 0x000fe20003f06270 */
[----:B------:R-:W-:-:S12]  /*9510*/  BSSY B0, `(.L_x_708) ;  /* 0x000002c000007945 */ /* 0x000fd80003800000 */
        /* <DEDUP_REMOVED lines=20> */
[----:B------:R-:W-:Y:S01]  /*9660*/  HADD2.F32 R4, -RZ, R81.H1_H1 ;  /* 0x30000051ff047230 */ /* 0x000fe20000004100 */
        /* <DEDUP_REMOVED lines=22> */
.L_x_709:
[----:B------:R-:W-:Y:S05]  /*97d0*/  BSYNC B0 ;  /* 0x0000000000007941 */ /* 0x000fea0003800000 */
.L_x_708:
        /* <DEDUP_REMOVED lines=46> */
.L_x_711:
[----:B------:R-:W-:Y:S05]  /*9ac0*/  BSYNC B0 ;  /* 0x0000000000007941 */ /* 0x000fea0003800000 */
.L_x_710:
        /* <DEDUP_REMOVED lines=46> */
.L_x_713:
[----:B------:R-:W-:Y:S05]  /*9db0*/  BSYNC B0 ;  /* 0x0000000000007941 */ /* 0x000fea0003800000 */
.L_x_712:
        /* <DEDUP_REMOVED lines=46> */
.L_x_715:
[----:B------:R-:W-:Y:S05]  /*a0a0*/  BSYNC B0 ;  /* 0x0000000000007941 */ /* 0x000fea0003800000 */
.L_x_714:
        /* <DEDUP_REMOVED lines=46> */
.L_x_717:
[----:B------:R-:W-:Y:S05]  /*a390*/  BSYNC B0 ;  /* 0x0000000000007941 */ /* 0x000fea0003800000 */
.L_x_716:
        /* <DEDUP_REMOVED lines=8> */
[----:B------:R-:W-:Y:S02]  /*a420*/  HADD2.F32 R16, -RZ, R2.H0_H0 ;  /* 0x20000002ff107230 */ /* 0x000fe40000004100 */
[----:B-1----:R-:W-:-:S02]  /*a430*/  HADD2.F32 R8, -RZ, R7.H0_H0 ;  /* 0x20000007ff087230 */ /* 0x002fc40000004100 */
[--C-:B------:R-:W-:Y:S02]  /*a440*/  HADD2.F32 R12, -RZ, R6.reuse.H0_H0 ;  /* 0x20000006ff0c7230 */ /* 0x100fe40000004100 */
[----:B------:R-:W-:Y:S02]  /*a450*/  HADD2.F32 R11, -RZ, R6.H1_H1 ;  /* 0x30000006ff0b7230 */ /* 0x000fe40000004100 */
[----:B------:R-:W-:Y:S02]  /*a460*/  HADD2.F32 R7, -RZ, R7.H1_H1 ;  /* 0x30000007ff077230 */ /* 0x000fe40000004100 */
[----:B------:R-:W-:Y:S02]  /*a470*/  HADD2.F32 R6, -RZ, R0.H0_H0 ;  /* 0x20000000ff067230 */ /* 0x000fe40000004100 */
[--C-:B------:R-:W-:Y:S02]  /*a480*/  HADD2.F32 R10, -RZ, R4.reuse.H0_H0 ;  /* 0x20000004ff0a7230 */ /* 0x100fe40000004100 */
[----:B------:R-:W-:Y:S01]  /*a490*/  HADD2.F32 R9, -RZ, R4.H1_H1 ;  /* 0x30000004ff097230 */ /* 0x000fe20000004100 */
[----:B------:R-:W-:Y:S01]  /*a4a0*/  FMUL.FTZ R2, R7, R6 ;  /* 0x0000000607027220 */ /* 0x000fe20000410000 */
[----:B------:R-:W-:-:S02]  /*a4b0*/  HADD2.F32 R0, -RZ, R95.H0_H0 ;  /* 0x2000005fff007230 */ /* 0x000fc40000004100 */
[--C-:B------:R-:W-:Y:S01]  /*a4c0*/  HADD2.F32 R14, -RZ, R5.reuse.H0_H0 ;  /* 0x20000005ff0e7230 */ /* 0x100fe20000004100 */
[C---:B------:R-:W-:Y:S01]  /*a4d0*/  FFMA.FTZ R18, R8.reuse, R16, -R2 ;  /* 0x0000001008127223 */ /* 0x040fe20000010802 */
[----:B------:R-:W-:Y:S01]  /*a4e0*/  HADD2.F32 R13, -RZ, R5.H1_H1 ;  /* 0x30000005ff0d7230 */ /* 0x000fe20000004100 */
[----:B------:R-:W-:Y:S01]  /*a4f0*/  FMUL.FTZ R5, R8, R6 ;  /* 0x0000000608057220 */ /* 0x000fe20000410000 */
[----:B------:R-:W-:Y:S01]  /*a500*/  HADD2.F32 R4, -RZ, R96.H0_H0 ;  /* 0x20000060ff047230 */ /* 0x000fe20000004100 */
[-C--:B------:R-:W-:Y:S01]  /*a510*/  FMUL.FTZ R6, R9, R0.reuse ;  /* 0x0000000009067220 */ /* 0x080fe20000410000 */
[----:B------:R-:W-:Y:S01]  /*a520*/  HADD2.F32 R8, -RZ, R17.H0_H0 ;  /* 0x20000011ff087230 */ /* 0x000fe20000004100 */
[C---:B------:R-:W-:Y:S01]  /*a530*/  FMUL.FTZ R2, R10.reuse, R0 ;  /* 0x000000000a027220 */ /* 0x040fe20000410000 */
[----:B------:R-:W-:Y:S01]  /*a540*/  HADD2.F32 R0, -RZ, R95.H1_H1 ;  /* 0x3000005fff007230 */ /* 0x000fe20000004100 */
[----:B------:R-:W-:Y:S01]  /*a550*/  FFMA.FTZ R7, R7, R16, R5 ;  /* 0x0000001007077223 */ /* 0x000fe20000010005 */
[----:B------:R-:W-:Y:S01]  /*a560*/  HADD2.F32 R5, -RZ, R15.H0_H0 ;  /* 0x2000000fff057230 */ /* 0x000fe20000004100 */
[----:B------:R-:W-:-:S02]  /*a570*/  FFMA.FTZ R10, R10, R4, -R6 ;  /* 0x000000040a0a7223 */ /* 0x000fc40000010806 */
[----:B------:R-:W-:Y:S01]  /*a580*/  FFMA.FTZ R9, R9, R4, R2 ;  /* 0x0000000409097223 */ /* 0x000fe20000010002 */
[----:B------:R-:W-:Y:S01]  /*a590*/  HADD2.F32 R2, -RZ, R96.H1_H1 ;  /* 0x30000060ff027230 */ /* 0x000fe20000004100 */
[----:B------:R-:W-:Y:S01]  /*a5a0*/  FMUL.FTZ R4, R11, R0 ;  /* 0x000000000b047220 */ /* 0x000fe20000410000 */
[----:B------:R-:W-:Y:S01]  /*a5b0*/  F2FP.PACK_AB R7, R7, R18 ;  /* 0x000000120707723e */ /* 0x000fe200000000ff */
[----:B------:R-:W-:Y:S02]  /*a5c0*/  FMUL.FTZ R0, R12, R0 ;  /* 0x000000000c007220 */ /* 0x000fe40000410000 */
[-C--:B------:R-:W-:Y:S02]  /*a5d0*/  FMUL.FTZ R6, R13, R5.reuse ;  /* 0x000000050d067220 */ /* 0x080fe40000410000 */
[----:B------:R-:W-:Y:S02]  /*a5e0*/  FMUL.FTZ R5, R14, R5 ;  /* 0x000000050e057220 */ /* 0x000fe40000410000 */
[----:B------:R-:W-:-:S02]  /*a5f0*/  FFMA.FTZ R4, R12, R2, -R4 ;  /* 0x000000020c047223 */ /* 0x000fc40000010804 */
[----:B------:R-:W-:Y:S02]  /*a600*/  FFMA.FTZ R0, R11, R2, R0 ;  /* 0x000000020b007223 */ /* 0x000fe40000010000 */
[-C--:B------:R-:W-:Y:S02]  /*a610*/  FFMA.FTZ R2, R14, R8.reuse, -R6 ;  /* 0x000000080e027223 */ /* 0x080fe40000010806 */
[----:B------:R-:W-:Y:S01]  /*a620*/  FFMA.FTZ R5, R13, R8, R5 ;  /* 0x000000080d057223 */ /* 0x000fe20000010005 */
[----:B------:R-:W-:Y:S02]  /*a630*/  F2FP.PACK_AB R6, R0, R4 ;  /* 0x000000040006723e */ /* 0x000fe400000000ff */
[----:B------:R-:W-:Y:S02]  /*a640*/  F2FP.PACK_AB R4, R9, R10 ;  /* 0x0000000a0904723e */ /* 0x000fe400000000ff */
[----:B------:R-:W-:-:S05]  /*a650*/  F2FP.PACK_AB R5, R5, R2 ;  /* 0x000000020505723e */ /* 0x000fca00000000ff */
[----:B------:R1:W-:Y:S01]  /*a660*/  STS.128 [R24+0x5000], R4 ;  /* 0x0050000418007388 */ /* 0x0003e20000000c00 */
[----:B------:R-:W-:Y:S05]  /*a670*/  BRA `(.L_x_707) ;  /* 0x000039f000007947 */ /* 0x000fea0003800000 */
.L_x_690:
[----:B------:R-:W-:Y:S01]  /*a680*/  @P4 IMAD.HI.U32 R2, R0, c[0x0][0x2c8], RZ ;  /* 0x0000b20000024a27 */ /* 0x000fe200078e00ff */
[----:B------:R-:W-:Y:S01]  /*a690*/  BSSY B0, `(.L_x_718) ;  /* 0x0000047000007945 */ /* 0x000fe20003800000 */
[----:B------:R-:W-:Y:S01]  /*a6a0*/  CS2R R86, SRZ ;  /* 0x0000000000567805 */ /* 0x000fe2000001ff00 */
[----:B------:R-:W-:Y:S01]  /*a6b0*/  CS2R R54, SRZ ;  /* 0x0000000000367805 */ /* 0x000fe2000001ff00 */
[----:B------:R-:W-:Y:S01]  /*a6c0*/  IMAD.MOV.U32 R6, RZ, RZ, R10 ;  /* 0x000000ffff067224 */ /* 0x000fe200078e000a */
[----:B------:R-:W-:Y:S01]  /*a6d0*/  @P4 SHF.R.U32.HI R0, RZ, c[0x0][0x2cc], R2 ;  /* 0x0000b300ff004a19 */ /* 0x000fe20000011602 */
[----:B------:R-:W-:Y:S01]  /*a6e0*/  IMAD.MOV.U32 R4, RZ, RZ, R8 ;  /* 0x000000ffff047224 */ /* 0x000fe200078e0008 */
        /* <DEDUP_REMOVED lines=19> */
[----:B---3--:R-:W-:Y:S01]  /*a820*/  CS2R R16, SRZ ;  /* 0x0000000000107805 */ /* 0x008fe2000001ff00 */
[----:B------:R-:W-:-:S02]  /*a830*/  IADD3 R2, R7, R2, RZ ;  /* 0x0000000207027210 */ /* 0x000fc40007ffe0ff */
[----:B------:R-:W-:Y:S02]  /*a840*/  IADD3 R0, R5, R0, RZ ;  /* 0x0000000005007210 */ /* 0x000fe40007ffe0ff */
[----:B------:R-:W-:Y:S02]  /*a850*/  LEA.HI.X R15, R6, c[0x0][0x274], R2, 0x1, P1 ;  /* 0x00009d00060f7a11 */ /* 0x000fe400008f0c02 */
[----:B------:R-:W-:Y:S01]  /*a860*/  LEA.HI.X R14, R4, c[0x0][0x28c], R0, 0x1, P0 ;  /* 0x0000a300040e7a11 */ /* 0x000fe200000f0c00 */
[----:B------:R1:W2:Y:S01]  /*a870*/  SHFL.IDX PT, R6, R26, RZ, 0x1e1f ;  /* 0x001e1fff1a067589 */ /* 0x0002a200000e0000 */
[----:B------:R-:W-:-:S03]  /*a880*/  ISETP.GE.AND P0, PT, R24, R44, PT ;  /* 0x0000002c1800720c */ /* 0x000fc60003f06270 */
[----:B------:R1:W3:Y:S04]  /*a890*/  SHFL.IDX PT, R4, R25, RZ, 0x1e1f ;  /* 0x001e1fff19047589 */ /* 0x0002e800000e0000 */
[----:B------:R1:W4:Y:S04]  /*a8a0*/  SHFL.IDX PT, R5, R15, RZ, 0x1e1f ;  /* 0x001e1fff0f057589 */ /* 0x00032800000e0000 */
[----:B------:R1:W1:Y:S02]  /*a8b0*/  SHFL.IDX PT, R7, R14, RZ, 0x1e1f ;  /* 0x001e1fff0e077589 */ /* 0x00026400000e0000 */
[----:B------:R-:W-:Y:S05]  /*a8c0*/  @P0 BRA `(.L_x_719) ;  /* 0x0000023000000947 */ /* 0x000fea0003800000 */
[C---:B------:R-:W-:Y:S01]  /*a8d0*/  IADD3 R10, R61.reuse, 0x10, RZ ;  /* 0x000000103d0a7810 */ /* 0x040fe20007ffe0ff */
[----:B------:R-:W-:Y:S01]  /*a8e0*/  CS2R R22, SRZ ;  /* 0x0000000000167805 */ /* 0x000fe2000001ff00 */
[----:B------:R-:W-:Y:S01]  /*a8f0*/  IADD3 R11, R61, 0x20, RZ ;  /* 0x000000203d0b7810 */ /* 0x000fe20007ffe0ff */
[----:B------:R-:W-:Y:S01]  /*a900*/  CS2R R20, SRZ ;  /* 0x0000000000147805 */ /* 0x000fe2000001ff00 */
[----:B------:R-:W-:-:S02]  /*a910*/  ISETP.GE.AND P1, PT, R10, c[0x0][0x27c], PT ;  /* 0x00009f000a007a0c */ /* 0x000fc40003f26270 */
        /* <DEDUP_REMOVED lines=9> */
[----:B------:R3:W5:Y:S01]  /*a9b0*/  @!P2 LD.E.128 R20, [R8.64] ;  /* 0x000000060814a980 */ /* 0x000762000c101d00 */
[----:B------:R-:W-:Y:S01]  /*a9c0*/  CS2R R18, SRZ ;  /* 0x0000000000127805 */ /* 0x000fe2000001ff00 */
[--C-:B------:R-:W-:Y:S01]  /*a9d0*/  @!P1 IMAD.WIDE R12, R2, 0x2, R4.reuse ;  /* 0x00000002020c9825 */ /* 0x100fe200078e0204 */
[----:B------:R-:W-:Y:S01]  /*a9e0*/  CS2R R16, SRZ ;  /* 0x0000000000107805 */ /* 0x000fe2000001ff00 */
[----:B------:R-:W-:Y:S01]  /*a9f0*/  CS2R R38, SRZ ;  /* 0x0000000000267805 */ /* 0x000fe2000001ff00 */
[----:B------:R-:W-:Y:S01]  /*aa00*/  CS2R R36, SRZ ;  /* 0x0000000000247805 */ /* 0x000fe2000001ff00 */
[C---:B------:R-:W-:Y:S01]  /*aa10*/  @!P0 IMAD.WIDE R10, R0.reuse, 0x2, R4 ;  /* 0x00000002000a8825 */ /* 0x040fe200078e0204 */
[----:B------:R-:W-:Y:S01]  /*aa20*/  CS2R R42, SRZ ;  /* 0x00000000002a7805 */ /* 0x000fe2000001ff00 */
[----:B------:R-:W-:Y:S01]  /*aa30*/  CS2R R40, SRZ ;  /* 0x0000000000287805 */ /* 0x000fe2000001ff00 */
[----:B------:R-:W-:Y:S01]  /*aa40*/  CS2R R54, SRZ ;  /* 0x0000000000367805 */ /* 0x000fe2000001ff00 */
[--C-:B-12---:R-:W-:Y:S01]  /*aa50*/  @!P0 IMAD.WIDE R4, R0, 0x2, R6.reuse ;  /* 0x0000000200048825 */ /* 0x106fe200078e0206 */
[----:B------:R-:W-:Y:S01]  /*aa60*/  CS2R R52, SRZ ;  /* 0x0000000000347805 */ /* 0x000fe2000001ff00 */
[----:B------:R-:W-:Y:S01]  /*aa70*/  CS2R R58, SRZ ;  /* 0x00000000003a7805 */ /* 0x000fe2000001ff00 */
[----:B------:R-:W-:Y:S01]  /*aa80*/  CS2R R56, SRZ ;  /* 0x0000000000387805 */ /* 0x000fe2000001ff00 */
[----:B------:R1:W5:Y:S04]  /*aa90*/  @!P1 LD.E.128 R36, [R12.64] ;  /* 0x000000060c249980 */ /* 0x000368000c101d00 */
[----:B------:R1:W5:Y:S04]  /*aaa0*/  @!P0 LD.E.128 R52, [R10.64] ;  /* 0x000000060a348980 */ /* 0x000368000c101d00 */
[----:B------:R1:W5:Y:S01]  /*aab0*/  @!P0 LD.E.128 R56, [R4.64] ;  /* 0x0000000604388980 */ /* 0x000362000c101d00 */
[----:B---3--:R-:W-:-:S04]  /*aac0*/  @!P1 IMAD.WIDE R8, R2, 0x2, R6 ;  /* 0x0000000202089825 */ /* 0x008fc800078e0206 */
[----:B------:R-:W-:Y:S01]  /*aad0*/  @!P2 IMAD.WIDE R6, R61, 0x2, R6 ;  /* 0x000000023d06a825 */ /* 0x000fe200078e0206 */
[----:B------:R1:W5:Y:S04]  /*aae0*/  @!P1 LD.E.128 R40, [R8.64] ;  /* 0x0000000608289980 */ /* 0x000368000c101d00 */
[----:B------:R1:W5:Y:S02]  /*aaf0*/  @!P2 LD.E.128 R16, [R6.64] ;  /* 0x000000060610a980 */ /* 0x000364000c101d00 */
.L_x_719:
[----:B------:R-:W-:Y:S05]  /*ab00*/  BSYNC B0 ;  /* 0x0000000000007941 */ /* 0x000fea0003800000 */
.L_x_718:
[----:B------:R-:W-:Y:S01]  /*ab10*/  IADD3 R2, R24, 0x40, RZ ;  /* 0x0000004018027810 */ /* 0x000fe20007ffe0ff */
[----:B-----5:R-:W-:Y:S01]  /*ab20*/  IMAD.MOV.U32 R0, RZ, RZ, R54 ;  /* 0x000000ffff007224 */ /* 0x020fe200078e0036 */
[----:B-1----:R-:W1:Y:S01]  /*ab30*/  SHFL.IDX PT, R7, R14, 0x1, 0x1e1f ;  /* 0x003e1f000e077f89 */ /* 0x002e6200000e0000 */
        /* <DEDUP_REMOVED lines=10> */
[----:B---3--:R-:W-:Y:S01]  /*abe0*/  IMAD.MOV.U32 R4, RZ, RZ, R52 ;  /* 0x000000ffff047224 */ /* 0x008fe200078e0034 */
        /* <DEDUP_REMOVED lines=25> */
[----:B------:R-:W3:Y:S01]  /*ad80*/  SHFL.IDX PT, R5, R15, 0x1, 0x1e1f ;  /* 0x003e1f000f057f89 */ /* 0x000ee200000e0000 */
        /* <DEDUP_REMOVED lines=10> */
[----:B--2---:R2:W1:Y:S01]  /*ae30*/  SHFL.IDX PT, R6, R26, 0x1, 0x1e1f ;  /* 0x003e1f001a067f89 */ /* 0x00446200000e0000 */
[----:B------:R-:W-:Y:S01]  /*ae40*/  PRMT R29, R2, 0x7610, R29 ;  /* 0x00007610021d7816 */ /* 0x000fe2000000001d */
        /* <DEDUP_REMOVED lines=10> */
[----:B--2---:R-:W-:Y:S01]  /*aef0*/  PRMT R26, R8, 0x5410, R0 ;  /* 0x00005410081a7816 */ /* 0x004fe20000000000 */
[----:B------:R-:W-:Y:S05]  /*af00*/  @P0 BRA `(.L_x_721) ;  /* 0x0000023000000947 */ /* 0x000fea0003800000 */
[C---:B-1-34-:R-:W-:Y:S01]  /*af10*/  IADD3 R10, R61.reuse, 0x10, RZ ;  /* 0x000000103d0a7810 */ /* 0x05afe20007ffe0ff */
        /* <DEDUP_REMOVED lines=23> */
[--C-:B------:R-:W-:Y:S01]  /*b090*/  @!P0 IMAD.WIDE R4, R0, 0x2, R6.reuse ;  /* 0x0000000200048825 */ /* 0x100fe200078e0206 */
[----:B------:R-:W-:Y:S01]  /*b0a0*/  CS2R R84, SRZ ;  /* 0x0000000000547805 */ /* 0x000fe2000001ff00 */
[----:B------:R-:W-:Y:S01]  /*b0b0*/  CS2R R82, SRZ ;  /* 0x0000000000527805 */ /* 0x000fe2000001ff00 */
[----:B------:R-:W-:Y:S01]  /*b0c0*/  CS2R R80, SRZ ;  /* 0x0000000000507805 */ /* 0x000fe2000001ff00 */
[----:B------:R2:W5:Y:S04]  /*b0d0*/  @!P1 LD.E.128 R72, [R12.64] ;  /* 0x000000060c489980 */ /* 0x000568000c101d00 */
[----:B------:R2:W5:Y:S04]  /*b0e0*/  @!P0 LD.E.128 R84, [R10.64] ;  /* 0x000000060a548980 */ /* 0x000568000c101d00 */
[----:B------:R2:W5:Y:S01]  /*b0f0*/  @!P0 LD.E.128 R80, [R4.64] ;  /* 0x0000000604508980 */ /* 0x000562000c101d00 */
[----:B-1----:R-:W-:-:S04]  /*b100*/  @!P1 IMAD.WIDE R8, R2, 0x2, R6 ;  /* 0x0000000202089825 */ /* 0x002fc800078e0206 */
[----:B------:R-:W-:Y:S01]  /*b110*/  @!P2 IMAD.WIDE R6, R61, 0x2, R6 ;  /* 0x000000023d06a825 */ /* 0x000fe200078e0206 */
[----:B------:R2:W5:Y:S04]  /*b120*/  @!P1 LD.E.128 R76, [R8.64] ;  /* 0x00000006084c9980 */ /* 0x000568000c101d00 */
[----:B------:R2:W5:Y:S02]  /*b130*/  @!P2 LD.E.128 R64, [R6.64] ;  /* 0x000000060640a980 */ /* 0x000564000c101d00 */
.L_x_721:
[----:B-1-34-:R-:W-:Y:S05]  /*b140*/  BSYNC B0 ;  /* 0x0000000000007941 */ /* 0x01afea0003800000 */
.L_x_720:
[----:B--2--5:R-:W-:Y:S01]  /*b150*/  IMAD.MOV.U32 R5, RZ, RZ, R87 ;  /* 0x000000ffff057224 */ /* 0x024fe200078e0057 */
[----:B------:R-:W-:-:S04]  /*b160*/  DEPBAR.LE SB0, 0x1 ;  /* 0x000080400000791a */ /* 0x000fc80000000000 */
        /* <DEDUP_REMOVED lines=20> */
[----:B------:R-:W-:-:S02]  /*b2b0*/  MOV R0, R70 ;  /* 0x0000004600007202 */ /* 0x000fc40000000f00 */
[----:B------:R-:W-:Y:S01]  /*b2c0*/  PRMT R106, R5, 0x5410, R2 ;  /* 0x00005410056a7816 */ /* 0x000fe20000000002 */
        /* <DEDUP_REMOVED lines=11> */
[----:B------:R-:W-:Y:S01]  /*b380*/  MOV R4, R80 ;  /* 0x0000005000047202 */ /* 0x000fe20000000f00 */
[----:B------:R-:W-:Y:S01]  /*b390*/  BAR.SYNC.DEFER_BLOCKING 0x0 ;  /* 0x0000000000007b1d */ /* 0x000fe20000010000 */
[----:B------:R-:W-:-:S02]  /*b3a0*/  ISETP.GE.AND P0, PT, R60, R62, PT ;  /* 0x0000003e3c00720c */ /* 0x000fc40003f06270 */
[----:B------:R-:W-:Y:S01]  /*b3b0*/  PRMT R107, R107, 0x5410, R4 ;  /* 0x000054106b6b7816 */ /* 0x000fe20000000004 */
[----:B------:R-:W-:Y:S01]  /*b3c0*/  IMAD.MOV.U32 R4, RZ, RZ, R79 ;  /* 0x000000ffff047224 */ /* 0x000fe200078e004f */
[----:B------:R-:W-:Y:S02]  /*b3d0*/  PRMT R103, R103, 0x5410, R0 ;  /* 0x0000541067677816 */ /* 0x000fe40000000000 */
[----:B------:R-:W-:Y:S02]  /*b3e0*/  MOV R0, R77 ;  /* 0x0000004d00007202 */ /* 0x000fe40000000f00 */
[----:B------:R-:W-:Y:S01]  /*b3f0*/  PRMT R102, R102, 0x5410, R2 ;  /* 0x0000541066667816 */ /* 0x000fe20000000002 */
[----:B------:R-:W-:Y:S01]  /*b400*/  IMAD.MOV.U32 R2, RZ, RZ, R64 ;  /* 0x000000ffff027224 */ /* 0x000fe200078e0040 */
[----:B------:R-:W-:Y:S01]  /*b410*/  PRMT R101, R4, 0x5410, R0 ;  /* 0x0000541004657816 */ /* 0x000fe20000000000 */
[----:B------:R-:W-:Y:S01]  /*b420*/  IMAD.MOV.U32 R4, RZ, RZ, R67 ;  /* 0x000000ffff047224 */ /* 0x000fe200078e0043 */
[----:B------:R-:W-:Y:S01]  /*b430*/  PRMT R99, R5, 0x7610, R99 ;  /* 0x0000761005637816 */ /* 0x000fe20000000063 */
[----:B------:R-:W-:Y:S01]  /*b440*/  IMAD.MOV.U32 R0, RZ, RZ, R65 ;  /* 0x000000ffff007224 */ /* 0x000fe200078e0041 */
[----:B------:R-:W-:-:S04]  /*b450*/  PRMT R98, R2, 0x7610, R98 ;  /* 0x0000761002627816 */ /* 0x000fc80000000062 */
[----:B------:R-:W-:Y:S01]  /*b460*/  PRMT R97, R4, 0x5410, R0 ;  /* 0x0000541004617816 */ /* 0x000fe20000000000 */
[----:B------:R-:W-:Y:S05]  /*b470*/  @P0 BRA `(.L_x_723) ;  /* 0x0000159000000947 */ /* 0x000fea0003800000 */
[----:B------:R-:W-:Y:S01]  /*b480*/  ISETP.GE.AND P0, PT, R61, c[0x0][0x27c], PT ;  /* 0x00009f003d007a0c */ /* 0x000fe20003f06270 */
[----:B------:R-:W-:-:S12]  /*b490*/  BSSY B0, `(.L_x_724) ;  /* 0x000006d000007945 */ /* 0x000fd80003800000 */
[----:B------:R-:W-:Y:S05]  /*b4a0*/  @P0 BRA `(.L_x_725) ;  /* 0x000006b000000947 */ /* 0x000fea0003800000 */
[----:B------:R-:W-:Y:S02]  /*b4b0*/  LEA.HI R2, R60, R60, RZ, 0x1 ;  /* 0x0000003c3c027211 */ /* 0x000fe400078f08ff */
[----:B------:R-:W-:Y:S02]  /*b4c0*/  MOV R4, c[0x0][0x27c] ;  /* 0x00009f0000047a02 */ /* 0x000fe40000000f00 */
[----:B------:R-:W-:Y:S02]  /*b4d0*/  LOP3.LUT R2, R2, 0x7fffffe, RZ, 0xc0, !PT ;  /* 0x07fffffe02027812 */ /* 0x000fe400078ec0ff */
[----:B------:R-:W-:Y:S02]  /*b4e0*/  SHF.L.U32 R0, R88, 0x6, RZ ;  /* 0x0000000658007819 */ /* 0x000fe400000006ff */
[----:B------:R-:W-:Y:S01]  /*b4f0*/  LEA.HI R4, R4, R48, RZ, 0x1d ;  /* 0x0000003004047211 */ /* 0x000fe200078fe8ff */
[----:B------:R-:W-:Y:S01]  /*b500*/  IMAD.IADD R2, R60, 0x1, -R2 ;  /* 0x000000013c027824 */ /* 0x000fe200078e0a02 */
[----:B------:R-:W-:-:S02]  /*b510*/  LOP3.LUT R0, R0, 0xc0, RZ, 0xc0, !PT ;  /* 0x000000c000007812 */ /* 0x000fc400078ec0ff */
[----:B------:R-:W-:Y:S02]  /*b520*/  SHF.R.S32.HI R6, RZ, 0x1f, R4 ;  /* 0x0000001fff067819 */ /* 0x000fe40000011404 */
[----:B------:R-:W-:Y:S02]  /*b530*/  LOP3.LUT R5, R0, 0x18, R61, 0xf8, !PT ;  /* 0x0000001800057812 */ /* 0x000fe400078ef83d */
[----:B------:R-:W-:Y:S02]  /*b540*/  SHF.R.U32.HI R8, RZ, 0x3, R0 ;  /* 0x00000003ff087819 */ /* 0x000fe40000011600 */
[----:B------:R-:W-:Y:S01]  /*b550*/  LEA.HI R6, R6, R4, RZ, 0x2 ;  /* 0x0000000406067211 */ /* 0x000fe200078f10ff */
[----:B------:R-:W-:Y:S01]  /*b560*/  IMAD.SHL.U32 R4, R4, 0x8, RZ ;  /* 0x0000000804047824 */ /* 0x000fe200078e00ff */
[----:B------:R-:W-:Y:S02]  /*b570*/  LEA R2, R93, R2, 0x3 ;  /* 0x000000025d027211 */ /* 0x000fe400078e18ff */
[----:B------:R-:W-:-:S02]  /*b580*/  LOP3.LUT R7, R5, R8, RZ, 0x3c, !PT ;  /* 0x0000000805077212 */ /* 0x000fc400078e3cff */
[----:B------:R-:W-:Y:S02]  /*b590*/  SHF.L.U32 R5, R2, 0x5, RZ ;  /* 0x0000000502057819 */ /* 0x000fe400000006ff */
[----:B------:R-:W-:Y:S02]  /*b5a0*/  LOP3.LUT R0, R0, 0x18, R4, 0xf8, !PT ;  /* 0x0000001800007812 */ /* 0x000fe400078ef804 */
[----:B------:R-:W-:Y:S01]  /*b5b0*/  SHF.L.U32 R2, R6, 0xa, RZ ;  /* 0x0000000a06027819 */ /* 0x000fe200000006ff */
[----:B------:R-:W-:Y:S01]  /*b5c0*/  IMAD.IADD R4, R5, 0x1, R7 ;  /* 0x0000000105047824 */ /* 0x000fe200078e0207 */
[----:B------:R-:W-:Y:S02]  /*b5d0*/  LOP3.LUT R0, R0, R8, RZ, 0x3c, !PT ;  /* 0x0000000800007212 */ /* 0x000fe400078e3cff */
[----:B------:R-:W-:Y:S02]  /*b5e0*/  LOP3.LUT R2, R2, 0x7ffff000, RZ, 0xc0, !PT ;  /* 0x7ffff00002027812 */ /* 0x000fe400078ec0ff */
[----:B------:R-:W-:-:S02]  /*b5f0*/  SHF.L.U32 R35, R4, 0x1, RZ ;  /* 0x0000000104237819 */ /* 0x000fc400000006ff */
[----:B------:R-:W-:Y:S02]  /*b600*/  IADD3 R0, R0, R2, R5 ;  /* 0x0000000200007210 */ /* 0x000fe40007ffe005 */
[--C-:B------:R-:W-:Y:S01]  /*b610*/  SHF.R.U64 R47, R22, 0x10, R23.reuse ;  /* 0x00000010162f7819 */ /* 0x100fe20000001217 */
[----:B------:R-:W1:Y:S01]  /*b620*/  LDS.128 R4, [R35+0x6100] ;  /* 0x0061000023047984 */ /* 0x000e620000000c00 */
[----:B------:R-:W-:Y:S01]  /*b630*/  SHF.L.U32 R34, R0, 0x1, RZ ;  /* 0x0000000100227819 */ /* 0x000fe200000006ff */
[----:B------:R-:W-:Y:S01]  /*b640*/  HADD2.F32 R0, -RZ, R26.H0_H0 ;  /* 0x2000001aff007230 */ /* 0x000fe20000004100 */
[----:B------:R-:W-:Y:S01]  /*b650*/  SHF.R.U32.HI R15, RZ, 0x10, R23 ;  /* 0x00000010ff0f7819 */ /* 0x000fe20000011617 */
[----:B------:R-:W-:Y:S01]  /*b660*/  HADD2.F32 R47, -RZ, R47.H0_H0 ;  /* 0x2000002fff2f7230 */ /* 0x000fe20000004100 */
[--C-:B------:R-:W-:Y:S01]  /*b670*/  SHF.R.U64 R45, R18, 0x10, R19.reuse ;  /* 0x00000010122d7819 */ /* 0x100fe20000001213 */
[----:B------:R-:W2:Y:S01]  /*b680*/  LDS.128 R8, [R34+0x6100] ;  /* 0x0061000022087984 */ /* 0x000ea20000000c00 */
[----:B------:R-:W-:Y:S01]  /*b690*/  SHF.R.U32.HI R2, RZ, 0x10, R19 ;  /* 0x00000010ff027819 */ /* 0x000fe20000011613 */
[----:B------:R-:W-:Y:S01]  /*b6a0*/  HADD2.F32 R50, -RZ, R15.H0_H0 ;  /* 0x2000000fff327230 */ /* 0x000fe20000004100 */
[----:B------:R-:W-:-:S02]  /*b6b0*/  SHF.R.U64 R46, R20, 0x10, R21 ;  /* 0x00000010142e7819 */ /* 0x000fc40000001215 */
[----:B------:R-:W-:Y:S02]  /*b6c0*/  SHF.R.U32.HI R27, RZ, 0x10, R21 ;  /* 0x00000010ff1b7819 */ /* 0x000fe40000011615 */
[--C-:B------:R-:W-:Y:S01]  /*b6d0*/  SHF.R.U64 R28, R16, 0x10, R17.reuse ;  /* 0x00000010101c7819 */ /* 0x100fe20000001211 */
[----:B------:R-:W-:Y:S01]  /*b6e0*/  HADD2.F32 R16, -RZ, R2.H0_H0 ;  /* 0x20000002ff107230 */ /* 0x000fe20000004100 */
[----:B------:R-:W-:Y:S01]  /*b6f0*/  SHF.R.U32.HI R14, RZ, 0x10, R17 ;  /* 0x00000010ff0e7819 */ /* 0x000fe20000011611 */
[----:B------:R-:W-:Y:S02]  /*b700*/  HADD2.F32 R2, -RZ, R26.H1_H1 ;  /* 0x3000001aff027230 */ /* 0x000fe40000004100 */
[----:B------:R-:W-:Y:S02]  /*b710*/  HADD2.F32 R46, -RZ, R46.H0_H0 ;  /* 0x2000002eff2e7230 */ /* 0x000fe40000004100 */
[----:B------:R-:W-:Y:S02]  /*b720*/  HADD2.F32 R14, -RZ, R14.H0_H0 ;  /* 0x2000000eff0e7230 */ /* 0x000fe40000004100 */
[----:B-1----:R-:W-:-:S02]  /*b730*/  HADD2.F32 R19, -RZ, R7.H0_H0 ;  /* 0x20000007ff137230 */ /* 0x002fc40000004100 */
[--C-:B------:R-:W-:Y:S02]  /*b740*/  HADD2.F32 R21, -RZ, R5.reuse.H0_H0 ;  /* 0x20000005ff157230 */ /* 0x100fe40000004100 */
[----:B------:R-:W-:Y:S02]  /*b750*/  HADD2.F32 R20, -RZ, R5.H1_H1 ;  /* 0x30000005ff147230 */ /* 0x000fe40000004100 */
[--C-:B------:R-:W-:Y:S02]  /*b760*/  HADD2.F32 R23, -RZ, R4.reuse.H0_H0 ;  /* 0x20000004ff177230 */ /* 0x100fe40000004100 */
[----:B------:R-:W-:Y:S02]  /*b770*/  HADD2.F32 R25, -RZ, R4.H1_H1 ;  /* 0x30000004ff197230 */ /* 0x000fe40000004100 */
[--C-:B--2---:R-:W-:Y:S02]  /*b780*/  HADD2.F32 R5, -RZ, R11.reuse.H0_H0 ;  /* 0x2000000bff057230 */ /* 0x104fe40000004100 */
[----:B------:R-:W-:-:S02]  /*b790*/  HADD2.F32 R4, -RZ, R11.H1_H1 ;  /* 0x3000000bff047230 */ /* 0x000fc40000004100 */
[--C-:B------:R-:W-:Y:S01]  /*b7a0*/  HADD2.F32 R11, -RZ, R8.reuse.H0_H0 ;  /* 0x20000008ff0b7230 */ /* 0x100fe20000004100 */
[-C--:B------:R-:W-:Y:S01]  /*b7b0*/  FMUL.FTZ R32, R5, R0.reuse ;  /* 0x0000000005207220 */ /* 0x080fe20000410000 */
[----:B------:R-:W-:Y:S02]  /*b7c0*/  HADD2.F32 R13, -RZ, R8.H1_H1 ;  /* 0x30000008ff0d7230 */ /* 0x000fe40000004100 */
[--C-:B------:R-:W-:Y:S02]  /*b7d0*/  HADD2.F32 R8, -RZ, R10.reuse.H0_H0 ;  /* 0x2000000aff087230 */ /* 0x100fe40000004100 */
[----:B------:R-:W-:Y:S02]  /*b7e0*/  HADD2.F32 R12, -RZ, R10.H1_H1 ;  /* 0x3000000aff0c7230 */ /* 0x000fe40000004100 */
[----:B------:R-:W-:Y:S01]  /*b7f0*/  HADD2.F32 R18, -RZ, R7.H1_H1 ;  /* 0x30000007ff127230 */ /* 0x000fe20000004100 */
[----:B------:R-:W-:Y:S01]  /*b800*/  FMUL.FTZ R7, R19, R0 ;  /* 0x0000000013077220 */ /* 0x000fe20000410000 */
[----:B------:R-:W-:-:S02]  /*b810*/  HADD2.F32 R10, -RZ, R29.H1_H1 ;  /* 0x3000001dff0a7230 */ /* 0x000fc40000004100 */
[--C-:B------:R-:W-:Y:S01]  /*b820*/  HADD2.F32 R22, -RZ, R6.reuse.H0_H0 ;  /* 0x20000006ff167230 */ /* 0x100fe20000004100 */
[----:B------:R-:W-:Y:S01]  /*b830*/  FMUL.FTZ R0, R18, R16 ;  /* 0x0000001012007220 */ /* 0x000fe20000410000 */
[----:B------:R-:W-:Y:S01]  /*b840*/  HADD2.F32 R24, -RZ, R6.H1_H1 ;  /* 0x30000006ff187230 */ /* 0x000fe20000004100 */
[----:B------:R-:W-:Y:S01]  /*b850*/  FFMA.FTZ R44, R5, R10, R7 ;  /* 0x0000000a052c7223 */ /* 0x000fe20000010007 */
[--C-:B------:R-:W-:Y:S01]  /*b860*/  HADD2.F32 R6, -RZ, R9.reuse.H0_H0 ;  /* 0x20000009ff067230 */ /* 0x100fe20000004100 */
[----:B------:R-:W-:Y:S01]  /*b870*/  FMUL.FTZ R5, R21, R2 ;  /* 0x0000000215057220 */ /* 0x000fe20000410000 */
[----:B------:R-:W-:Y:S01]  /*b880*/  HADD2.F32 R7, -RZ, R30.H0_H0 ;  /* 0x2000001eff077230 */ /* 0x000fe20000004100 */
[----:B------:R-:W-:Y:S01]  /*b890*/  FMUL.FTZ R30, R4, R16 ;  /* 0x00000010041e7220 */ /* 0x000fe20000410000 */
[----:B------:R-:W-:Y:S01]  /*b8a0*/  HADD2.F32 R9, -RZ, R9.H1_H1 ;  /* 0x30000009ff097230 */ /* 0x000fe20000004100 */
[C---:B------:R-:W-:Y:S01]  /*b8b0*/  FMUL.FTZ R26, R6.reuse, R2 ;  /* 0x00000002061a7220 */ /* 0x040fe20000410000 */
[----:B------:R-:W-:Y:S01]  /*b8c0*/  HADD2.F32 R2, -RZ, R29.H0_H0 ;  /* 0x2000001dff027230 */ /* 0x000fe20000004100 */
[----:B------:R-:W-:Y:S01]  /*b8d0*/  FFMA.FTZ R31, R6, R7, R5 ;  /* 0x00000007061f7223 */ /* 0x000fe20000010005 */
[----:B------:R-:W-:Y:S01]  /*b8e0*/  HADD2.F32 R6, -RZ, R49.H0_H0 ;  /* 0x20000031ff067230 */ /* 0x000fe20000004100 */
[----:B------:R-:W-:Y:S01]  /*b8f0*/  FFMA.FTZ R33, R4, R50, R0 ;  /* 0x0000003204217223 */ /* 0x000fe20000010000 */
[----:B------:R-:W-:Y:S01]  /*b900*/  HADD2.F32 R49, -RZ, R27.H0_H0 ;  /* 0x2000001bff317230 */ /* 0x000fe20000004100 */
[----:B------:R-:W-:Y:S01]  /*b910*/  FMUL.FTZ R5, R23, R2 ;  /* 0x0000000217057220 */ /* 0x000fe20000410000 */
[----:B------:R-:W-:Y:S01]  /*b920*/  HADD2.F32 R0, -RZ, R51.H0_H0 ;  /* 0x20000033ff007230 */ /* 0x000fe20000004100 */
[----:B------:R-:W-:-:S02]  /*b930*/  FMUL.FTZ R4, R20, R14 ;  /* 0x0000000e14047220 */ /* 0x000fc40000410000 */
[----:B------:R-:W-:Y:S01]  /*b940*/  FFMA.FTZ R27, R11, R6, R5 ;  /* 0x000000060b1b7223 */ /* 0x000fe20000010005 */
[----:B------:R-:W-:Y:S01]  /*b950*/  HADD2.F32 R5, -RZ, R28.H0_H0 ;  /* 0x2000001cff057230 */ /* 0x000fe20000004100 */
[C---:B------:R-:W-:Y:S01]  /*b960*/  FFMA.FTZ R29, R9.reuse, R49, R4 ;  /* 0x00000031091d7223 */ /* 0x040fe20000010004 */
[----:B------:R-:W-:Y:S01]  /*b970*/  HADD2.F32 R4, -RZ, R51.H1_H1 ;  /* 0x30000033ff047230 */ /* 0x000fe20000004100 */
[----:B------:R-:W-:Y:S01]  /*b980*/  FMUL.FTZ R17, R9, R14 ;  /* 0x0000000e09117220 */ /* 0x000fe20000410000 */
[----:B------:R-:W-:Y:S01]  /*b990*/  HADD2.F32 R9, -RZ, R45.H0_H0 ;  /* 0x2000002dff097230 */ /* 0x000fe20000004100 */
[----:B------:R-:W-:Y:S02]  /*b9a0*/  FMUL.FTZ R15, R11, R2 ;  /* 0x000000020b0f7220 */ /* 0x000fe40000410000 */
[-C--:B------:R-:W-:Y:S02]  /*b9b0*/  FMUL.FTZ R2, R22, R0.reuse ;  /* 0x0000000016027220 */ /* 0x080fe40000410000 */
[----:B------:R-:W-:-:S02]  /*b9c0*/  FMUL.FTZ R14, R8, R0 ;  /* 0x00000000080e7220 */ /* 0x000fc40000410000 */
[----:B------:R-:W-:Y:S02]  /*b9d0*/  FMUL.FTZ R0, R25, R5 ;  /* 0x0000000519007220 */ /* 0x000fe40000410000 */
[----:B------:R-:W-:Y:S02]  /*b9e0*/  FFMA.FTZ R28, R8, R4, R2 ;  /* 0x00000004081c7223 */ /* 0x000fe40000010002 */
[----:B------:R-:W-:Y:S02]  /*b9f0*/  FMUL.FTZ R2, R24, R9 ;  /* 0x0000000918027220 */ /* 0x000fe40000410000 */
[C---:B------:R-:W-:Y:S02]  /*ba00*/  FMUL.FTZ R5, R13.reuse, R5 ;  /* 0x000000050d057220 */ /* 0x040fe40000410000 */
[----:B------:R-:W-:Y:S02]  /*ba10*/  FFMA.FTZ R13, R13, R46, R0 ;  /* 0x0000002e0d0d7223 */ /* 0x000fe40000010000 */
[----:B------:R-:W-:-:S02]  /*ba20*/  FMUL.FTZ R0, R12, R9 ;  /* 0x000000090c007220 */ /* 0x000fc40000410000 */
[----:B------:R-:W-:Y:S02]  /*ba30*/  FFMA.FTZ R16, R12, R47, R2 ;  /* 0x0000002f0c107223 */ /* 0x000fe40000010002 */
[----:B------:R-:W-:Y:S02]  /*ba40*/  FFMA.FTZ R8, R19, R10, -R32 ;  /* 0x0000000a13087223 */ /* 0x000fe40000010820 */
[----:B------:R-:W-:Y:S02]  /*ba50*/  FFMA.FTZ R11, R18, R50, -R30 ;  /* 0x00000032120b7223 */ /* 0x000fe4000001081e */
[----:B------:R-:W-:Y:S01]  /*ba60*/  FFMA.FTZ R10, R21, R7, -R26 ;  /* 0x00000007150a7223 */ /* 0x000fe2000001081a */
[----:B------:R-:W-:Y:S01]  /*ba70*/  F2FP.PACK_AB R7, R33, R44 ;  /* 0x0000002c2107723e */ /* 0x000fe200000000ff */
        /* <DEDUP_REMOVED lines=8> */
[----:B------:R-:W-:Y:S02]  /*bb00*/  F2FP.PACK_AB R4, R13, R27 ;  /* 0x0000001b0d04723e */ /* 0x000fe400000000ff */
[----:B------:R-:W-:Y:S02]  /*bb10*/  F2FP.PACK_AB R8, R2, R12 ;  /* 0x0000000c0208723e */ /* 0x000fe400000000ff */
[----:B------:R-:W-:Y:S02]  /*bb20*/  F2FP.PACK_AB R10, R0, R6 ;  /* 0x00000006000a723e */ /* 0x000fe400000000ff */
[----:B------:R-:W-:-:S03]  /*bb30*/  F2FP.PACK_AB R6, R16, R28 ;  /* 0x0000001c1006723e */ /* 0x000fc600000000ff */
[----:B------:R1:W-:Y:S04]  /*bb40*/  STS.128 [R35+0x6100], R8 ;  /* 0x0061000823007388 */ /* 0x0003e80000000c00 */
[----:B------:R1:W-:Y:S02]  /*bb50*/  STS.128 [R34+0x6100], R4 ;  /* 0x0061000422007388 */ /* 0x0003e40000000c00 */
.L_x_725:
[----:B------:R-:W-:Y:S05]  /*bb60*/  BSYNC B0 ;  /* 0x0000000000007941 */ /* 0x000fea0003800000 */
.L_x_724:
[----:B------:R-:W-:Y:S01]  /*bb70*/  IADD3 R0, R61, 0x10, RZ ;  /* 0x000000103d007810 */ /* 0x000fe20007ffe0ff */
[----:B------:R-:W-:Y:S03]  /*bb80*/  BSSY B0, `(.L_x_726) ;  /* 0x0000074000007945 */ /* 0x000fe60003800000 */
[----:B------:R-:W-:-:S13]  /*bb90*/  ISETP.GE.AND P0, PT, R0, c[0x0][0x27c], PT ;  /* 0x00009f0000007a0c */ /* 0x000fda0003f06270 */
[----:B------:R-:W-:Y:S05]  /*bba0*/  @P0 BRA `(.L_x_727) ;  /* 0x0000071000000947 */ /* 0x000fea0003800000 */
[----:B-1----:R-:W-:Y:S01]  /*bbb0*/  SHF.R.S32.HI R6, RZ, 0x1f, R0 ;  /* 0x0000001fff067819 */ /* 0x002fe20000011400 */
[----:B------:R-:W-:Y:S01]  /*bbc0*/  IMAD.SHL.U32 R7, R88, 0x40, RZ ;  /* 0x0000004058077824 */ /* 0x000fe200078e00ff */
[----:B------:R-:W-:Y:S01]  /*bbd0*/  LEA.HI R5, R60, R60, RZ, 0x1 ;  /* 0x0000003c3c057211 */ /* 0x000fe200078f08ff */
[----:B------:R-:W-:Y:S01]  /*bbe0*/  IMAD.MOV.U32 R8, RZ, RZ, c[0x0][0x27c] ;  /* 0x00009f00ff087624 */ /* 0x000fe200078e00ff */
[CC--:B------:R-:W-:Y:S02]  /*bbf0*/  LEA.HI R4, R6.reuse, R0.reuse, RZ, 0x3 ;  /* 0x0000000006047211 */ /* 0x0c0fe400078f18ff */
[----:B------:R-:W-:Y:S02]  /*bc00*/  LOP3.LUT R5, R5, 0x7fffffe, RZ, 0xc0, !PT ;  /* 0x07fffffe05057812 */ /* 0x000fe400078ec0ff */
[----:B------:R-:W-:Y:S02]  /*bc10*/  LEA.HI R6, R6, R0, RZ, 0x5 ;  /* 0x0000000006067211 */ /* 0x000fe400078f28ff */
[----:B------:R-:W-:-:S02]  /*bc20*/  SHF.R.S32.HI R2, RZ, 0x3, R4 ;  /* 0x00000003ff027819 */ /* 0x000fc40000011404 */
[----:B------:R-:W-:Y:S01]  /*bc30*/  LOP3.LUT R0, R7, 0xc0, RZ, 0xc0, !PT ;  /* 0x000000c007007812 */ /* 0x000fe200078ec0ff */
[----:B------:R-:W-:Y:S01]  /*bc40*/  IMAD.SHL.U32 R6, R6, 0x80, RZ ;  /* 0x0000008006067824 */ /* 0x000fe200078e00ff */
[----:B------:R-:W-:Y:S02]  /*bc50*/  IADD3 R5, R60, -R5, RZ ;  /* 0x800000053c057210 */ /* 0x000fe40007ffe0ff */
[----:B------:R-:W-:Y:S02]  /*bc60*/  LEA.HI R2, R8, R2, RZ, 0x1d ;  /* 0x0000000208027211 */ /* 0x000fe400078fe8ff */
[----:B------:R-:W-:Y:S02]  /*bc70*/  LOP3.LUT R7, R0, 0x18, R4, 0xf8, !PT ;  /* 0x0000001800077812 */ /* 0x000fe400078ef804 */
[----:B------:R-:W-:Y:S02]  /*bc80*/  LEA R4, R93, R5, 0x3 ;  /* 0x000000055d047211 */ /* 0x000fe400078e18ff */
[----:B------:R-:W-:-:S02]  /*bc90*/  SHF.R.S32.HI R5, RZ, 0x1f, R2 ;  /* 0x0000001fff057819 */ /* 0x000fc40000011402 */
[----:B------:R-:W-:Y:S01]  /*bca0*/  SHF.R.U32.HI R10, RZ, 0x3, R0 ;  /* 0x00000003ff0a7819 */ /* 0x000fe20000011600 */
[----:B------:R-:W-:Y:S01]  /*bcb0*/  IMAD.SHL.U32 R9, R4, 0x20, RZ ;  /* 0x0000002004097824 */ /* 0x000fe200078e00ff */
[----:B------:R-:W-:Y:S02]  /*bcc0*/  SHF.L.U32 R4, R2, 0x3, RZ ;  /* 0x0000000302047819 */ /* 0x000fe400000006ff */
[----:B------:R-:W-:Y:S02]  /*bcd0*/  LEA.HI R2, R5, R2, RZ, 0x2 ;  /* 0x0000000205027211 */ /* 0x000fe400078f10ff */
[----:B------:R-:W-:Y:S02]  /*bce0*/  LOP3.LUT R4, R0, 0x18, R4, 0xf8, !PT ;  /* 0x0000001800047812 */ /* 0x000fe400078ef804 */
[----:B------:R-:W-:Y:S01]  /*bcf0*/  LOP3.LUT R8, R6, 0x7ffff000, RZ, 0xc0, !PT ;  /* 0x7ffff00006087812 */ /* 0x000fe200078ec0ff */
[----:B------:R-:W-:Y:S01]  /*bd00*/  IMAD.SHL.U32 R0, R2, 0x400, RZ ;  /* 0x0000040002007824 */ /* 0x000fe200078e00ff */
[----:B------:R-:W-:-:S02]  /*bd10*/  LOP3.LUT R6, R7, R10, RZ, 0x3c, !PT ;  /* 0x0000000a07067212 */ /* 0x000fc400078e3cff */
[----:B------:R-:W-:Y:S02]  /*bd20*/  LOP3.LUT R2, R4, R10, RZ, 0x3c, !PT ;  /* 0x0000000a04027212 */ /* 0x000fe400078e3cff */
[----:B------:R-:W-:Y:S02]  /*bd30*/  LOP3.LUT R0, R0, 0x7ffff000, RZ, 0xc0, !PT ;  /* 0x7ffff00000007812 */ /* 0x000fe400078ec0ff */
[--C-:B------:R-:W-:Y:S02]  /*bd40*/  IADD3 R5, R6, R8, R9.reuse ;  /* 0x0000000806057210 */ /* 0x100fe40007ffe009 */
[----:B------:R-:W-:Y:S01]  /*bd50*/  IADD3 R0, R2, R0, R9 ;  /* 0x0000000002007210 */ /* 0x000fe20007ffe009 */
[----:B------:R-:W-:Y:S01]  /*bd60*/  HADD2.F32 R2, -RZ, R63.H0_H0 ;  /* 0x2000003fff027230 */ /* 0x000fe20000004100 */
[----:B------:R-:W-:Y:S02]  /*bd70*/  SHF.L.U32 R44, R5, 0x1, RZ ;  /* 0x00000001052c7819 */ /* 0x000fe400000006ff */
[----:B------:R-:W-:Y:S01]  /*bd80*/  SHF.R.U64 R45, R36, 0x10, R37 ;  /* 0x00000010242d7819 */ /* 0x000fe20000001225 */
[----:B------:R-:W-:Y:S01]  /*bd90*/  IMAD.SHL.U32 R32, R0, 0x2, RZ ;  /* 0x0000000200207824 */ /* 0x000fe200078e00ff */
[----:B------:R-:W-:Y:S01]  /*bda0*/  SHF.R.U32.HI R0, RZ, 0x10, R41 ;  /* 0x00000010ff007819 */ /* 0x000fe20000011629 */
[----:B------:R-:W1:Y:S01]  /*bdb0*/  LDS.128 R4, [R44+0x6100] ;  /* 0x006100002c047984 */ /* 0x000e620000000c00 */
[----:B------:R-:W-:-:S02]  /*bdc0*/  SHF.R.U32.HI R14, RZ, 0x10, R37 ;  /* 0x00000010ff0e7819 */ /* 0x000fc40000011625 */
[----:B------:R-:W-:Y:S01]  /*bdd0*/  SHF.R.U64 R29, R40, 0x10, R41 ;  /* 0x00000010281d7819 */ /* 0x000fe20000001229 */
[----:B------:R-:W2:Y:S01]  /*bde0*/  LDS.128 R8, [R32+0x6100] ;  /* 0x0061000020087984 */ /* 0x000ea20000000c00 */
[----:B------:R-:W-:Y:S01]  /*bdf0*/  HADD2.F32 R17, -RZ, R0.H0_H0 ;  /* 0x20000000ff117230 */ /* 0x000fe20000004100 */
[----:B------:R-:W-:Y:S01]  /*be00*/  SHF.R.U32.HI R15, RZ, 0x10, R43 ;  /* 0x00000010ff0f7819 */ /* 0x000fe2000001162b */
[----:B------:R-:W-:Y:S01]  /*be10*/  HADD2.F32 R0, -RZ, R63.H1_H1 ;  /* 0x3000003fff007230 */ /* 0x000fe20000004100 */
[--C-:B------:R-:W-:Y:S01]  /*be20*/  SHF.R.U32.HI R16, RZ, 0x10, R39.reuse ;  /* 0x00000010ff107819 */ /* 0x100fe20000011627 */
[----:B------:R-:W-:Y:S01]  /*be30*/  HADD2.F32 R40, -RZ, R14.H0_H0 ;  /* 0x2000000eff287230 */ /* 0x000fe20000004100 */
[----:B------:R-:W-:Y:S01]  /*be40*/  SHF.R.U64 R37, R38, 0x10, R39 ;  /* 0x0000001026257819 */ /* 0x000fe20000001227 */
[----:B------:R-:W-:Y:S01]  /*be50*/  HADD2.F32 R15, -RZ, R15.H0_H0 ;  /* 0x2000000fff0f7230 */ /* 0x000fe20000004100 */
[----:B------:R-:W-:Y:S01]  /*be60*/  SHF.R.U64 R34, R42, 0x10, R43 ;  /* 0x000000102a227819 */ /* 0x000fe2000000122b */
[----:B------:R-:W-:-:S02]  /*be70*/  HADD2.F32 R39, -RZ, R16.H0_H0 ;  /* 0x20000010ff277230 */ /* 0x000fc40000004100 */
[----:B------:R-:W-:Y:S02]  /*be80*/  HADD2.F32 R38, -RZ, R45.H0_H0 ;  /* 0x2000002dff267230 */ /* 0x000fe40000004100 */
[--C-:B-1----:R-:W-:Y:S02]  /*be90*/  HADD2.F32 R19, -RZ, R5.reuse.H0_H0 ;  /* 0x20000005ff137230 */ /* 0x102fe40000004100 */
[----:B------:R-:W-:Y:S02]  /*bea0*/  HADD2.F32 R18, -RZ, R5.H1_H1 ;  /* 0x30000005ff127230 */ /* 0x000fe40000004100 */
[--C-:B------:R-:W-:Y:S02]  /*beb0*/  HADD2.F32 R22, -RZ, R6.reuse.H0_H0 ;  /* 0x20000006ff167230 */ /* 0x100fe40000004100 */
[----:B------:R-:W-:Y:S02]  /*bec0*/  HADD2.F32 R24, -RZ, R6.H1_H1 ;  /* 0x30000006ff187230 */ /* 0x000fe40000004100 */
[----:B--2---:R-:W-:-:S02]  /*bed0*/  HADD2.F32 R6, -RZ, R9.H0_H0 ;  /* 0x20000009ff067230 */ /* 0x004fc40000004100 */
[----:B------:R-:W-:Y:S02]  /*bee0*/  HADD2.F32 R5, -RZ, R9.H1_H1 ;  /* 0x30000009ff057230 */ /* 0x000fe40000004100 */
[--C-:B------:R-:W-:Y:S01]  /*bef0*/  HADD2.F32 R9, -RZ, R8.reuse.H0_H0 ;  /* 0x20000008ff097230 */ /* 0x100fe20000004100 */
[----:B------:R-:W-:Y:S01]  /*bf00*/  FMUL.FTZ R33, R6, R2 ;  /* 0x0000000206217220 */ /* 0x000fe20000410000 */
[----:B------:R-:W-:Y:S01]  /*bf10*/  HADD2.F32 R13, -RZ, R8.H1_H1 ;  /* 0x30000008ff0d7230 */ /* 0x000fe20000004100 */
[----:B------:R-:W-:Y:S01]  /*bf20*/  FMUL.FTZ R30, R5, R17 ;  /* 0x00000011051e7220 */ /* 0x000fe20000410000 */
[--C-:B------:R-:W-:Y:S02]  /*bf30*/  HADD2.F32 R8, -RZ, R10.reuse.H0_H0 ;  /* 0x2000000aff087230 */ /* 0x100fe40000004100 */
[----:B------:R-:W-:Y:S02]  /*bf40*/  HADD2.F32 R12, -RZ, R10.H1_H1 ;  /* 0x3000000aff0c7230 */ /* 0x000fe40000004100 */
[----:B------:R-:W-:-:S02]  /*bf50*/  HADD2.F32 R21, -RZ, R7.H0_H0 ;  /* 0x20000007ff157230 */ /* 0x000fc40000004100 */
[----:B------:R-:W-:Y:S01]  /*bf60*/  HADD2.F32 R20, -RZ, R7.H1_H1 ;  /* 0x30000007ff147230 */ /* 0x000fe20000004100 */
[----:B------:R-:W-:Y:S01]  /*bf70*/  FMUL.FTZ R7, R19, R2 ;  /* 0x0000000213077220 */ /* 0x000fe20000410000 */
[----:B------:R-:W-:Y:S01]  /*bf80*/  HADD2.F32 R10, -RZ, R89.H1_H1 ;  /* 0x30000059ff0a7230 */ /* 0x000fe20000004100 */
[----:B------:R-:W-:Y:S01]  /*bf90*/  FMUL.FTZ R2, R21, R0 ;  /* 0x0000000015027220 */ /* 0x000fe20000410000 */
[--C-:B------:R-:W-:Y:S02]  /*bfa0*/  HADD2.F32 R23, -RZ, R4.reuse.H0_H0 ;  /* 0x20000004ff177230 */ /* 0x100fe40000004100 */
[----:B------:R-:W-:Y:S01]  /*bfb0*/  HADD2.F32 R25, -RZ, R4.H1_H1 ;  /* 0x30000004ff197230 */ /* 0x000fe20000004100 */
[-C--:B------:R-:W-:Y:S01]  /*bfc0*/  FFMA.FTZ R36, R6, R10.reuse, R7 ;  /* 0x0000000a06247223 */ /* 0x080fe20000010007 */
[--C-:B------:R-:W-:Y:S01]  /*bfd0*/  HADD2.F32 R4, -RZ, R11.reuse.H0_H0 ;  /* 0x2000000bff047230 */ /* 0x100fe20000004100 */
[----:B------:R-:W-:Y:S01]  /*bfe0*/  FMUL.FTZ R6, R18, R17 ;  /* 0x0000001112067220 */ /* 0x000fe20000410000 */
[--C-:B------:R-:W-:Y:S01]  /*bff0*/  HADD2.F32 R7, -RZ, R90.reuse.H1_H1 ;  /* 0x3000005aff077230 */ /* 0x100fe20000004100 */
[----:B------:R-:W-:Y:S01]  /*c000*/  FFMA.FTZ R10, R19, R10, -R33 ;  /* 0x0000000a130a7223 */ /* 0x000fe20000010821 */
[----:B------:R-:W-:Y:S01]  /*c010*/  HADD2.F32 R11, -RZ, R11.H1_H1 ;  /* 0x3000000bff0b7230 */ /* 0x000fe20000004100 */
[----:B------:R-:W-:Y:S01]  /*c020*/  FFMA.FTZ R35, R5, R40, R6 ;  /* 0x0000002805237223 */ /* 0x000fe20000010006 */
[----:B------:R-:W-:Y:S01]  /*c030*/  HADD2.F32 R6, -RZ, R91.H0_H0 ;  /* 0x2000005bff067230 */ /* 0x000fe20000004100 */
[C---:B------:R-:W-:Y:S01]  /*c040*/  FFMA.FTZ R31, R4.reuse, R7, R2 ;  /* 0x00000007041f7223 */ /* 0x040fe20000010002 */
[----:B------:R-:W-:Y:S01]  /*c050*/  HADD2.F32 R2, -RZ, R89.H0_H0 ;  /* 0x20000059ff027230 */ /* 0x000fe20000004100 */
[----:B------:R-:W-:Y:S01]  /*c060*/  FMUL.FTZ R26, R4, R0 ;  /* 0x00000000041a7220 */ /* 0x000fe20000410000 */
[----:B------:R-:W-:Y:S01]  /*c070*/  HADD2.F32 R0, -RZ, R90.H0_H0 ;  /* 0x2000005aff007230 */ /* 0x000fe20000004100 */
[----:B------:R-:W-:-:S02]  /*c080*/  FMUL.FTZ R4, R20, R15 ;  /* 0x0000000f14047220 */ /* 0x000fc40000410000 */
[----:B------:R-:W-:Y:S02]  /*c090*/  FMUL.FTZ R5, R23, R2 ;  /* 0x0000000217057220 */ /* 0x000fe40000410000 */
[----:B------:R-:W-:Y:S02]  /*c0a0*/  FMUL.FTZ R16, R11, R15 ;  /* 0x0000000f0b107220 */ /* 0x000fe40000410000 */
[----:B------:R-:W-:Y:S01]  /*c0b0*/  FFMA.FTZ R27, R9, R6, R5 ;  /* 0x00000006091b7223 */ /* 0x000fe20000010005 */
[----:B------:R-:W-:Y:S01]  /*c0c0*/  HADD2.F32 R5, -RZ, R29.H0_H0 ;  /* 0x2000001dff057230 */ /* 0x000fe20000004100 */
[----:B------:R-:W-:Y:S01]  /*c0d0*/  FFMA.FTZ R28, R11, R39, R4 ;  /* 0x000000270b1c7223 */ /* 0x000fe20000010004 */
[----:B------:R-:W-:Y:S01]  /*c0e0*/  HADD2.F32 R4, -RZ, R91.H1_H1 ;  /* 0x3000005bff047230 */ /* 0x000fe20000004100 */
[----:B------:R-:W-:Y:S01]  /*c0f0*/  FMUL.FTZ R15, R9, R2 ;  /* 0x00000002090f7220 */ /* 0x000fe20000410000 */
[----:B------:R-:W-:Y:S01]  /*c100*/  HADD2.F32 R9, -RZ, R34.H0_H0 ;  /* 0x20000022ff097230 */ /* 0x000fe20000004100 */
[-C--:B------:R-:W-:Y:S01]  /*c110*/  FMUL.FTZ R2, R22, R0.reuse ;  /* 0x0000000016027220 */ /* 0x080fe20000410000 */
[----:B------:R-:W-:Y:S01]  /*c120*/  HADD2.F32 R34, -RZ, R37.H0_H0 ;  /* 0x20000025ff227230 */ /* 0x000fe20000004100 */
        /* <DEDUP_REMOVED lines=9> */
[----:B------:R-:W-:Y:S01]  /*c1c0*/  FFMA.FTZ R8, R21, R7, -R26 ;  /* 0x0000000715087223 */ /* 0x000fe2000001081a */
[----:B------:R-:W-:Y:S01]  /*c1d0*/  F2FP.PACK_AB R7, R28, R31 ;  /* 0x0000001f1c07723e */ /* 0x000fe200000000ff */
        /* <DEDUP_REMOVED lines=8> */
[----:B------:R-:W-:-:S02]  /*c260*/  F2FP.PACK_AB R4, R13, R27 ;  /* 0x0000001b0d04723e */ /* 0x000fc400000000ff */
[----:B------:R-:W-:Y:S02]  /*c270*/  F2FP.PACK_AB R8, R2, R12 ;  /* 0x0000000c0208723e */ /* 0x000fe400000000ff */
[----:B------:R-:W-:Y:S02]  /*c280*/  F2FP.PACK_AB R10, R0, R6 ;  /* 0x00000006000a723e */ /* 0x000fe400000000ff */
[----:B------:R-:W-:-:S03]  /*c290*/  F2FP.PACK_AB R6, R17, R29 ;  /* 0x0000001d1106723e */ /* 0x000fc600000000ff */
[----:B------:R1:W-:Y:S04]  /*c2a0*/  STS.128 [R44+0x6100], R8 ;  /* 0x006100082c007388 */ /* 0x0003e80000000c00 */
[----:B------:R1:W-:Y:S02]  /*c2b0*/  STS.128 [R32+0x6100], R4 ;  /* 0x0061000420007388 */ /* 0x0003e40000000c00 */
.L_x_727:
[----:B------:R-:W-:Y:S05]  /*c2c0*/  BSYNC B0 ;  /* 0x0000000000007941 */ /* 0x000fea0003800000 */
.L_x_726:
[----:B------:R-:W-:-:S04]  /*c2d0*/  IADD3 R0, R61, 0x20, RZ ;  /* 0x000000203d007810 */ /* 0x000fc80007ffe0ff */
        /* <DEDUP_REMOVED lines=31> */
[----:B------:R-:W-:Y:S01]  /*c4d0*/  SHF.R.U32.HI R14, RZ, 0x10, R53 ;  /* 0x00000010ff0e7819 */ /* 0x000fe20000011635 */
[----:B------:R-:W-:Y:S01]  /*c4e0*/  IMAD.SHL.U32 R32, R0, 0x2, RZ ;  /* 0x0000000200207824 */ /* 0x000fe200078e00ff */
[----:B------:R-:W-:Y:S01]  /*c4f0*/  SHF.R.U32.HI R0, RZ, 0x10, R57 ;  /* 0x00000010ff007819 */ /* 0x000fe20000011639 */
[----:B------:R-:W1:Y:S01]  /*c500*/  LDS.128 R4, [R35+0x6100] ;  /* 0x0061000023047984 */ /* 0x000e620000000c00 */
[----:B------:R-:W-:Y:S01]  /*c510*/  SHF.R.U32.HI R15, RZ, 0x10, R59 ;  /* 0x00000010ff0f7819 */ /* 0x000fe2000001163b */
[----:B------:R-:W-:Y:S01]  /*c520*/  HADD2.F32 R41, -RZ, R14.H0_H0 ;  /* 0x2000000eff297230 */ /* 0x000fe20000004100 */
[----:B------:R-:W-:Y:S01]  /*c530*/  SHF.R.U32.HI R16, RZ, 0x10, R55 ;  /* 0x00000010ff107819 */ /* 0x000fe20000011637 */
[----:B------:R-:W2:Y:S01]  /*c540*/  LDS.128 R8, [R32+0x6100] ;  /* 0x0061000020087984 */ /* 0x000ea20000000c00 */
[----:B------:R-:W-:Y:S01]  /*c550*/  HADD2.F32 R17, -RZ, R0.H0_H0 ;  /* 0x20000000ff117230 */ /* 0x000fe20000004100 */
[----:B------:R-:W-:Y:S01]  /*c560*/  SHF.R.U64 R29, R56, 0x10, R57 ;  /* 0x00000010381d7819 */ /* 0x000fe20000001239 */
[----:B------:R-:W-:Y:S01]  /*c570*/  HADD2.F32 R0, -RZ, R92.H1_H1 ;  /* 0x3000005cff007230 */ /* 0x000fe20000004100 */
[----:B------:R-:W-:Y:S01]  /*c580*/  SHF.R.U64 R34, R58, 0x10, R59 ;  /* 0x000000103a227819 */ /* 0x000fe2000000123b */
[----:B------:R-:W-:Y:S01]  /*c590*/  HADD2.F32 R15, -RZ, R15.H0_H0 ;  /* 0x2000000fff0f7230 */ /* 0x000fe20000004100 */
[----:B------:R-:W-:Y:S01]  /*c5a0*/  SHF.R.U64 R37, R52, 0x10, R53 ;  /* 0x0000001034257819 */ /* 0x000fe20000001235 */
[----:B------:R-:W-:Y:S01]  /*c5b0*/  HADD2.F32 R40, -RZ, R16.H0_H0 ;  /* 0x20000010ff287230 */ /* 0x000fe20000004100 */
[----:B------:R-:W-:-:S03]  /*c5c0*/  SHF.R.U64 R38, R54, 0x10, R55 ;  /* 0x0000001036267819 */ /* 0x000fc60000001237 */
        /* <DEDUP_REMOVED lines=16> */
[----:B------:R-:W-:Y:S01]  /*c6d0*/  HADD2.F32 R10, -RZ, R94.H0_H0 ;  /* 0x2000005eff0a7230 */ /* 0x000fe20000004100 */
[----:B------:R-:W-:Y:S01]  /*c6e0*/  FMUL.FTZ R2, R21, R0 ;  /* 0x0000000015027220 */ /* 0x000fe20000410000 */
[--C-:B------:R-:W-:Y:S02]  /*c6f0*/  HADD2.F32 R23, -RZ, R4.reuse.H0_H0 ;  /* 0x20000004ff177230 */ /* 0x100fe40000004100 */
[----:B------:R-:W-:Y:S01]  /*c700*/  HADD2.F32 R25, -RZ, R4.H1_H1 ;  /* 0x30000004ff197230 */ /* 0x000fe20000004100 */
[-C--:B------:R-:W-:Y:S01]  /*c710*/  FFMA.FTZ R39, R6, R10.reuse, R7 ;  /* 0x0000000a06277223 */ /* 0x080fe20000010007 */
[----:B------:R-:W-:Y:S01]  /*c720*/  HADD2.F32 R4, -RZ, R11.H0_H0 ;  /* 0x2000000bff047230 */ /* 0x000fe20000004100 */
[----:B------:R-:W-:Y:S01]  /*c730*/  FMUL.FTZ R6, R18, R17 ;  /* 0x0000001112067220 */ /* 0x000fe20000410000 */
[----:B------:R-:W-:Y:S01]  /*c740*/  HADD2.F32 R7, -RZ, R95.H1_H1 ;  /* 0x3000005fff077230 */ /* 0x000fe20000004100 */
[----:B------:R-:W-:Y:S01]  /*c750*/  FFMA.FTZ R10, R19, R10, -R33 ;  /* 0x0000000a130a7223 */ /* 0x000fe20000010821 */
[----:B------:R-:W-:Y:S01]  /*c760*/  HADD2.F32 R11, -RZ, R11.H1_H1 ;  /* 0x3000000bff0b7230 */ /* 0x000fe20000004100 */
[----:B------:R-:W-:Y:S01]  /*c770*/  FFMA.FTZ R36, R5, R41, R6 ;  /* 0x0000002905247223 */ /* 0x000fe20000010006 */
[----:B------:R-:W-:Y:S01]  /*c780*/  HADD2.F32 R6, -RZ, R96.H0_H0 ;  /* 0x20000060ff067230 */ /* 0x000fe20000004100 */
[C---:B------:R-:W-:Y:S01]  /*c790*/  FFMA.FTZ R31, R4.reuse, R7, R2 ;  /* 0x00000007041f7223 */ /* 0x040fe20000010002 */
[----:B------:R-:W-:Y:S01]  /*c7a0*/  HADD2.F32 R2, -RZ, R94.H1_H1 ;  /* 0x3000005eff027230 */ /* 0x000fe20000004100 */
        /* <DEDUP_REMOVED lines=38> */
.L_x_723:
[----:B------:R-:W-:Y:S05]  /*ca10*/  BSYNC B1 ;  /* 0x0000000000017941 */ /* 0x000fea0003800000 */
.L_x_722:
[----:B------:R-:W-:-:S04]  /*ca20*/  IADD3 R12, R60, 0x40, RZ ;  /* 0x000000403c0c7810 */ /* 0x000fc80007ffe0ff */
[----:B------:R-:W-:-:S13]  /*ca30*/  ISETP.GE.AND P0, PT, R12, R62, PT ;  /* 0x0000003e0c00720c */ /* 0x000fda0003f06270 */
[----:B------:R-:W-:Y:S05]  /*ca40*/  @P0 BRA `(.L_x_707) ;  /* 0x0000162000000947 */ /* 0x000fea0003800000 */
[----:B------:R-:W-:Y:S01]  /*ca50*/  ISETP.GE.AND P0, PT, R61, c[0x0][0x27c], PT ;  /* 0x00009f003d007a0c */ /* 0x000fe20003f06270 */
[----:B------:R-:W-:-:S12]  /*ca60*/  BSSY B0, `(.L_x_728) ;  /* 0x0000070000007945 */ /* 0x000fd80003800000 */
[----:B------:R-:W-:Y:S05]  /*ca70*/  @P0 BRA `(.L_x_729) ;  /* 0x000006e000000947 */ /* 0x000fea0003800000 */
[----:B------:R-:W-:Y:S01]  /*ca80*/  SHF.R.S32.HI R0, RZ, 0x1f, R12 ;  /* 0x0000001fff007819 */ /* 0x000fe2000001140c */
[----:B-1----:R-:W-:Y:S01]  /*ca90*/  IMAD.MOV.U32 R6, RZ, RZ, c[0x0][0x27c] ;  /* 0x00009f00ff067624 */ /* 0x002fe200078e00ff */
[-C--:B------:R-:W-:Y:S02]  /*caa0*/  LEA.HI R2, R12, R12.reuse, RZ, 0x1 ;  /* 0x0000000c0c027211 */ /* 0x080fe400078f08ff */
[----:B------:R-:W-:Y:S02]  /*cab0*/  LEA.HI R0, R0, R12, RZ, 0x3 ;  /* 0x0000000c00007211 */ /* 0x000fe400078f18ff */
[----:B------:R-:W-:Y:S01]  /*cac0*/  LEA.HI R6, R6, R48, RZ, 0x1d ;  /* 0x0000003006067211 */ /* 0x000fe200078fe8ff */
[C---:B------:R-:W-:Y:S01]  /*cad0*/  IMAD.SHL.U32 R4, R2.reuse, 0x20, RZ ;  /* 0x0000002002047824 */ /* 0x040fe200078e00ff */
[----:B------:R-:W-:Y:S02]  /*cae0*/  LOP3.LUT R5, R2, 0x7fffffe, RZ, 0xc0, !PT ;  /* 0x07fffffe02057812 */ /* 0x000fe400078ec0ff */
[----:B------:R-:W-:-:S02]  /*caf0*/  SHF.L.U32 R2, R0, 0x5, RZ ;  /* 0x0000000500027819 */ /* 0x000fc400000006ff */
[----:B------:R-:W-:Y:S02]  /*cb00*/  SHF.R.S32.HI R7, RZ, 0x1f, R6 ;  /* 0x0000001fff077819 */ /* 0x000fe40000011406 */
[----:B------:R-:W-:Y:S01]  /*cb10*/  LOP3.LUT R0, R4, 0xc0, RZ, 0xc0, !PT ;  /* 0x000000c004007812 */ /* 0x000fe200078ec0ff */
[----:B------:R-:W-:Y:S01]  /*cb20*/  IMAD.IADD R4, R12, 0x1, -R5 ;  /* 0x000000010c047824 */ /* 0x000fe200078e0a05 */
[----:B------:R-:W-:Y:S02]  /*cb30*/  LOP3.LUT R2, R2, 0xffffff00, RZ, 0xc0, !PT ;  /* 0xffffff0002027812 */ /* 0x000fe400078ec0ff */
[----:B------:R-:W-:Y:S02]  /*cb40*/  LEA.HI R7, R7, R6, RZ, 0x2 ;  /* 0x0000000607077211 */ /* 0x000fe400078f10ff */
[----:B------:R-:W-:Y:S01]  /*cb50*/  SHF.L.U32 R6, R6, 0x3, RZ ;  /* 0x0000000306067819 */ /* 0x000fe200000006ff */
[----:B------:R-:W-:Y:S01]  /*cb60*/  IMAD R4, R4, 0x20, R2 ;  /* 0x0000002004047824 */ /* 0x000fe200078e0202 */
[----:B------:R-:W-:-:S02]  /*cb70*/  LOP3.LUT R5, R0, 0x18, R61, 0xf8, !PT ;  /* 0x0000001800057812 */ /* 0x000fc400078ef83d */
[----:B------:R-:W-:Y:S02]  /*cb80*/  SHF.R.U32.HI R8, RZ, 0x3, R0 ;  /* 0x00000003ff087819 */ /* 0x000fe40000011600 */
[----:B------:R-:W-:Y:S02]  /*cb90*/  LOP3.LUT R2, R0, 0x18, R6, 0xf8, !PT ;  /* 0x0000001800027812 */ /* 0x000fe400078ef806 */
[----:B------:R-:W-:Y:S02]  /*cba0*/  SHF.L.U32 R0, R7, 0xa, RZ ;  /* 0x0000000a07007819 */ /* 0x000fe400000006ff */
[-C--:B------:R-:W-:Y:S02]  /*cbb0*/  LOP3.LUT R5, R5, R8.reuse, RZ, 0x3c, !PT ;  /* 0x0000000805057212 */ /* 0x080fe400078e3cff */
[----:B------:R-:W-:Y:S02]  /*cbc0*/  LOP3.LUT R2, R2, R8, RZ, 0x3c, !PT ;  /* 0x0000000802027212 */ /* 0x000fe400078e3cff */
[----:B------:R-:W-:Y:S01]  /*cbd0*/  LOP3.LUT R0, R0, 0x7ffff000, RZ, 0xc0, !PT ;  /* 0x7ffff00000007812 */ /* 0x000fe200078ec0ff */
[----:B------:R-:W-:Y:S01]  /*cbe0*/  IMAD.IADD R5, R4, 0x1, R5 ;  /* 0x0000000104057824 */ /* 0x000fe200078e0205 */
[----:B------:R-:W-:-:S02]  /*cbf0*/  SHF.R.U32.HI R15, RZ, 0x10, R71 ;  /* 0x00000010ff0f7819 */ /* 0x000fc40000011647 */
[----:B------:R-:W-:Y:S02]  /*cc00*/  IADD3 R0, R2, R0, R4 ;  /* 0x0000000002007210 */ /* 0x000fe40007ffe004 */
[----:B------:R-:W-:Y:S01]  /*cc10*/  SHF.L.U32 R35, R5, 0x1, RZ ;  /* 0x0000000105237819 */ /* 0x000fe200000006ff */
[----:B------:R-:W-:Y:S01]  /*cc20*/  HADD2.F32 R42, -RZ, R15.H0_H0 ;  /* 0x2000000fff2a7230 */ /* 0x000fe20000004100 */
[----:B------:R-:W-:Y:S01]  /*cc30*/  SHF.L.U32 R33, R0, 0x1, RZ ;  /* 0x0000000100217819 */ /* 0x000fe200000006ff */
[--C-:B------:R-:W-:Y:S01]  /*cc40*/  HADD2.F32 R0, -RZ, R97.reuse.H0_H0 ;  /* 0x20000061ff007230 */ /* 0x100fe20000004100 */
[----:B------:R-:W-:Y:S01]  /*cc50*/  SHF.R.U32.HI R2, RZ, 0x10, R67 ;  /* 0x00000010ff027819 */ /* 0x000fe20000011643 */
[----:B------:R-:W1:Y:S01]  /*cc60*/  LDS.128 R4, [R35+0x6100] ;  /* 0x0061000023047984 */ /* 0x000e620000000c00 */
[----:B------:R-:W-:Y:S02]  /*cc70*/  SHF.R.U32.HI R16, RZ, 0x10, R65 ;  /* 0x00000010ff107819 */ /* 0x000fe40000011641 */
        /* <DEDUP_REMOVED lines=11> */
[----:B------:R-:W-:Y:S02]  /*cd30*/  HADD2.F32 R39, -RZ, R39.H0_H0 ;  /* 0x20000027ff277230 */ /* 0x000fe40000004100 */
[----:B-1----:R-:W-:Y:S02]  /*cd40*/  HADD2.F32 R20, -RZ, R7.H0_H0 ;  /* 0x20000007ff147230 */ /* 0x002fe40000004100 */
[--C-:B------:R-:W-:Y:S02]  /*cd50*/  HADD2.F32 R22, -RZ, R5.reuse.H0_H0 ;  /* 0x20000005ff167230 */ /* 0x100fe40000004100 */
[----:B------:R-:W-:Y:S02]  /*cd60*/  HADD2.F32 R21, -RZ, R5.H1_H1 ;  /* 0x30000005ff157230 */ /* 0x000fe40000004100 */
[----:B------:R-:W-:-:S02]  /*cd70*/  HADD2.F32 R24, -RZ, R4.H0_H0 ;  /* 0x20000004ff187230 */ /* 0x000fc40000004100 */
[----:B------:R-:W-:Y:S02]  /*cd80*/  HADD2.F32 R26, -RZ, R4.H1_H1 ;  /* 0x30000004ff1a7230 */ /* 0x000fe40000004100 */
[--C-:B--2---:R-:W-:Y:S02]  /*cd90*/  HADD2.F32 R5, -RZ, R11.reuse.H0_H0 ;  /* 0x2000000bff057230 */ /* 0x104fe40000004100 */
[----:B------:R-:W-:Y:S02]  /*cda0*/  HADD2.F32 R4, -RZ, R11.H1_H1 ;  /* 0x3000000bff047230 */ /* 0x000fe40000004100 */
[--C-:B------:R-:W-:Y:S01]  /*cdb0*/  HADD2.F32 R11, -RZ, R8.reuse.H0_H0 ;  /* 0x20000008ff0b7230 */ /* 0x100fe20000004100 */
[----:B------:R-:W-:Y:S01]  /*cdc0*/  FMUL.FTZ R34, R5, R0 ;  /* 0x0000000005227220 */ /* 0x000fe20000410000 */
[----:B------:R-:W-:Y:S01]  /*cdd0*/  HADD2.F32 R14, -RZ, R8.H1_H1 ;  /* 0x30000008ff0e7230 */ /* 0x000fe20000004100 */
[----:B------:R-:W-:Y:S01]  /*cde0*/  FMUL.FTZ R31, R4, R18 ;  /* 0x00000012041f7220 */ /* 0x000fe20000410000 */
[----:B------:R-:W-:-:S02]  /*cdf0*/  HADD2.F32 R8, -RZ, R10.H0_H0 ;  /* 0x2000000aff087230 */ /* 0x000fc40000004100 */
[----:B------:R-:W-:Y:S02]  /*ce00*/  HADD2.F32 R13, -RZ, R10.H1_H1 ;  /* 0x3000000aff0d7230 */ /* 0x000fe40000004100 */
[----:B------:R-:W-:Y:S01]  /*ce10*/  HADD2.F32 R19, -RZ, R7.H1_H1 ;  /* 0x30000007ff137230 */ /* 0x000fe20000004100 */
[----:B------:R-:W-:Y:S01]  /*ce20*/  FMUL.FTZ R7, R20, R0 ;  /* 0x0000000014077220 */ /* 0x000fe20000410000 */
[----:B------:R-:W-:Y:S02]  /*ce30*/  HADD2.F32 R10, -RZ, R98.H1_H1 ;  /* 0x30000062ff0a7230 */ /* 0x000fe40000004100 */
[--C-:B------:R-:W-:Y:S01]  /*ce40*/  HADD2.F32 R23, -RZ, R6.reuse.H0_H0 ;  /* 0x20000006ff177230 */ /* 0x100fe20000004100 */
[----:B------:R-:W-:Y:S01]  /*ce50*/  FMUL.FTZ R0, R19, R18 ;  /* 0x0000001213007220 */ /* 0x000fe20000410000 */
[----:B------:R-:W-:Y:S01]  /*ce60*/  HADD2.F32 R25, -RZ, R6.H1_H1 ;  /* 0x30000006ff197230 */ /* 0x000fe20000004100 */
[----:B------:R-:W-:Y:S01]  /*ce70*/  FFMA.FTZ R40, R5, R10, R7 ;  /* 0x0000000a05287223 */ /* 0x000fe20000010007 */
[----:B------:R-:W-:Y:S01]  /*ce80*/  HADD2.F32 R6, -RZ, R9.H0_H0 ;  /* 0x20000009ff067230 */ /* 0x000fe20000004100 */
[----:B------:R-:W-:Y:S01]  /*ce90*/  FMUL.FTZ R5, R22, R2 ;  /* 0x0000000216057220 */ /* 0x000fe20000410000 */
        /* <DEDUP_REMOVED lines=9> */
[----:B------:R-:W-:-:S02]  /*cf30*/  FMUL.FTZ R5, R24, R2 ;  /* 0x0000000218057220 */ /* 0x000fc40000410000 */
[----:B------:R-:W-:Y:S01]  /*cf40*/  FFMA.FTZ R30, R9, R41, R4 ;  /* 0x00000029091e7223 */ /* 0x000fe20000010004 */
[----:B------:R-:W-:Y:S01]  /*cf50*/  HADD2.F32 R4, -RZ, R100.H1_H1 ;  /* 0x30000064ff047230 */ /* 0x000fe20000004100 */
[----:B------:R-:W-:Y:S01]  /*cf60*/  FFMA.FTZ R28, R11, R6, R5 ;  /* 0x000000060b1c7223 */ /* 0x000fe20000010005 */
[----:B------:R-:W-:Y:S01]  /*cf70*/  HADD2.F32 R5, -RZ, R29.H0_H0 ;  /* 0x2000001dff057230 */ /* 0x000fe20000004100 */
        /* <DEDUP_REMOVED lines=30> */
.L_x_729:
[----:B------:R-:W-:Y:S05]  /*d160*/  BSYNC B0 ;  /* 0x0000000000007941 */ /* 0x000fea0003800000 */
.L_x_728:
[----:B------:R-:W-:Y:S01]  /*d170*/  IADD3 R0, R61, 0x10, RZ ;  /* 0x000000103d007810 */ /* 0x000fe20007ffe0ff */
[----:B------:R-:W-:Y:S03]  /*d180*/  BSSY B0, `(.L_x_730) ;  /* 0x0000077000007945 */ /* 0x000fe60003800000 */
[----:B------:R-:W-:-:S13]  /*d190*/  ISETP.GE.AND P0, PT, R0, c[0x0][0x27c], PT ;  /* 0x00009f0000007a0c */ /* 0x000fda0003f06270 */
[----:B------:R-:W-:Y:S05]  /*d1a0*/  @P0 BRA `(.L_x_731) ;  /* 0x0000074000000947 */ /* 0x000fea0003800000 */
[----:B------:R-:W-:Y:S01]  /*d1b0*/  SHF.R.S32.HI R2, RZ, 0x1f, R0 ;  /* 0x0000001fff027819 */ /* 0x000fe20000011400 */
[----:B-1----:R-:W-:Y:S01]  /*d1c0*/  IMAD.MOV.U32 R9, RZ, RZ, c[0x0][0x27c] ;  /* 0x00009f00ff097624 */ /* 0x002fe200078e00ff */
[----:B------:R-:W-:Y:S02]  /*d1d0*/  SHF.R.S32.HI R4, RZ, 0x1f, R12 ;  /* 0x0000001fff047819 */ /* 0x000fe4000001140c */
[CC--:B------:R-:W-:Y:S02]  /*d1e0*/  LEA.HI R7, R2.reuse, R0.reuse, RZ, 0x3 ;  /* 0x0000000002077211 */ /* 0x0c0fe400078f18ff */
[----:B------:R-:W-:Y:S02]  /*d1f0*/  LEA.HI R8, R2, R0, RZ, 0x5 ;  /* 0x0000000002087211 */ /* 0x000fe400078f28ff */
[-C--:B------:R-:W-:Y:S02]  /*d200*/  LEA.HI R6, R12, R12.reuse, RZ, 0x1 ;  /* 0x0000000c0c067211 */ /* 0x080fe400078f08ff */
[----:B------:R-:W-:-:S02]  /*d210*/  LEA.HI R0, R4, R12, RZ, 0x3 ;  /* 0x0000000c04007211 */ /* 0x000fc400078f18ff */
[----:B------:R-:W-:Y:S01]  /*d220*/  SHF.R.S32.HI R2, RZ, 0x3, R7 ;  /* 0x00000003ff027819 */ /* 0x000fe20000011407 */
[C---:B------:R-:W-:Y:S01]  /*d230*/  IMAD.SHL.U32 R5, R6.reuse, 0x20, RZ ;  /* 0x0000002006057824 */ /* 0x040fe200078e00ff */
[----:B------:R-:W-:Y:S01]  /*d240*/  LOP3.LUT R6, R6, 0x7fffffe, RZ, 0xc0, !PT ;  /* 0x07fffffe06067812 */ /* 0x000fe200078ec0ff */
[----:B------:R-:W-:Y:S01]  /*d250*/  IMAD.SHL.U32 R4, R0, 0x20, RZ ;  /* 0x0000002000047824 */ /* 0x000fe200078e00ff */
[----:B------:R-:W-:Y:S02]  /*d260*/  LEA.HI R2, R9, R2, RZ, 0x1d ;  /* 0x0000000209027211 */ /* 0x000fe400078fe8ff */
[----:B------:R-:W-:Y:S01]  /*d270*/  LOP3.LUT R0, R5, 0xc0, RZ, 0xc0, !PT ;  /* 0x000000c005007812 */ /* 0x000fe200078ec0ff */
[----:B------:R-:W-:Y:S01]  /*d280*/  IMAD.SHL.U32 R5, R8, 0x80, RZ ;  /* 0x0000008008057824 */ /* 0x000fe200078e00ff */
[----:B------:R-:W-:Y:S02]  /*d290*/  IADD3 R6, R12, -R6, RZ ;  /* 0x800000060c067210 */ /* 0x000fe40007ffe0ff */
[----:B------:R-:W-:-:S02]  /*d2a0*/  LOP3.LUT R4, R4, 0xffffff00, RZ, 0xc0, !PT ;  /* 0xffffff0004047812 */ /* 0x000fc400078ec0ff */
[----:B------:R-:W-:Y:S02]  /*d2b0*/  LOP3.LUT R7, R0, 0x18, R7, 0xf8, !PT ;  /* 0x0000001800077812 */ /* 0x000fe400078ef807 */
[----:B------:R-:W-:Y:S01]  /*d2c0*/  SHF.R.U32.HI R9, RZ, 0x3, R0 ;  /* 0x00000003ff097819 */ /* 0x000fe20000011600 */
[----:B------:R-:W-:Y:S01]  /*d2d0*/  IMAD R8, R6, 0x20, R4 ;  /* 0x0000002006087824 */ /* 0x000fe200078e0204 */
[----:B------:R-:W-:Y:S02]  /*d2e0*/  SHF.R.S32.HI R4, RZ, 0x1f, R2 ;  /* 0x0000001fff047819 */ /* 0x000fe40000011402 */
[----:B------:R-:W-:Y:S02]  /*d2f0*/  LOP3.LUT R6, R7, R9, RZ, 0x3c, !PT ;  /* 0x0000000907067212 */ /* 0x000fe400078e3cff */
[----:B------:R-:W-:Y:S02]  /*d300*/  SHF.L.U32 R7, R2, 0x3, RZ ;  /* 0x0000000302077819 */ /* 0x000fe400000006ff */
[----:B------:R-:W-:-:S02]  /*d310*/  LEA.HI R2, R4, R2, RZ, 0x2 ;  /* 0x0000000204027211 */ /* 0x000fc400078f10ff */
[----:B------:R-:W-:Y:S02]  /*d320*/  LOP3.LUT R4, R0, 0x18, R7, 0xf8, !PT ;  /* 0x0000001800047812 */ /* 0x000fe400078ef807 */
[----:B------:R-:W-:Y:S01]  /*d330*/  LOP3.LUT R5, R5, 0x7ffff000, RZ, 0xc0, !PT ;  /* 0x7ffff00005057812 */ /* 0x000fe200078ec0ff */
[----:B------:R-:W-:Y:S01]  /*d340*/  IMAD.SHL.U32 R0, R2, 0x400, RZ ;  /* 0x0000040002007824 */ /* 0x000fe200078e00ff */
[----:B------:R-:W-:Y:S02]  /*d350*/  LOP3.LUT R2, R4, R9, RZ, 0x3c, !PT ;  /* 0x0000000904027212 */ /* 0x000fe400078e3cff */
[----:B------:R-:W-:Y:S02]  /*d360*/  IADD3 R5, R6, R8, R5 ;  /* 0x0000000806057210 */ /* 0x000fe40007ffe005 */
[----:B------:R-:W-:Y:S02]  /*d370*/  LOP3.LUT R0, R0, 0x7ffff000, RZ, 0xc0, !PT ;  /* 0x7ffff00000007812 */ /* 0x000fe400078ec0ff */
[----:B------:R-:W-:Y:S01]  /*d380*/  SHF.R.U32.HI R15, RZ, 0x10, R75 ;  /* 0x00000010ff0f7819 */ /* 0x000fe2000001164b */
[----:B------:R-:W-:Y:S01]  /*d390*/  IMAD.SHL.U32 R37, R5, 0x2, RZ ;  /* 0x0000000205257824 */ /* 0x000fe200078e00ff */
[----:B------:R-:W-:-:S02]  /*d3a0*/  IADD3 R0, R2, R0, R8 ;  /* 0x0000000002007210 */ /* 0x000fc40007ffe008 */
[----:B------:R-:W-:Y:S01]  /*d3b0*/  SHF.R.U32.HI R2, RZ, 0x10, R79 ;  /* 0x00000010ff027819 */ /* 0x000fe2000001164f */
[----:B------:R-:W-:Y:S01]  /*d3c0*/  HADD2.F32 R42, -RZ, R15.H0_H0 ;  /* 0x2000000fff2a7230 */ /* 0x000fe20000004100 */
[----:B------:R-:W-:Y:S01]  /*d3d0*/  SHF.L.U32 R33, R0, 0x1, RZ ;  /* 0x0000000100217819 */ /* 0x000fe200000006ff */
[----:B------:R-:W1:Y:S01]  /*d3e0*/  LDS.128 R4, [R37+0x6100] ;  /* 0x0061000025047984 */ /* 0x000e620000000c00 */
[--C-:B------:R-:W-:Y:S01]  /*d3f0*/  HADD2.F32 R0, -RZ, R101.reuse.H0_H0 ;  /* 0x20000065ff007230 */ /* 0x100fe20000004100 */
[----:B------:R-:W-:Y:S01]  /*d400*/  SHF.R.U32.HI R16, RZ, 0x10, R77 ;  /* 0x00000010ff107819 */ /* 0x000fe2000001164d */
[----:B------:R-:W-:Y:S01]  /*d410*/  HADD2.F32 R18, -RZ, R2.H0_H0 ;  /* 0x20000002ff127230 */ /* 0x000fe20000004100 */
[----:B------:R-:W2:Y:S01]  /*d420*/  LDS.128 R8, [R33+0x6100] ;  /* 0x0061000021087984 */ /* 0x000ea20000000c00 */
[----:B------:R-:W-:Y:S01]  /*d430*/  HADD2.F32 R2, -RZ, R101.H1_H1 ;  /* 0x30000065ff027230 */ /* 0x000fe20000004100 */
[----:B------:R-:W-:Y:S01]  /*d440*/  SHF.R.U32.HI R17, RZ, 0x10, R73 ;  /* 0x00000010ff117819 */ /* 0x000fe20000011649 */
[----:B------:R-:W-:Y:S01]  /*d450*/  HADD2.F32 R15, -RZ, R16.H0_H0 ;  /* 0x20000010ff0f7230 */ /* 0x000fe20000004100 */
[----:B------:R-:W-:-:S02]  /*d460*/  SHF.R.U64 R29, R76, 0x10, R77 ;  /* 0x000000104c1d7819 */ /* 0x000fc4000000124d */
[----:B------:R-:W-:Y:S01]  /*d470*/  SHF.R.U64 R35, R78, 0x10, R79 ;  /* 0x000000104e237819 */ /* 0x000fe2000000124f */
[----:B------:R-:W-:Y:S01]  /*d480*/  HADD2.F32 R41, -RZ, R17.H0_H0 ;  /* 0x20000011ff297230 */ /* 0x000fe20000004100 */
[----:B------:R-:W-:Y:S02]  /*d490*/  SHF.R.U64 R38, R72, 0x10, R73 ;  /* 0x0000001048267819 */ /* 0x000fe40000001249 */
[----:B------:R-:W-:-:S03]  /*d4a0*/  SHF.R.U64 R39, R74, 0x10, R75 ;  /* 0x000000104a277819 */ /* 0x000fc6000000124b */
[----:B------:R-:W-:Y:S02]  /*d4b0*/  HADD2.F32 R38, -RZ, R38.H0_H0 ;  /* 0x20000026ff267230 */ /* 0x000fe40000004100 */
[----:B-1----:R-:W-:Y:S02]  /*d4c0*/  HADD2.F32 R20, -RZ, R7.H0_H0 ;  /* 0x20000007ff147230 */ /* 0x002fe40000004100 */
[--C-:B------:R-:W-:Y:S02]  /*d4d0*/  HADD2.F32 R22, -RZ, R5.reuse.H0_H0 ;  /* 0x20000005ff167230 */ /* 0x100fe40000004100 */
[----:B------:R-:W-:Y:S02]  /*d4e0*/  HADD2.F32 R21, -RZ, R5.H1_H1 ;  /* 0x30000005ff157230 */ /* 0x000fe40000004100 */
[--C-:B------:R-:W-:Y:S02]  /*d4f0*/  HADD2.F32 R24, -RZ, R4.reuse.H0_H0 ;  /* 0x20000004ff187230 */ /* 0x100fe40000004100 */
[----:B------:R-:W-:-:S02]  /*d500*/  HADD2.F32 R26, -RZ, R4.H1_H1 ;  /* 0x30000004ff1a7230 */ /* 0x000fc40000004100 */
[--C-:B--2---:R-:W-:Y:S02]  /*d510*/  HADD2.F32 R5, -RZ, R11.reuse.H0_H0 ;  /* 0x2000000bff057230 */ /* 0x104fe40000004100 */
[----:B------:R-:W-:Y:S02]  /*d520*/  HADD2.F32 R4, -RZ, R11.H1_H1 ;  /* 0x3000000bff047230 */ /* 0x000fe40000004100 */
[--C-:B------:R-:W-:Y:S01]  /*d530*/  HADD2.F32 R11, -RZ, R8.reuse.H0_H0 ;  /* 0x20000008ff0b7230 */ /* 0x100fe20000004100 */
[----:B------:R-:W-:Y:S01]  /*d540*/  FMUL.FTZ R34, R5, R0 ;  /* 0x0000000005227220 */ /* 0x000fe20000410000 */
[----:B------:R-:W-:Y:S01]  /*d550*/  HADD2.F32 R14, -RZ, R8.H1_H1 ;  /* 0x30000008ff0e7230 */ /* 0x000fe20000004100 */
[----:B------:R-:W-:Y:S01]  /*d560*/  FMUL.FTZ R31, R4, R18 ;  /* 0x00000012041f7220 */ /* 0x000fe20000410000 */
[--C-:B------:R-:W-:Y:S02]  /*d570*/  HADD2.F32 R8, -RZ, R10.reuse.H0_H0 ;  /* 0x2000000aff087230 */ /* 0x100fe40000004100 */
[----:B------:R-:W-:-:S02]  /*d580*/  HADD2.F32 R13, -RZ, R10.H1_H1 ;  /* 0x3000000aff0d7230 */ /* 0x000fc40000004100 */
[----:B------:R-:W-:Y:S01]  /*d590*/  HADD2.F32 R19, -RZ, R7.H1_H1 ;  /* 0x30000007ff137230 */ /* 0x000fe20000004100 */
[----:B------:R-:W-:Y:S01]  /*d5a0*/  FMUL.FTZ R7, R20, R0 ;  /* 0x0000000014077220 */ /* 0x000fe20000410000 */
[----:B------:R-:W-:Y:S02]  /*d5b0*/  HADD2.F32 R10, -RZ, R102.H0_H0 ;  /* 0x20000066ff0a7230 */ /* 0x000fe40000004100 */
[--C-:B------:R-:W-:Y:S01]  /*d5c0*/  HADD2.F32 R23, -RZ, R6.reuse.H0_H0 ;  /* 0x20000006ff177230 */ /* 0x100fe20000004100 */
[----:B------:R-:W-:Y:S01]  /*d5d0*/  FMUL.FTZ R0, R19, R18 ;  /* 0x0000001213007220 */ /* 0x000fe20000410000 */
[----:B------:R-:W-:Y:S01]  /*d5e0*/  HADD2.F32 R25, -RZ, R6.H1_H1 ;  /* 0x30000006ff197230 */ /* 0x000fe20000004100 */
[----:B------:R-:W-:Y:S01]  /*d5f0*/  FFMA.FTZ R40, R5, R10, R7 ;  /* 0x0000000a05287223 */ /* 0x000fe20000010007 */
[----:B------:R-:W-:Y:S01]  /*d600*/  HADD2.F32 R6, -RZ, R9.H0_H0 ;  /* 0x20000009ff067230 */ /* 0x000fe20000004100 */
[----:B------:R-:W-:Y:S01]  /*d610*/  FMUL.FTZ R5, R22, R2 ;  /* 0x0000000216057220 */ /* 0x000fe20000410000 */
        /* <DEDUP_REMOVED lines=8> */
[----:B------:R-:W-:Y:S01]  /*d6a0*/  HADD2.F32 R0, -RZ, R103.H1_H1 ;  /* 0x30000067ff007230 */ /* 0x000fe20000004100 */
[----:B------:R-:W-:-:S02]  /*d6b0*/  FMUL.FTZ R5, R24, R2 ;  /* 0x0000000218057220 */ /* 0x000fc40000410000 */
[----:B------:R-:W-:Y:S01]  /*d6c0*/  FFMA.FTZ R30, R9, R41, R4 ;  /* 0x00000029091e7223 */ /* 0x000fe20000010004 */
[----:B------:R-:W-:Y:S01]  /*d6d0*/  HADD2.F32 R4, -RZ, R104.H1_H1 ;  /* 0x30000068ff047230 */ /* 0x000fe20000004100 */
[----:B------:R-:W-:Y:S01]  /*d6e0*/  FFMA.FTZ R28, R11, R6, R5 ;  /* 0x000000060b1c7223 */ /* 0x000fe20000010005 */
[----:B------:R-:W-:Y:S01]  /*d6f0*/  HADD2.F32 R5, -RZ, R29.H0_H0 ;  /* 0x2000001dff057230 */ /* 0x000fe20000004100 */
[----:B------:R-:W-:Y:S01]  /*d700*/  FMUL.FTZ R18, R9, R15 ;  /* 0x0000000f09127220 */ /* 0x000fe20000410000 */
[----:B------:R-:W-:Y:S01]  /*d710*/  HADD2.F32 R9, -RZ, R35.H0_H0 ;  /* 0x20000023ff097230 */ /* 0x000fe20000004100 */
[----:B------:R-:W-:Y:S01]  /*d720*/  FMUL.FTZ R16, R11, R2 ;  /* 0x000000020b107220 */ /* 0x000fe20000410000 */
[----:B------:R-:W-:Y:S01]  /*d730*/  HADD2.F32 R35, -RZ, R39.H0_H0 ;  /* 0x20000027ff237230 */ /* 0x000fe20000004100 */
        /* <DEDUP_REMOVED lines=27> */
.L_x_731:
[----:B------:R-:W-:Y:S05]  /*d8f0*/  BSYNC B0 ;  /* 0x0000000000007941 */ /* 0x000fea0003800000 */
.L_x_730:
[----:B------:R-:W-:-:S04]  /*d900*/  IADD3 R0, R61, 0x20, RZ ;  /* 0x000000203d007810 */ /* 0x000fc80007ffe0ff */
[----:B------:R-:W-:-:S13]  /*d910*/  ISETP.GE.AND P0, PT, R0, c[0x0][0x27c], PT ;  /* 0x00009f0000007a0c */ /* 0x000fda0003f06270 */
[----:B------:R-:W-:Y:S05]  /*d920*/  @P0 BRA `(.L_x_707) ;  /* 0x0000074000000947 */ /* 0x000fea0003800000 */
[----:B------:R-:W-:Y:S01]  /*d930*/  SHF.R.S32.HI R2, RZ, 0x1f, R0 ;  /* 0x0000001fff027819 */ /* 0x000fe20000011400 */
[----:B-1----:R-:W-:Y:S01]  /*d940*/  IMAD.MOV.U32 R10, RZ, RZ, c[0x0][0x27c] ;  /* 0x00009f00ff0a7624 */ /* 0x002fe200078e00ff */
[----:B------:R-:W-:Y:S02]  /*d950*/  SHF.R.S32.HI R4, RZ, 0x1f, R12 ;  /* 0x0000001fff047819 */ /* 0x000fe4000001140c */
[----:B------:R-:W-:Y:S02]  /*d960*/  LEA.HI R5, R12, R12, RZ, 0x1 ;  /* 0x0000000c0c057211 */ /* 0x000fe400078f08ff */
[CC--:B------:R-:W-:Y:S02]  /*d970*/  LEA.HI R7, R2.reuse, R0.reuse, RZ, 0x3 ;  /* 0x0000000002077211 */ /* 0x0c0fe400078f18ff */
[----:B------:R-:W-:Y:S02]  /*d980*/  LEA.HI R9, R2, R0, RZ, 0x5 ;  /* 0x0000000002097211 */ /* 0x000fe400078f28ff */
[----:B------:R-:W-:Y:S01]  /*d990*/  LEA.HI R0, R4, R12, RZ, 0x3 ;  /* 0x0000000c04007211 */ /* 0x000fe200078f18ff */
[C---:B------:R-:W-:Y:S01]  /*d9a0*/  IMAD.SHL.U32 R4, R5.reuse, 0x20, RZ ;  /* 0x0000002005047824 */ /* 0x040fe200078e00ff */
[----:B------:R-:W-:-:S02]  /*d9b0*/  LOP3.LUT R2, R5, 0x7fffffe, RZ, 0xc0, !PT ;  /* 0x07fffffe05027812 */ /* 0x000fc400078ec0ff */
[--C-:B------:R-:W-:Y:S01]  /*d9c0*/  SHF.R.S32.HI R6, RZ, 0x3, R7.reuse ;  /* 0x00000003ff067819 */ /* 0x100fe20000011407 */
[----:B------:R-:W-:Y:S01]  /*d9d0*/  IMAD.SHL.U32 R5, R0, 0x20, RZ ;  /* 0x0000002000057824 */ /* 0x000fe200078e00ff */
[----:B------:R-:W-:Y:S02]  /*d9e0*/  LOP3.LUT R0, R4, 0xc0, RZ, 0xc0, !PT ;  /* 0x000000c004007812 */ /* 0x000fe400078ec0ff */
[----:B------:R-:W-:Y:S02]  /*d9f0*/  IADD3 R8, R12, -R2, RZ ;  /* 0x800000020c087210 */ /* 0x000fe40007ffe0ff */
[----:B------:R-:W-:Y:S01]  /*da00*/  LOP3.LUT R4, R5, 0xffffff00, RZ, 0xc0, !PT ;  /* 0xffffff0005047812 */ /* 0x000fe200078ec0ff */
[----:B------:R-:W-:Y:S01]  /*da10*/  IMAD.SHL.U32 R5, R9, 0x80, RZ ;  /* 0x0000008009057824 */ /* 0x000fe200078e00ff */
[----:B------:R-:W-:Y:S02]  /*da20*/  LEA.HI R2, R10, R6, RZ, 0x1d ;  /* 0x000000060a027211 */ /* 0x000fe400078fe8ff */
[----:B------:R-:W-:Y:S01]  /*da30*/  LOP3.LUT R6, R0, 0x18, R7, 0xf8, !PT ;  /* 0x0000001800067812 */ /* 0x000fe200078ef807 */
[----:B------:R-:W-:Y:S01]  /*da40*/  IMAD R8, R8, 0x20, R4 ;  /* 0x0000002008087824 */ /* 0x000fe200078e0204 */
[----:B------:R-:W-:-:S02]  /*da50*/  SHF.R.U32.HI R9, RZ, 0x3, R0 ;  /* 0x00000003ff097819 */ /* 0x000fc40000011600 */
[----:B------:R-:W-:Y:S02]  /*da60*/  SHF.R.S32.HI R4, RZ, 0x1f, R2 ;  /* 0x0000001fff047819 */ /* 0x000fe40000011402 */
[----:B------:R-:W-:Y:S02]  /*da70*/  LOP3.LUT R7, R5, 0x7ffff000, RZ, 0xc0, !PT ;  /* 0x7ffff00005077812 */ /* 0x000fe400078ec0ff */
[----:B------:R-:W-:Y:S02]  /*da80*/  LOP3.LUT R5, R6, R9, RZ, 0x3c, !PT ;  /* 0x0000000906057212 */ /* 0x000fe400078e3cff */
[----:B------:R-:W-:Y:S02]  /*da90*/  SHF.L.U32 R6, R2, 0x3, RZ ;  /* 0x0000000302067819 */ /* 0x000fe400000006ff */
[----:B------:R-:W-:Y:S02]  /*daa0*/  LEA.HI R2, R4, R2, RZ, 0x2 ;  /* 0x0000000204027211 */ /* 0x000fe400078f10ff */
[----:B------:R-:W-:-:S02]  /*dab0*/  LOP3.LUT R4, R0, 0x18, R6, 0xf8, !PT ;  /* 0x0000001800047812 */ /* 0x000fc400078ef806 */
[----:B------:R-:W-:Y:S01]  /*dac0*/  IADD3 R5, R5, R8, R7 ;  /* 0x0000000805057210 */ /* 0x000fe20007ffe007 */
[----:B------:R-:W-:Y:S01]  /*dad0*/  IMAD.SHL.U32 R0, R2, 0x400, RZ ;  /* 0x0000040002007824 */ /* 0x000fe200078e00ff */
[----:B------:R-:W-:Y:S02]  /*dae0*/  LOP3.LUT R2, R4, R9, RZ, 0x3c, !PT ;  /* 0x0000000904027212 */ /* 0x000fe400078e3cff */
[----:B------:R-:W-:Y:S01]  /*daf0*/  SHF.R.U32.HI R14, RZ, 0x10, R87 ;  /* 0x00000010ff0e7819 */ /* 0x000fe20000011657 */
[----:B------:R-:W-:Y:S01]  /*db00*/  IMAD.SHL.U32 R36, R5, 0x2, RZ ;  /* 0x0000000205247824 */ /* 0x000fe200078e00ff */
[----:B------:R-:W-:Y:S02]  /*db10*/  LOP3.LUT R0, R0, 0x7ffff000, RZ, 0xc0, !PT ;  /* 0x7ffff00000007812 */ /* 0x000fe400078ec0ff */
[----:B------:R-:W-:Y:S01]  /*db20*/  SHF.R.U32.HI R15, RZ, 0x10, R81 ;  /* 0x00000010ff0f7819 */ /* 0x000fe20000011651 */
[----:B------:R-:W-:Y:S01]  /*db30*/  HADD2.F32 R41, -RZ, R14.H0_H0 ;  /* 0x2000000eff297230 */ /* 0x000fe20000004100 */
[----:B------:R-:W-:Y:S01]  /*db40*/  IADD3 R0, R2, R0, R8 ;  /* 0x0000000002007210 */ /* 0x000fe20007ffe008 */
[----:B------:R-:W1:Y:S01]  /*db50*/  LDS.128 R4, [R36+0x6100] ;  /* 0x0061000024047984 */ /* 0x000e620000000c00 */
[----:B------:R-:W-:Y:S01]  /*db60*/  SHF.R.U32.HI R2, RZ, 0x10, R83 ;  /* 0x00000010ff027819 */ /* 0x000fe20000011653 */
[----:B------:R-:W-:Y:S01]  /*db70*/  HADD2.F32 R15, -RZ, R15.H0_H0 ;  /* 0x2000000fff0f7230 */ /* 0x000fe20000004100 */
[----:B------:R-:W-:Y:S01]  /*db80*/  SHF.L.U32 R32, R0, 0x1, RZ ;  /* 0x0000000100207819 */ /* 0x000fe200000006ff */
[----:B------:R-:W-:Y:S01]  /*db90*/  HADD2.F32 R0, -RZ, R106.H0_H0 ;  /* 0x2000006aff007230 */ /* 0x000fe20000004100 */
[----:B------:R-:W-:Y:S01]  /*dba0*/  SHF.R.U32.HI R16, RZ, 0x10, R85 ;  /* 0x00000010ff107819 */ /* 0x000fe20000011655 */
[----:B------:R-:W-:Y:S01]  /*dbb0*/  HADD2.F32 R17, -RZ, R2.H0_H0 ;  /* 0x20000002ff117230 */ /* 0x000fe20000004100 */
[----:B------:R-:W-:Y:S01]  /*dbc0*/  SHF.R.U64 R28, R80, 0x10, R81 ;  /* 0x00000010501c7819 */ /* 0x000fe20000001251 */
[----:B------:R-:W2:Y:S01]  /*dbd0*/  LDS.128 R8, [R32+0x6100] ;  /* 0x0061000020087984 */ /* 0x000ea20000000c00 */
[----:B------:R-:W-:Y:S01]  /*dbe0*/  HADD2.F32 R2, -RZ, R106.H1_H1 ;  /* 0x3000006aff027230 */ /* 0x000fe20000004100 */
[----:B------:R-:W-:Y:S01]  /*dbf0*/  SHF.R.U64 R34, R82, 0x10, R83 ;  /* 0x0000001052227819 */ /* 0x000fe20000001253 */
[----:B------:R-:W-:Y:S01]  /*dc00*/  HADD2.F32 R40, -RZ, R16.H0_H0 ;  /* 0x20000010ff287230 */ /* 0x000fe20000004100 */
[----:B------:R-:W-:-:S02]  /*dc10*/  SHF.R.U64 R37, R84, 0x10, R85 ;  /* 0x0000001054257819 */ /* 0x000fc40000001255 */
        /* <DEDUP_REMOVED lines=18> */
[----:B------:R-:W-:Y:S02]  /*dd40*/  HADD2.F32 R10, -RZ, R107.H0_H0 ;  /* 0x2000006bff0a7230 */ /* 0x000fe40000004100 */
[--C-:B------:R-:W-:Y:S01]  /*dd50*/  HADD2.F32 R22, -RZ, R6.reuse.H0_H0 ;  /* 0x20000006ff167230 */ /* 0x100fe20000004100 */
[----:B------:R-:W-:Y:S01]  /*dd60*/  FMUL.FTZ R0, R18, R17 ;  /* 0x0000001112007220 */ /* 0x000fe20000410000 */
[----:B------:R-:W-:Y:S01]  /*dd70*/  HADD2.F32 R24, -RZ, R6.H1_H1 ;  /* 0x30000006ff187230 */ /* 0x000fe20000004100 */
[----:B------:R-:W-:Y:S01]  /*dd80*/  FFMA.FTZ R39, R5, R10, R7 ;  /* 0x0000000a05277223 */ /* 0x000fe20000010007 */
[--C-:B------:R-:W-:Y:S01]  /*dd90*/  HADD2.F32 R6, -RZ, R9.reuse.H0_H0 ;  /* 0x20000009ff067230 */ /* 0x100fe20000004100 */
[-C--:B------:R-:W-:Y:S01]  /*dda0*/  FMUL.FTZ R5, R21, R2.reuse ;  /* 0x0000000215057220 */ /* 0x080fe20000410000 */
[--C-:B------:R-:W-:Y:S01]  /*ddb0*/  HADD2.F32 R7, -RZ, R108.reuse.H0_H0 ;  /* 0x2000006cff077230 */ /* 0x100fe20000004100 */
        /* <DEDUP_REMOVED lines=9> */
[----:B------:R-:W-:Y:S02]  /*de50*/  FMUL.FTZ R17, R9, R15 ;  /* 0x0000000f09117220 */ /* 0x000fe40000410000 */
[----:B------:R-:W-:Y:S01]  /*de60*/  FFMA.FTZ R27, R11, R6, R5 ;  /* 0x000000060b1b7223 */ /* 0x000fe20000010005 */
[----:B------:R-:W-:Y:S01]  /*de70*/  HADD2.F32 R5, -RZ, R28.H0_H0 ;  /* 0x2000001cff057230 */ /* 0x000fe20000004100 */
[----:B------:R-:W-:Y:S01]  /*de80*/  FFMA.FTZ R29, R9, R40, R4 ;  /* 0x00000028091d7223 */ /* 0x000fe20000010004 */
[----:B------:R-:W-:Y:S01]  /*de90*/  HADD2.F32 R4, -RZ, R109.H1_H1 ;  /* 0x3000006dff047230 */ /* 0x000fe20000004100 */
        /* <DEDUP_REMOVED lines=29> */
.L_x_707:
[----:B------:R-:W-:Y:S05]  /*e070*/  BSYNC B2 ;  /* 0x0000000000027941 */ /* 0x000fea0003800000 */
.L_x_689:
[----:B------:R-:W-:Y:S01]  /*e080*/  LOP3.LUT R2, R115, 0xfffffff8, RZ, 0xc0, !PT ;  /* 0xfffffff873027812 */ /* 0x000fe200078ec0ff */
[----:B-1----:R-:W-:Y:S01]  /*e090*/  IMAD.SHL.U32 R5, R112, 0x40, RZ ;  /* 0x0000004070057824 */ /* 0x002fe200078e00ff */
[----:B------:R-:W-:Y:S01]  /*e0a0*/  LOP3.LUT R4, R110, 0x7fffffe, RZ, 0xc0, !PT ;  /* 0x07fffffe6e047812 */ /* 0x000fe200078ec0ff */
[----:B------:R-:W-:-:S04]  /*e0b0*/  DEPBAR.LE SB0, 0x0 ;  /* 0x000080000000791a */ /* 0x000fc80000000000 */
[----:B------:R-:W-:Y:S01]  /*e0c0*/  IMAD.IADD R2, R165, 0x1, -R2 ;  /* 0x00000001a5027824 */ /* 0x000fe200078e0a02 */
[----:B------:R-:W-:Y:S01]  /*e0d0*/  LEA.HI R6, R93, R93, RZ, 0x1 ;  /* 0x0000005d5d067211 */ /* 0x000fe200078f08ff */
[----:B------:R-:W-:Y:S01]  /*e0e0*/  IMAD.IADD R160, R105, 0x1, -R4 ;  /* 0x0000000169a07824 */ /* 0x000fe200078e0a04 */
[----:B------:R-:W-:Y:S01]  /*e0f0*/  SHF.R.S32.HI R7, RZ, 0x1f, R105 ;  /* 0x0000001fff077819 */ /* 0x000fe20000011469 */
[----:B------:R-:W-:Y:S01]  /*e100*/  IMAD R148, R149, -0x40, R161 ;  /* 0xffffffc095947824 */ /* 0x000fe200078e02a1 */
[----:B------:R-:W-:Y:S01]  /*e110*/  LEA.HI R0, R2, R2, RZ, 0x1 ;  /* 0x0000000202007211 */ /* 0x000fe200078f08ff */
[----:B------:R-:W-:Y:S01]  /*e120*/  IMAD.MOV.U32 R22, RZ, RZ, c[0x0][0x208] ;  /* 0x00008200ff167624 */ /* 0x000fe200078e00ff */
[----:B------:R-:W-:Y:S01]  /*e130*/  LOP3.LUT R6, R6, 0xfffffffe, RZ, 0xc0, !PT ;  /* 0xfffffffe06067812 */ /* 0x000fe200078ec0ff */
[----:B------:R-:W-:Y:S01]  /*e140*/  IMAD.SHL.U32 R225, R225, 0x2, RZ ;  /* 0x00000002e1e17824 */ /* 0x000fe200078e00ff */
[----:B------:R-:W-:Y:S02]  /*e150*/  SHF.R.S32.HI R10, RZ, 0x1, R0 ;  /* 0x00000001ff0a7819 */ /* 0x000fe40000011400 */
[----:B------:R-:W-:Y:S01]  /*e160*/  LOP3.LUT R4, R0, 0x3fffffe, RZ, 0xc0, !PT ;  /* 0x03fffffe00047812 */ /* 0x000fe200078ec0ff */
[----:B------:R-:W-:Y:S01]  /*e170*/  IMAD.IADD R8, R93, 0x1, -R6 ;  /* 0x000000015d087824 */ /* 0x000fe200078e0a06 */
[----:B------:R-:W-:Y:S01]  /*e180*/  LEA.HI R7, R7, R105, RZ, 0x3 ;  /* 0x0000006907077211 */ /* 0x000fe200078f18ff */
[----:B------:R-:W-:Y:S01]  /*e190*/  IMAD.SHL.U32 R0, R10, 0x40, RZ ;  /* 0x000000400a007824 */ /* 0x000fe200078e00ff */
[----:B------:R-:W-:Y:S01]  /*e1a0*/  BAR.SYNC.DEFER_BLOCKING 0x0 ;  /* 0x0000000000007b1d */ /* 0x000fe20000010000 */
[----:B------:R-:W-:Y:S01]  /*e1b0*/  IMAD.IADD R9, R2, 0x1, -R4 ;  /* 0x0000000102097824 */ /* 0x000fe200078e0a04 */
[----:B------:R-:W-:Y:S01]  /*e1c0*/  LOP3.LUT R2, R5, 0xc0, RZ, 0xc0, !PT ;  /* 0x000000c005027812 */ /* 0x000fe200078ec0ff */
[----:B------:R-:W-:Y:S01]  /*e1d0*/  IMAD.SHL.U32 R4, R7, 0x20, RZ ;  /* 0x0000002007047824 */ /* 0x000fe200078e00ff */
[----:B------:R-:W-:Y:S01]  /*e1e0*/  LOP3.LUT R0, R0, 0xc0, RZ, 0xc0, !PT ;  /* 0x000000c000007812 */ /* 0x000fe200078ec0ff */
[----:B------:R-:W-:Y:S01]  /*e1f0*/  IMAD.SHL.U32 R6, R113, 0x8, RZ ;  /* 0x0000000871067824 */ /* 0x000fe200078e00ff */
[----:B------:R-:W-:Y:S01]  /*e200*/  LOP3.LUT P1, RZ, R10, 0x2, RZ, 0xc0, !PT ;  /* 0x000000020aff7812 */ /* 0x000fe2000782c0ff */
[----:B------:R-:W-:Y:S01]  /*e210*/  IMAD.SHL.U32 R5, R8, 0x8, RZ ;  /* 0x0000000808057824 */ /* 0x000fe200078e00ff */
[----:B------:R-:W-:-:S02]  /*e220*/  LOP3.LUT R150, R4, 0xffffff00, RZ, 0xc0, !PT ;  /* 0xffffff0004967812 */ /* 0x000fc400078ec0ff */
[----:B------:R-:W-:Y:S02]  /*e230*/  LOP3.LUT R6, R0, 0x8, R6, 0xf8, !PT ;  /* 0x0000000800067812 */ /* 0x000fe400078ef806 */
[----:B------:R-:W-:Y:S02]  /*e240*/  LOP3.LUT R5, R2, 0x8, R5, 0xf8, !PT ;  /* 0x0000000802057812 */ /* 0x000fe400078ef805 */
[----:B------:R-:W-:Y:S01]  /*e250*/  SHF.R.U32.HI R4, RZ, 0x3, R2 ;  /* 0x00000003ff047819 */ /* 0x000fe20000011602 */
[----:B------:R-:W-:Y:S01]  /*e260*/  IMAD R2, R153, 0x200, R150 ;  /* 0x0000020099027824 */ /* 0x000fe200078e0296 */
[----:B------:R-:W-:Y:S02]  /*e270*/  SHF.R.U32.HI R0, RZ, 0x3, R0 ;  /* 0x00000003ff007819 */ /* 0x000fe40000011600 */
[----:B------:R-:W-:Y:S01]  /*e280*/  LOP3.LUT R151, R5, R4, RZ, 0x3c, !PT ;  /* 0x0000000405977212 */ /* 0x000fe200078e3cff */
[----:B------:R-:W-:Y:S01]  /*e290*/  IMAD R4, R8, 0x8, R9 ;  /* 0x0000000808047824 */ /* 0x000fe200078e0209 */
[----:B------:R-:W-:Y:S01]  /*e2a0*/  LOP3.LUT R0, R6, R0, RZ, 0x3c, !PT ;  /* 0x0000000006007212 */ /* 0x000fe200078e3cff */
[----:B------:R-:W-:Y:S01]  /*e2b0*/  IMAD R2, R160, 0x20, R2 ;  /* 0x00000020a0027824 */ /* 0x000fe200078e0202 */
[----:B------:R-:W-:Y:S01]  /*e2c0*/  SHF.L.U64.HI R11, R22, R116, c[0x0][0x20c] ;  /* 0x00008300160b7619 */ /* 0x000fe20000010274 */
[----:B------:R-:W-:Y:S01]  /*e2d0*/  IMAD.WIDE.U32 R8, R149, c[0x0][0x208], RZ ;  /* 0x0000820095087a25 */ /* 0x000fe200078e00ff */
[----:B------:R-:W-:-:S03]  /*e2e0*/  IADD3 R204, R155, -0x2, RZ ;  /* 0xfffffffe9bcc7810 */ /* 0x000fc60007ffe0ff */
[----:B------:R-:W-:Y:S02]  /*e2f0*/  IMAD.U32 R0, R4, 0x20, R0 ;  /* 0x0000002004007824 */ /* 0x000fe400078e0000 */
[----:B------:R-:W-:Y:S02]  /*e300*/  IMAD.IADD R2, R151, 0x1, R2 ;  /* 0x0000000197027824 */ /* 0x000fe400078e0202 */
[----:B------:R-:W-:Y:S02]  /*e310*/  IMAD.SHL.U32 R208, R0, 0x2, RZ ;  /* 0x0000000200d07824 */ /* 0x000fe400078e00ff */
[----:B------:R-:W-:Y:S02]  /*e320*/  IMAD R0, R111, c[0x0][0x208], RZ ;  /* 0x000082006f007a24 */ /* 0x000fe400078e02ff */
[----:B------:R-:W-:Y:S01]  /*e330*/  IMAD.SHL.U32 R211, R2, 0x2, RZ ;  /* 0x0000000202d37824 */ /* 0x000fe200078e00ff */
[----:B------:R-:W-:Y:S01]  /*e340*/  IADD3 R213, R208, 0x3120, RZ ;  /* 0x00003120d0d57810 */ /* 0x000fe20007ffe0ff */
[----:B------:R-:W-:Y:S01]  /*e350*/  IMAD R2, R149, c[0x0][0x20c], R0 ;  /* 0x0000830095027a24 */ /* 0x000fe200078e0200 */
[----:B------:R-:W-:Y:S01]  /*e360*/  LEA R0, P0, R8, R120, 0x6 ;  /* 0x0000007808007211 */ /* 0x000fe200078030ff */
[----:B------:R-:W-:Y:S01]  /*e370*/  LDSM.16.M88.4 R40, [R208+0x3100] ;  /* 0x00310000d028783b */ /* 0x000fe20000000200 */
[----:B------:R-:W-:-:S02]  /*e380*/  IMAD.SHL.U32 R22, R22, 0x40, RZ ;  /* 0x0000004016167824 */ /* 0x000fc400078e00ff */
[----:B------:R-:W-:Y:S01]  /*e390*/  IMAD.IADD R2, R9, 0x1, R2 ;  /* 0x0000000109027824 */ /* 0x000fe200078e0202 */
[----:B------:R-:W-:Y:S01]  /*e3a0*/  SEL R9, RZ, 0x2, P6 ;  /* 0x00000002ff097807 */ /* 0x000fe20003000000 */
[----:B------:R-:W1:Y:S01]  /*e3b0*/  LDSM.16.M88.4 R4, [R211+0x7100] ;  /* 0x00710000d304783b */ /* 0x000e620000000200 */
[----:B------:R-:W-:Y:S02]  /*e3c0*/  IMAD R212, R3, 0x2, R211 ;  /* 0x0000000203d47824 */ /* 0x000fe400078e02d3 */
[----:B------:R-:W-:Y:S01]  /*e3d0*/  LEA.HI.X R2, R8, R119, R2, 0x6, P0 ;  /* 0x0000007708027211 */ /* 0x000fe200000f3402 */
[----:B------:R-:W2:Y:S01]  /*e3e0*/  LDSM.16.M88.4 R36, [R208+0x3500] ;  /* 0x00350000d024783b */ /* 0x000ea20000000200 */
[C---:B------:R-:W-:Y:S02]  /*e3f0*/  LEA R20, P0, R0.reuse, c[0x0][0x1f8], 0x1 ;  /* 0x00007e0000147a11 */ /* 0x040fe400078008ff */
[----:B------:R-:W-:Y:S01]  /*e400*/  SEL R8, RZ, 0x4, P3 ;  /* 0x00000004ff087807 */ /* 0x000fe20001800000 */
[----:B------:R-:W4:Y:S01]  /*e410*/  LDSM.16.M88.4 R32, [R208+0x3900] ;  /* 0x00390000d020783b */ /* 0x000f220000000200 */
[----:B------:R-:W-:Y:S01]  /*e420*/  LEA.HI.X R21, R0, c[0x0][0x1fc], R2, 0x1, P0 ;  /* 0x00007f0000157a11 */ /* 0x000fe200000f0c02 */
[----:B------:R-:W-:Y:S01]  /*e430*/  IMAD.IADD R0, R148, 0x1, -R88 ;  /* 0x0000000194007824 */ /* 0x000fe200078e0a58 */
[----:B------:R-:W-:Y:S01]  /*e440*/  IADD3 R2, R208, 0x3100, RZ ;  /* 0x00003100d0027810 */ /* 0x000fe20007ffe0ff */
[----:B------:R-:W3:Y:S01]  /*e450*/  LDSM.16.M88.4 R28, [R208+0x3d00] ;  /* 0x003d0000d01c783b */ /* 0x000ee20000000200 */
[----:B------:R-:W-:-:S02]  /*e460*/  IADD3 R24, R8, R9, R114 ;  /* 0x0000000908187210 */ /* 0x000fc40007ffe072 */
[----:B------:R-:W-:Y:S01]  /*e470*/  @P1 IADD3 R213, R2, -0x20, RZ ;  /* 0xffffffe002d51810 */ /* 0x000fe20007ffe0ff */
[----:B---3--:R-:W3:Y:S01]  /*e480*/  LDSM.16.M88.4 R16, [R211+0x6100] ;  /* 0x00610000d310783b */ /* 0x008ee20000000200 */
[----:B------:R-:W-:Y:S02]  /*e490*/  LOP3.LUT P1, RZ, R24, 0x2, RZ, 0xc0, !PT ;  /* 0x0000000218ff7812 */ /* 0x000fe4000782c0ff */
[C---:B------:R-:W-:Y:S01]  /*e4a0*/  ISETP.LT.OR P3, PT, R0.reuse, 0x1, P5 ;  /* 0x000000010000780c */ /* 0x040fe20002f61670 */
[----:B------:R-:W-:Y:S01]  /*e4b0*/  LDSM.16.M88.4 R12, [R212+0x6100] ;  /* 0x00610000d40c783b */ /* 0x000fe20000000200 */
[----:B------:R-:W-:Y:S02]  /*e4c0*/  ISETP.LT.OR P2, PT, R0, 0x1, !P1 ;  /* 0x000000010000780c */ /* 0x000fe40004f41670 */
[----:B------:R-:W-:Y:S01]  /*e4d0*/  IADD3 R22, P0, R22, R20, RZ ;  /* 0x0000001416167210 */ /* 0x000fe20007f1e0ff */
[----:B------:R-:W-:Y:S01]  /*e4e0*/  LDSM.16.M88.4 R56, [R213] ;  /* 0x00000000d538783b */ /* 0x000fe20000000200 */
[----:B------:R-:W-:-:S02]  /*e4f0*/  ISETP.LT.OR P1, PT, R0, 0x21, !P1 ;  /* 0x000000210000780c */ /* 0x000fc40004f21670 */
[----:B------:R-:W-:Y:S01]  /*e500*/  LOP3.LUT R2, R154, 0xffffffe0, RZ, 0xc0, !PT ;  /* 0xffffffe09a027812 */ /* 0x000fe200078ec0ff */
[----:B------:R-:W-:Y:S01]  /*e510*/  IMAD.X R23, R11, 0x1, R21, P0 ;  /* 0x000000010b177824 */ /* 0x000fe200000e0615 */
[----:B------:R-:W-:Y:S01]  /*e520*/  LOP3.LUT P0, RZ, R24, 0x4, RZ, 0xc0, !PT ;  /* 0x0000000418ff7812 */ /* 0x000fe2000780c0ff */
[----:B------:R-:W3:Y:S02]  /*e530*/  LDSM.16.M88.4 R8, [R212+0x7100] ;  /* 0x00710000d408783b */ /* 0x000ee40000000200 */
[----:B------:R-:W-:Y:S02]  /*e540*/  IMAD.IADD R2, R165, 0x1, -R2 ;  /* 0x00000001a5027824 */ /* 0x000fe400078e0a02 */
[----:B------:R-:W3:Y:S04]  /*e550*/  LDSM.16.M88.4 R52, [R213+0x400] ;  /* 0x00040000d534783b */ /* 0x000ee80000000200 */
[----:B------:R-:W3:Y:S01]  /*e560*/  LDSM.16.M88.4 R48, [R213+0x800] ;  /* 0x00080000d530783b */ /* 0x000ee20000000200 */
[C---:B-1----:R-:W-:Y:S03]  /*e570*/  HMMA.16816.F32 R80, R4.reuse, R40, RZ ;  /* 0x000000280450723c */ /* 0x042fe600000018ff */
[----:B------:R-:W1:Y:S04]  /*e580*/  LDSM.16.M88.4 R44, [R213+0xc00] ;  /* 0x000c0000d52c783b */ /* 0x000e680000000200 */
[----:B------:R-:W-:Y:S01]  /*e590*/  @!PT LDS RZ, [RZ] ;  /* 0x00000000fffff984 */ /* 0x000fe20000000800 */
[----:B------:R-:W-:Y:S01]  /*e5a0*/  @!PT LDS RZ, [RZ] ;  /* 0x00000000fffff984 */ /* 0x000fe20000000800 */
[----:B------:R-:W-:Y:S01]  /*e5b0*/  @!PT LDS RZ, [RZ] ;  /* 0x00000000fffff984 */ /* 0x000fe20000000800 */
[----:B------:R1:W-:Y:S01]  /*e5c0*/  LDGSTS.E.BYPASS.LTC128B.128 [R225+0x100], [R20.64], !P3 ;  /* 0x0010000014e17fae */ /* 0x0003e2000d901d46 */
[----:B------:R-:W-:Y:S01]  /*e5d0*/  ISETP.NE.AND P3, PT, R117, RZ, PT ;  /* 0x000000ff7500720c */ /* 0x000fe20003f65270 */
[----:B--2---:R-:W-:Y:S02]  /*e5e0*/  HMMA.16816.F32 R88, R4, R36, RZ ;  /* 0x000000240458723c */ /* 0x004fe400000018ff */
[----:B------:R1:W-:Y:S01]  /*e5f0*/  LDGSTS.E.BYPASS.LTC128B.128 [R225+0x1100], [R20.64+0x40], !P2 ;  /* 0x0110004014e17fae */ /* 0x0003e2000d101d46 */
[----:B------:R-:W-:-:S02]  /*e600*/  ISETP.LT.OR P2, PT, R0, 0x1, !P0 ;  /* 0x000000010000780c */ /* 0x000fc40004741670 */
[----:B------:R-:W-:-:S03]  /*e610*/  ISETP.LT.OR P0, PT, R0, 0x21, !P0 ;  /* 0x000000210000780c */ /* 0x000fc60004701670 */
[C---:B----4-:R-:W-:Y:S08]  /*e620*/  HMMA.16816.F32 R92, R4.reuse, R32, RZ ;  /* 0x00000020045c723c */ /* 0x050ff000000018ff */
[----:B------:R1:W-:Y:S01]  /*e630*/  LDGSTS.E.BYPASS.LTC128B.128 [R225+0x2100], [R20.64+0x80], !P2 ;  /* 0x0210008014e17fae */ /* 0x0003e2000d101d46 */
[----:B------:R-:W-:Y:S01]  /*e640*/  ISETP.LT.OR P2, PT, R0, 0x21, P5 ;  /* 0x000000210000780c */ /* 0x000fe20002f41670 */
[----:B------:R-:W-:Y:S01]  /*e650*/  HMMA.16816.F32 R104, R4, R28, RZ ;  /* 0x0000001c0468723c */ /* 0x000fe200000018ff */
[----:B------:R-:W-:-:S04]  /*e660*/  SHF.R.S32.HI R0, RZ, 0x1f, R153 ;  /* 0x0000001fff007819 */ /* 0x000fc80000011499 */
[----:B------:R-:W-:-:S03]  /*e670*/  LEA.HI R0, R0, R153, RZ, 0x2 ;  /* 0x0000009900007211 */ /* 0x000fc600078f10ff */
[----:B------:R-:W-:Y:S01]  /*e680*/  HMMA.16816.F32 R116, R4, R42, RZ ;  /* 0x0000002a0474723c */ /* 0x000fe200000018ff */
[----:B------:R-:W-:-:S03]  /*e690*/  LOP3.LUT R0, R0, 0xffffffc, RZ, 0xc0, !PT ;  /* 0x0ffffffc00007812 */ /* 0x000fc600078ec0ff */
[----:B------:R1:W-:Y:S01]  /*e6a0*/  LDGSTS.E.BYPASS.LTC128B.128 [R225+0x900], [R22.64], !P2 ;  /* 0x0090000016e17fae */ /* 0x0003e2000d101d46 */
[----:B------:R-:W-:-:S03]  /*e6b0*/  ISETP.GE.AND P2, PT, R155, 0x2, PT ;  /* 0x000000029b00780c */ /* 0x000fc60003f46270 */
[C---:B------:R-:W-:Y:S01]  /*e6c0*/  HMMA.16816.F32 R112, R4.reuse, R38, RZ ;  /* 0x000000260470723c */ /* 0x040fe200000018ff */
[----:B------:R1:W-:Y:S04]  /*e6d0*/  LDGSTS.E.BYPASS.LTC128B.128 [R225+0x1900], [R22.64+0x40], !P1 ;  /* 0x0190004016e17fae */ /* 0x0003e8000c901d46 */
[----:B------:R1:W-:Y:S03]  /*e6e0*/  LDGSTS.E.BYPASS.LTC128B.128 [R225+0x2900], [R22.64+0x80], !P0 ;  /* 0x0290008016e17fae */ /* 0x0003e6000c101d46 */
[C---:B------:R-:W-:Y:S01]  /*e6f0*/  HMMA.16816.F32 R108, R4.reuse, R34, RZ ;  /* 0x00000022046c723c */ /* 0x040fe200000018ff */
[----:B------:R-:W-:Y:S04]  /*e700*/  LDSM.16.M88.4 R60, [R208+0x4100] ;  /* 0x00410000d03c783b */ /* 0x000fe80000000200 */
[----:B------:R-:W-:Y:S03]  /*e710*/  LDSM.16.M88.4 R64, [R208+0x4500] ;  /* 0x00450000d040783b */ /* 0x000fe60000000200 */
[----:B------:R-:W-:Y:S01]  /*e720*/  HMMA.16816.F32 R100, R4, R30, RZ ;  /* 0x0000001e0464723c */ /* 0x000fe200000018ff */
[----:B------:R-:W2:Y:S04]  /*e730*/  LDSM.16.M88.4 R4, [R211+0x9100] ;  /* 0x00910000d304783b */ /* 0x000ea80000000200 */
[----:B------:R-:W4:Y:S03]  /*e740*/  LDSM.16.M88.4 R68, [R208+0x4900] ;  /* 0x00490000d044783b */ /* 0x000f260000000200 */
[C---:B---3--:R-:W-:Y:S01]  /*e750*/  HMMA.16816.F32 R96, R16.reuse, R40, RZ ;  /* 0x000000281060723c */ /* 0x048fe200000018ff */
[----:B------:R-:W3:Y:S04]  /*e760*/  LDSM.16.M88.4 R72, [R208+0x4d00] ;  /* 0x004d0000d048783b */ /* 0x000ee80000000200 */
[----:B------:R-:W0:Y:S03]  /*e770*/  LDGDEPBAR ;  /* 0x00000000000079af */ /* 0x000e260000000000 */
[C---:B------:R-:W-:Y:S01]  /*e780*/  HMMA.16816.F32 R124, R16.reuse, R42, RZ ;  /* 0x0000002a107c723c */ /* 0x040fe200000018ff */
[----:B-1----:R-:W1:Y:S07]  /*e790*/  LDSM.16.M88.4 R20, [R211+0x8100] ;  /* 0x00810000d314783b */ /* 0x002e6e0000000200 */
[C---:B------:R-:W-:Y:S08]  /*e7a0*/  HMMA.16816.F32 R84, R16.reuse, R36, RZ ;  /* 0x000000241054723c */ /* 0x040ff000000018ff */
[C---:B------:R-:W-:Y:S08]  /*e7b0*/  HMMA.16816.F32 R120, R16.reuse, R38, RZ ;  /* 0x000000261078723c */ /* 0x040ff000000018ff */
[C---:B------:R-:W-:Y:S08]  /*e7c0*/  HMMA.16816.F32 R76, R16.reuse, R32, RZ ;  /* 0x00000020104c723c */ /* 0x040ff000000018ff */
[C---:B------:R-:W-:Y:S08]  /*e7d0*/  HMMA.16816.F32 R40, R16.reuse, R34, RZ ;  /* 0x000000221028723c */ /* 0x040ff000000018ff */
[C---:B------:R-:W-:Y:S08]  /*e7e0*/  HMMA.16816.F32 R36, R16.reuse, R28, RZ ;  /* 0x0000001c1024723c */ /* 0x040ff000000018ff */
[----:B------:R-:W-:Y:S08]  /*e7f0*/  HMMA.16816.F32 R32, R16, R30, RZ ;  /* 0x0000001e1020723c */ /* 0x000ff000000018ff */
        /* <DEDUP_REMOVED lines=12> */
[----:B------:R-:W-:Y:S08]  /*e8c0*/  HMMA.16816.F32 R84, R12, R54, R120 ;  /* 0x000000360c54723c */ /* 0x000ff00000001878 */
[C---:B--2---:R-:W-:Y:S01]  /*e8d0*/  HMMA.16816.F32 R56, R4.reuse, R60, R28 ;  /* 0x0000003c0438723c */ /* 0x044fe2000000181c */
[----:B------:R-:W2:Y:S07]  /*e8e0*/  LDSM.16.M88.4 R28, [R213+0x1400] ;  /* 0x00140000d51c783b */ /* 0x000eae0000000200 */
[----:B------:R-:W-:Y:S01]  /*e8f0*/  HMMA.16816.F32 R52, R4, R64, R24 ;  /* 0x000000400434723c */ /* 0x000fe20000001818 */
[----:B------:R-:W1:Y:S07]  /*e900*/  LDSM.16.M88.4 R24, [R213+0x1800] ;  /* 0x00180000d518783b */ /* 0x000e6e0000000200 */
[C---:B------:R-:W-:Y:S08]  /*e910*/  HMMA.16816.F32 R136, R12.reuse, R48, R76 ;  /* 0x000000300c88723c */ /* 0x040ff0000000184c */
[C---:B------:R-:W-:Y:S08]  /*e920*/  HMMA.16816.F32 R140, R12.reuse, R44, R36 ;  /* 0x0000002c0c8c723c */ /* 0x040ff00000001824 */
[C---:B------:R-:W-:Y:S01]  /*e930*/  HMMA.16816.F32 R88, R12.reuse, R50, R40 ;  /* 0x000000320c58723c */ /* 0x040fe20000001828 */
[----:B------:R-:W-:Y:S07]  /*e940*/  LDSM.16.M88.4 R48, [R208+0x5100] ;  /* 0x00510000d030783b */ /* 0x000fee0000000200 */
[----:B------:R-:W-:Y:S01]  /*e950*/  HMMA.16816.F32 R76, R12, R46, R32 ;  /* 0x0000002e0c4c723c */ /* 0x000fe20000001820 */
[----:B------:R-:W1:Y:S04]  /*e960*/  LDSM.16.M88.4 R32, [R213+0x1000] ;  /* 0x00100000d520783b */ /* 0x000e680000000200 */
[----:B------:R-:W-:Y:S03]  /*e970*/  LDSM.16.M88.4 R12, [R213+0x1c00] ;  /* 0x001c0000d50c783b */ /* 0x000fe60000000200 */
[C---:B----4-:R-:W-:Y:S01]  /*e980*/  HMMA.16816.F32 R36, R4.reuse, R68, R16 ;  /* 0x000000440424723c */ /* 0x050fe20000001810 */
[----:B------:R-:W-:Y:S07]  /*e990*/  LDSM.16.M88.4 R16, [R211+0xb100] ;  /* 0x00b10000d310783b */ /* 0x000fee0000000200 */
[C---:B---3-5:R-:W-:Y:S01]  /*e9a0*/  HMMA.16816.F32 R144, R4.reuse, R72, R104 ;  /* 0x000000480490723c */ /* 0x068fe20000001868 */
[----:B------:R-:W-:Y:S07]  /*e9b0*/  LDSM.16.M88.4 R104, [R208+0x5d00] ;  /* 0x005d0000d068783b */ /* 0x000fee0000000200 */
[C---:B------:R-:W-:Y:S08]  /*e9c0*/  HMMA.16816.F32 R44, R4.reuse, R62, R116 ;  /* 0x0000003e042c723c */ /* 0x040ff00000001874 */
[C---:B------:R-:W-:Y:S08]  /*e9d0*/  HMMA.16816.F32 R40, R4.reuse, R66, R112 ;  /* 0x000000420428723c */ /* 0x040ff00000001870 */
[C---:B------:R-:W-:Y:S08]  /*e9e0*/  HMMA.16816.F32 R124, R4.reuse, R70, R108 ;  /* 0x00000046047c723c */ /* 0x040ff0000000186c */
[----:B------:R-:W-:Y:S01]  /*e9f0*/  HMMA.16816.F32 R132, R4, R74, R100 ;  /* 0x0000004a0484723c */ /* 0x000fe20000001864 */
[----:B------:R-:W3:Y:S07]  /*ea00*/  LDSM.16.M88.4 R4, [R212+0x8100] ;  /* 0x00810000d404783b */ /* 0x000eee0000000200 */
[C---:B-1----:R-:W-:Y:S08]  /*ea10*/  HMMA.16816.F32 R128, R20.reuse, R60, R96 ;  /* 0x0000003c1480723c */ /* 0x042ff00000001860 */
        /* <DEDUP_REMOVED lines=10> */
[C---:B------:R-:W-:Y:S01]  /*eac0*/  HMMA.16816.F32 R76, R8.reuse, R24, R36 ;  /* 0x00000018084c723c */ /* 0x040fe20000001824 */
[----:B------:R-:W4:Y:S07]  /*ead0*/  LDSM.16.M88.4 R36, [R208+0x5900] ;  /* 0x00590000d024783b */ /* 0x000f2e0000000200 */
[C---:B------:R-:W-:Y:S08]  /*eae0*/  HMMA.16816.F32 R96, R8.reuse, R34, R44 ;  /* 0x000000220860723c */ /* 0x040ff0000000182c */
[-C--:B------:R-:W-:Y:S08]  /*eaf0*/  HMMA.16816.F32 R88, R8, R32.reuse, R56 ;  /* 0x000000200858723c */ /* 0x080ff00000001838 */
[C---:B---3--:R-:W-:Y:S08]  /*eb00*/  HMMA.16816.F32 R44, R4.reuse, R32, R128 ;  /* 0x00000020042c723c */ /* 0x048ff00000001880 */
        /* <DEDUP_REMOVED lines=8> */
[----:B------:R-:W3:Y:S07]  /*eb90*/  LDSM.16.M88.4 R8, [R212+0xb100] ;  /* 0x00b10000d408783b */ /* 0x000eee0000000200 */
[C---:B------:R-:W-:Y:S08]  /*eba0*/  HMMA.16816.F32 R100, R4.reuse, R12, R108 ;  /* 0x0000000c0464723c */ /* 0x040ff0000000186c */
[C---:B------:R-:W-:Y:S01]  /*ebb0*/  HMMA.16816.F32 R112, R4.reuse, R14, R92 ;  /* 0x0000000e0470723c */ /* 0x040fe2000000185c */
[----:B------:R-:W1:Y:S07]  /*ebc0*/  LDSM.16.M88.4 R12, [R212+0xa100] ;  /* 0x00a10000d40c783b */ /* 0x000e6e0000000200 */
        /* <DEDUP_REMOVED lines=20> */
[----:B------:R-:W-:Y:S02]  /*ed10*/  IMAD R162, R5, 0x8, R0 ;  /* 0x0000000805a27824 */ /* 0x000fe400078e0200 */
[----:B------:R-:W-:Y:S02]  /*ed20*/  @P2 IMAD R4, R156, R204, RZ ;  /* 0x000000cc9c042224 */ /* 0x000fe400078e02ff */
        /* <DEDUP_REMOVED lines=10> */
[----:B------:R-:W-:-:S04]  /*edd0*/  IADD3 R2, -R7, R2, R161 ;  /* 0x0000000207027210 */ /* 0x000fc80007ffe1a1 */
[----:B----4-:R-:W-:Y:S01]  /*ede0*/  HMMA.16816.F32 R76, R16, R36, R76 ;  /* 0x00000024104c723c */ /* 0x010fe2000000184c */
        /* <DEDUP_REMOVED lines=10> */
[-C--:B---3--:R-:W-:Y:S01]  /*ee90*/  HMMA.16816.F32 R72, R8, R24.reuse, R28 ;  /* 0x000000180848723c */ /* 0x088fe2000000181c */
[----:B------:R-:W1:Y:S04]  /*eea0*/  SHFL.IDX PT, R29, R0, RZ, 0x1c1f ;  /* 0x001c1fff001d7589 */ /* 0x000e6800000e0000 */
[----:B------:R-:W-:Y:S03]  /*eeb0*/  SHFL.IDX PT, R28, R0, 0x1, 0x1c1f ;  /* 0x003c1f00001c7f89 */ /* 0x000fe600000e0000 */
[----:B------:R-:W-:Y:S08]  /*eec0*/  HMMA.16816.F32 R44, R12, R24, R44 ;  /* 0x000000180c2c723c */ /* 0x000ff0000000182c */
[-C--:B------:R-:W-:Y:S08]  /*eed0*/  HMMA.16816.F32 R96, R8, R26.reuse, R96 ;  /* 0x0000001a0860723c */ /* 0x080ff00000001860 */
[----:B------:R-:W-:Y:S01]  /*eee0*/  HMMA.16816.F32 R32, R12, R26, R48 ;  /* 0x0000001a0c20723c */ /* 0x000fe20000001830 */
[----:B------:R-:W2:Y:S01]  /*eef0*/  LDSM.16.M88.4 R24, [R213+0x2800] ;  /* 0x00280000d518783b */ /* 0x000ea20000000200 */
[----:B-1----:R-:W-:-:S05]  /*ef00*/  IMAD.IADD R4, R6, 0x1, R29 ;  /* 0x0000000106047824 */ /* 0x002fca00078e021d */
[----:B------:R-:W-:Y:S01]  /*ef10*/  IMNMX R4, R7, R4, PT ;  /* 0x0000000407047217 */ /* 0x000fe20003800200 */
[----:B------:R-:W-:Y:S03]  /*ef20*/  HMMA.16816.F32 R60, R20, R42, R80 ;  /* 0x0000002a143c723c */ /* 0x000fe60000001850 */
[----:B------:R-:W-:-:S04]  /*ef30*/  ISETP.GT.AND P1, PT, R4, 0x1, PT ;  /* 0x000000010400780c */ /* 0x000fc80003f24270 */
        /* <DEDUP_REMOVED lines=16> */
[----:B------:R-:W-:Y:S01]  /*f040*/  ISETP.GT.AND P0, PT, R4, RZ, PT ;  /* 0x000000ff0400720c */ /* 0x000fe20003f04270 */
        /* <DEDUP_REMOVED lines=11> */
[----:B------:R-:W-:Y:S02]  /*f100*/  IMNMX R5, R7, R2, PT ;  /* 0x0000000207057217 */ /* 0x000fe40003800200 */
[----:B------:R-:W-:-:S02]  /*f110*/  FSEL R147, R40, -INF , P0 ;  /* 0xff80000028937808 */ /* 0x000fc40000000000 */
[----:B------:R-:W-:Y:S02]  /*f120*/  ISETP.GT.AND P0, PT, R4, 0x18, PT ;  /* 0x000000180400780c */ /* 0x000fe40003f04270 */
[----:B------:R-:W-:Y:S01]  /*f130*/  FSEL R156, R61, -INF , P1 ;  /* 0xff8000003d9c7808 */ /* 0x000fe20000800000 */
[----:B-1----:R-:W-:Y:S01]  /*f140*/  IMAD.IADD R2, R6, 0x1, R16 ;  /* 0x0000000106027824 */ /* 0x002fe200078e0210 */
[----:B------:R-:W-:Y:S01]  /*f150*/  FSEL R157, R60, -INF , P0 ;  /* 0xff8000003c9d7808 */ /* 0x000fe20000000000 */
[----:B------:R-:W-:Y:S01]  /*f160*/  HMMA.16816.F32 R24, R8, R26, R88 ;  /* 0x0000001a0818723c */ /* 0x000fe20000001858 */
[C---:B------:R-:W-:Y:S02]  /*f170*/  ISETP.GT.AND P0, PT, R4.reuse, 0x20, PT ;  /* 0x000000200400780c */ /* 0x040fe40003f04270 */
[----:B------:R-:W-:Y:S02]  /*f180*/  ISETP.GT.AND P1, PT, R4, 0x21, PT ;  /* 0x000000210400780c */ /* 0x000fe40003f24270 */
[----:B------:R-:W-:-:S02]  /*f190*/  FSEL R176, R56, -INF , P0 ;  /* 0xff80000038b07808 */ /* 0x000fc40000000000 */
[----:B------:R-:W-:Y:S01]  /*f1a0*/  ISETP.GT.AND P0, PT, R5, RZ, PT ;  /* 0x000000ff0500720c */ /* 0x000fe20003f04270 */
[----:B------:R-:W-:Y:S01]  /*f1b0*/  HMMA.16816.F32 R80, R20, R104, R100 ;  /* 0x000000681450723c */ /* 0x000fe20000001864 */
[----:B------:R-:W-:Y:S01]  /*f1c0*/  FSEL R184, R57, -INF , P1 ;  /* 0xff80000039b87808 */ /* 0x000fe20000800000 */
[----:B--2---:R-:W-:Y:S01]  /*f1d0*/  IMAD.IADD R0, R6, 0x1, R0 ;  /* 0x0000000106007824 */ /* 0x004fe200078e0200 */
        /* <DEDUP_REMOVED lines=8> */
[----:B------:R-:W-:-:S02]  /*f260*/  FSEL R60, R34, -INF , P0 ;  /* 0xff800000223c7808 */ /* 0x000fc40000000000 */
[----:B------:R-:W-:Y:S01]  /*f270*/  FSEL R56, R47, -INF , P1 ;  /* 0xff8000002f387808 */ /* 0x000fe20000800000 */
[----:B------:R1:W-:Y:S01]  /*f280*/  @P2 LDGSTS.E.BYPASS.LTC128B.128 [R225+0x5100], [R18.64+0x80], !P3 ;  /* 0x0510008012e12fae */ /* 0x0003e2000d901d46 */
[----:B------:R-:W-:Y:S02]  /*f290*/  ISETP.GT.AND P0, PT, R4, 0x28, PT ;  /* 0x000000280400780c */ /* 0x000fe40003f04270 */
[----:B------:R-:W-:Y:S02]  /*f2a0*/  ISETP.GT.AND P1, PT, R5, 0x9, PT ;  /* 0x000000090500780c */ /* 0x000fe40003f24270 */
[----:B------:R-:W-:Y:S02]  /*f2b0*/  FSEL R177, R64, -INF , P0 ;  /* 0xff80000040b17808 */ /* 0x000fe40000000000 */
[----:B------:R-:W-:Y:S02]  /*f2c0*/  FSEL R61, R35, -INF , P1 ;  /* 0xff800000233d7808 */ /* 0x000fe40000800000 */
[----:B------:R-:W-:Y:S01]  /*f2d0*/  ISETP.GT.AND P0, PT, R5, 0x10, PT ;  /* 0x000000100500780c */ /* 0x000fe20003f04270 */
[----:B------:R-:W-:Y:S01]  /*f2e0*/  HMMA.16816.F32 R32, R8, R28, R92 ;  /* 0x0000001c0820723c */ /* 0x000fe2000000185c */
[----:B------:R-:W-:-:S02]  /*f2f0*/  IMNMX R2, R7, R2, PT ;  /* 0x0000000207027217 */ /* 0x000fc40003800200 */
[----:B------:R-:W-:Y:S02]  /*f300*/  ISETP.GT.AND P1, PT, R5, 0x11, PT ;  /* 0x000000110500780c */ /* 0x000fe40003f24270 */
[----:B------:R-:W-:Y:S02]  /*f310*/  FSEL R146, R42, -INF , P0 ;  /* 0xff8000002a927808 */ /* 0x000fe40000000000 */
[C---:B------:R-:W-:Y:S01]  /*f320*/  ISETP.GT.AND P0, PT, R2.reuse, RZ, PT ;  /* 0x000000ff0200720c */ /* 0x040fe20003f04270 */
[----:B------:R-:W-:Y:S01]  /*f330*/  HMMA.16816.F32 R8, R8, R30, R108 ;  /* 0x0000001e0808723c */ /* 0x000fe2000000186c */
[----:B------:R-:W-:Y:S02]  /*f340*/  FSEL R140, R43, -INF , P1 ;  /* 0xff8000002b8c7808 */ /* 0x000fe40000800000 */
[----:B------:R-:W-:Y:S02]  /*f350*/  ISETP.GT.AND P1, PT, R2, 0x1, PT ;  /* 0x000000010200780c */ /* 0x000fe40003f24270 */
[----:B------:R-:W-:-:S02]  /*f360*/  FSEL R44, R72, -INF , P0 ;  /* 0xff800000482c7808 */ /* 0x000fc40000000000 */
[C---:B------:R-:W-:Y:S01]  /*f370*/  ISETP.GT.AND P0, PT, R2.reuse, 0x8, PT ;  /* 0x000000080200780c */ /* 0x040fe20003f04270 */
[----:B------:R-:W-:Y:S01]  /*f380*/  HMMA.16816.F32 R40, R20, R106, R112 ;  /* 0x0000006a1428723c */ /* 0x000fe20000001870 */
[----:B------:R-:W-:Y:S02]  /*f390*/  FSEL R45, R73, -INF , P1 ;  /* 0xff800000492d7808 */ /* 0x000fe40000800000 */
[----:B------:R-:W-:Y:S02]  /*f3a0*/  ISETP.GT.AND P1, PT, R2, 0x9, PT ;  /* 0x000000090200780c */ /* 0x000fe40003f24270 */
[----:B------:R-:W-:Y:S02]  /*f3b0*/  FSEL R46, R96, -INF , P0 ;  /* 0xff800000602e7808 */ /* 0x000fe40000000000 */
[----:B------:R-:W-:Y:S01]  /*f3c0*/  ISETP.GT.AND P0, PT, R2, 0x10, PT ;  /* 0x000000100200780c */ /* 0x000fe20003f04270 */
[----:B------:R-:W-:Y:S01]  /*f3d0*/  HMMA.16816.F32 R20, R12, R28, R80 ;  /* 0x0000001c0c14723c */ /* 0x000fe20000001850 */
[----:B------:R-:W-:-:S02]  /*f3e0*/  FSEL R47, R97, -INF , P1 ;  /* 0xff800000612f7808 */ /* 0x000fc40000800000 */
[----:B------:R-:W-:Y:S02]  /*f3f0*/  ISETP.GT.AND P1, PT, R2, 0x11, PT ;  /* 0x000000110200780c */ /* 0x000fe40003f24270 */
[----:B------:R-:W-:Y:S02]  /*f400*/  FSEL R120, R48, -INF , P0 ;  /* 0xff80000030787808 */ /* 0x000fe40000000000 */
[C---:B------:R-:W-:Y:S02]  /*f410*/  ISETP.GT.AND P0, PT, R2.reuse, 0x18, PT ;  /* 0x000000180200780c */ /* 0x040fe40003f04270 */
[----:B------:R-:W-:Y:S02]  /*f420*/  FSEL R102, R49, -INF , P1 ;  /* 0xff80000031667808 */ /* 0x000fe40000800000 */
[----:B------:R-:W-:Y:S02]  /*f430*/  ISETP.GT.AND P1, PT, R2, 0x19, PT ;  /* 0x000000190200780c */ /* 0x000fe40003f24270 */
[----:B------:R-:W-:-:S02]  /*f440*/  FMNMX.FTZ R6, R44, R45, !PT ;  /* 0x0000002d2c067209 */ /* 0x000fc40007810000 */
[----:B------:R-:W-:Y:S01]  /*f450*/  FSEL R49, R52, -INF , P0 ;  /* 0xff80000034317808 */ /* 0x000fe20000000000 */
[----:B------:R-:W-:Y:S01]  /*f460*/  HMMA.16816.F32 R12, R12, R30, R40 ;  /* 0x0000001e0c0c723c */ /* 0x000fe20000001828 */
[C---:B------:R-:W-:Y:S02]  /*f470*/  ISETP.GT.AND P0, PT, R2.reuse, 0x20, PT ;  /* 0x000000200200780c */ /* 0x040fe40003f04270 */
[----:B------:R-:W-:Y:S02]  /*f480*/  FSEL R53, R53, -INF , P1 ;  /* 0xff80000035357808 */ /* 0x000fe40000800000 */
[----:B------:R-:W-:Y:S02]  /*f490*/  ISETP.GT.AND P1, PT, R2, 0x21, PT ;  /* 0x000000210200780c */ /* 0x000fe40003f24270 */
[----:B------:R-:W-:Y:S02]  /*f4a0*/  FMNMX.FTZ R6, R46, R6, !PT ;  /* 0x000000062e067209 */ /* 0x000fe40007810000 */
[----:B------:R-:W-:-:S02]  /*f4b0*/  FSEL R175, R36, -INF , P0 ;  /* 0xff80000024af7808 */ /* 0x000fc40000000000 */
[C---:B------:R-:W-:Y:S02]  /*f4c0*/  ISETP.GT.AND P0, PT, R2.reuse, 0x28, PT ;  /* 0x000000280200780c */ /* 0x040fe40003f04270 */
[----:B------:R-:W-:Y:S02]  /*f4d0*/  FSEL R173, R37, -INF , P1 ;  /* 0xff80000025ad7808 */ /* 0x000fe40000800000 */
[----:B------:R-:W-:Y:S02]  /*f4e0*/  ISETP.GT.AND P1, PT, R2, 0x29, PT ;  /* 0x000000290200780c */ /* 0x000fe40003f24270 */
[----:B------:R-:W-:Y:S02]  /*f4f0*/  FMNMX.FTZ R6, R47, R6, !PT ;  /* 0x000000062f067209 */ /* 0x000fe40007810000 */
[----:B------:R-:W-:Y:S02]  /*f500*/  FSEL R172, R24, -INF , P0 ;  /* 0xff80000018ac7808 */ /* 0x000fe40000000000 */
[----:B------:R-:W-:-:S02]  /*f510*/  ISETP.GT.AND P0, PT, R2, 0x30, PT ;  /* 0x000000300200780c */ /* 0x000fc40003f04270 */
[----:B------:R-:W-:Y:S02]  /*f520*/  FSEL R174, R25, -INF , P1 ;  /* 0xff80000019ae7808 */ /* 0x000fe40000800000 */
[----:B------:R-:W-:Y:S02]  /*f530*/  FMNMX.FTZ R6, R120, R6, !PT ;  /* 0x0000000678067209 */ /* 0x000fe40007810000 */
[----:B------:R-:W-:Y:S02]  /*f540*/  IMNMX R0, R7, R0, PT ;  /* 0x0000000007007217 */ /* 0x000fe40003800200 */
[----:B------:R-:W-:Y:S02]  /*f550*/  ISETP.GT.AND P1, PT, R2, 0x31, PT ;  /* 0x000000310200780c */ /* 0x000fe40003f24270 */
[----:B------:R-:W-:Y:S02]  /*f560*/  FSEL R228, R32, -INF , P0 ;  /* 0xff80000020e47808 */ /* 0x000fe40000000000 */
[----:B------:R-:W-:-:S02]  /*f570*/  FMNMX.FTZ R6, R102, R6, !PT ;  /* 0x0000000666067209 */ /* 0x000fc40007810000 */
[C---:B------:R-:W-:Y:S02]  /*f580*/  ISETP.GT.AND P0, PT, R0.reuse, RZ, PT ;  /* 0x000000ff0000720c */ /* 0x040fe40003f04270 */
[----:B------:R-:W-:Y:S02]  /*f590*/  FSEL R229, R33, -INF , P1 ;  /* 0xff80000021e57808 */ /* 0x000fe40000800000 */
[----:B------:R-:W-:Y:S02]  /*f5a0*/  ISETP.GT.AND P1, PT, R0, 0x1, PT ;  /* 0x000000010000780c */ /* 0x000fe40003f24270 */
[----:B------:R-:W-:Y:S02]  /*f5b0*/  FMNMX.FTZ R6, R49, R6, !PT ;  /* 0x0000000631067209 */ /* 0x000fe40007810000 */
[----:B------:R-:W-:Y:S02]  /*f5c0*/  FSEL R16, R74, -INF , P0 ;  /* 0xff8000004a107808 */ /* 0x000fe40000000000 */
[----:B------:R-:W-:-:S02]  /*f5d0*/  ISETP.GT.AND P0, PT, R0, 0x8, PT ;  /* 0x000000080000780c */ /* 0x000fc40003f04270 */
[----:B------:R-:W-:Y:S02]  /*f5e0*/  FSEL R17, R75, -INF , P1 ;  /* 0xff8000004b117808 */ /* 0x000fe40000800000 */
[----:B------:R-:W-:Y:S02]  /*f5f0*/  ISETP.GT.AND P1, PT, R0, 0x9, PT ;  /* 0x000000090000780c */ /* 0x000fe40003f24270 */
[----:B------:R-:W-:Y:S02]  /*f600*/  FMNMX.FTZ R6, R53, R6, !PT ;  /* 0x0000000635067209 */ /* 0x000fe40007810000 */
[----:B------:R-:W-:Y:S02]  /*f610*/  FSEL R32, R98, -INF , P0 ;  /* 0xff80000062207808 */ /* 0x000fe40000000000 */
[----:B------:R-:W-:Y:S02]  /*f620*/  FMNMX.FTZ R7, R16, R17, !PT ;  /* 0x0000001110077209 */ /* 0x000fe40007810000 */
[----:B------:R-:W-:-:S02]  /*f630*/  FSEL R33, R99, -INF , P1 ;  /* 0xff80000063217808 */ /* 0x000fc40000800000 */
[----:B------:R-:W-:Y:S02]  /*f640*/  FMNMX.FTZ R6, R175, R6, !PT ;  /* 0x00000006af067209 */ /* 0x000fe40007810000 */
[C---:B------:R-:W-:Y:S02]  /*f650*/  ISETP.GT.AND P0, PT, R0.reuse, 0x10, PT ;  /* 0x000000100000780c */ /* 0x040fe40003f04270 */
[----:B------:R-:W-:Y:S02]  /*f660*/  ISETP.GT.AND P1, PT, R0, 0x11, PT ;  /* 0x000000110000780c */ /* 0x000fe40003f24270 */
[----:B------:R-:W-:Y:S02]  /*f670*/  FMNMX.FTZ R7, R32, R7, !PT ;  /* 0x0000000720077209 */ /* 0x000fe40007810000 */
[----:B------:R-:W-:Y:S02]  /*f680*/  FMNMX.FTZ R6, R173, R6, !PT ;  /* 0x00000006ad067209 */ /* 0x000fe40007810000 */
[----:B------:R-:W-:-:S02]  /*f690*/  FSEL R50, R50, -INF , P0 ;  /* 0xff80000032327808 */ /* 0x000fc40000000000 */
[----:B------:R-:W-:Y:S02]  /*f6a0*/  FSEL R51, R51, -INF , P1 ;  /* 0xff80000033337808 */ /* 0x000fe40000800000 */
[C---:B------:R-:W-:Y:S02]  /*f6b0*/  ISETP.GT.AND P0, PT, R0.reuse, 0x18, PT ;  /* 0x000000180000780c */ /* 0x040fe40003f04270 */
[----:B------:R-:W-:Y:S02]  /*f6c0*/  ISETP.GT.AND P1, PT, R0, 0x19, PT ;  /* 0x000000190000780c */ /* 0x000fe40003f24270 */
[----:B------:R-:W-:Y:S02]  /*f6d0*/  FMNMX.FTZ R7, R33, R7, !PT ;  /* 0x0000000721077209 */ /* 0x000fe40007810000 */
[----:B------:R-:W-:Y:S02]  /*f6e0*/  FMNMX.FTZ R6, R172, R6, !PT ;  /* 0x00000006ac067209 */ /* 0x000fe40007810000 */
[----:B------:R-:W-:-:S02]  /*f6f0*/  FSEL R48, R54, -INF , P0 ;  /* 0xff80000036307808 */ /* 0x000fc40000000000 */
[----:B------:R-:W-:Y:S02]  /*f700*/  FSEL R103, R55, -INF , P1 ;  /* 0xff80000037677808 */ /* 0x000fe40000800000 */
[----:B------:R-:W-:Y:S02]  /*f710*/  FMNMX.FTZ R7, R50, R7, !PT ;  /* 0x0000000732077209 */ /* 0x000fe40007810000 */
[C---:B------:R-:W-:Y:S02]  /*f720*/  ISETP.GT.AND P0, PT, R2.reuse, 0x38, PT ;  /* 0x000000380200780c */ /* 0x040fe40003f04270 */
[----:B------:R-:W-:Y:S02]  /*f730*/  ISETP.GT.AND P1, PT, R2, 0x39, PT ;  /* 0x000000390200780c */ /* 0x000fe40003f24270 */
[----:B------:R-:W-:Y:S02]  /*f740*/  FMNMX.FTZ R2, R174, R6, !PT ;  /* 0x00000006ae027209 */ /* 0x000fe40007810000 */
[----:B------:R-:W-:-:S02]  /*f750*/  FMNMX.FTZ R6, R51, R7, !PT ;  /* 0x0000000733067209 */ /* 0x000fc40007810000 */
[----:B------:R-:W-:Y:S02]  /*f760*/  FSEL R226, R8, -INF , P0 ;  /* 0xff80000008e27808 */ /* 0x000fe40000000000 */
[----:B------:R-:W-:Y:S02]  /*f770*/  ISETP.GT.AND P0, PT, R0, 0x20, PT ;  /* 0x000000200000780c */ /* 0x000fe40003f04270 */
[----:B------:R-:W-:Y:S02]  /*f780*/  FMNMX.FTZ R2, R228, R2, !PT ;  /* 0x00000002e4027209 */ /* 0x000fe40007810000 */
[----:B------:R-:W-:Y:S02]  /*f790*/  FMNMX.FTZ R6, R48, R6, !PT ;  /* 0x0000000630067209 */ /* 0x000fe40007810000 */
[----:B------:R-:W-:Y:S02]  /*f7a0*/  FSEL R158, R38, -INF , P0 ;  /* 0xff800000269e7808 */ /* 0x000fe40000000000 */
[----:B------:R-:W-:-:S02]  /*f7b0*/  FMNMX.FTZ R2, R229, R2, !PT ;  /* 0x00000002e5027209 */ /* 0x000fc40007810000 */
[----:B------:R-:W-:Y:S02]  /*f7c0*/  ISETP.GT.AND P0, PT, R0, 0x21, PT ;  /* 0x000000210000780c */ /* 0x000fe40003f04270 */
[----:B------:R-:W-:Y:S02]  /*f7d0*/  FMNMX.FTZ R6, R103, R6, !PT ;  /* 0x0000000667067209 */ /* 0x000fe40007810000 */
[----:B------:R-:W-:Y:S02]  /*f7e0*/  FSEL R214, R9, -INF , P1 ;  /* 0xff80000009d67808 */ /* 0x000fe40000800000 */
[----:B------:R-:W-:Y:S02]  /*f7f0*/  FMNMX.FTZ R2, R226, R2, !PT ;  /* 0x00000002e2027209 */ /* 0x000fe40007810000 */
[----:B------:R-:W-:Y:S02]  /*f800*/  FSEL R154, R39, -INF , P0 ;  /* 0xff800000279a7808 */ /* 0x000fe40000000000 */
[----:B------:R-:W-:-:S02]  /*f810*/  ISETP.GT.AND P0, PT, R0, 0x28, PT ;  /* 0x000000280000780c */ /* 0x000fc40003f04270 */
[----:B------:R-:W-:Y:S02]  /*f820*/  FMNMX.FTZ R6, R158, R6, !PT ;  /* 0x000000069e067209 */ /* 0x000fe40007810000 */
[----:B------:R-:W-:Y:S02]  /*f830*/  FMNMX.FTZ R7, R214, R2, !PT ;  /* 0x00000002d6077209 */ /* 0x000fe40007810000 */
[----:B------:R-:W-:Y:S02]  /*f840*/  ISETP.GT.AND P1, PT, R0, 0x29, PT ;  /* 0x000000290000780c */ /* 0x000fe40003f24270 */
[----:B------:R-:W-:Y:S01]  /*f850*/  FSEL R155, R26, -INF , P0 ;  /* 0xff8000001a9b7808 */ /* 0x000fe20000000000 */
[----:B------:R-:W2:Y:S01]  /*f860*/  SHFL.BFLY PT, R8, R7, 0x2, 0x1f ;  /* 0x0c401f0007087f89 */ /* 0x000ea200000e0000 */
[----:B------:R-:W-:Y:S02]  /*f870*/  FMNMX.FTZ R2, R154, R6, !PT ;  /* 0x000000069a027209 */ /* 0x000fe40007810000 */
[----:B------:R-:W-:-:S02]  /*f880*/  ISETP.GT.AND P0, PT, R0, 0x30, PT ;  /* 0x000000300000780c */ /* 0x000fc40003f04270 */
[----:B------:R-:W-:Y:S02]  /*f890*/  FMNMX.FTZ R6, R68, R69, !PT ;  /* 0x0000004544067209 */ /* 0x000fe40007810000 */
[----:B------:R-:W-:Y:S02]  /*f8a0*/  FSEL R159, R27, -INF , P1 ;  /* 0xff8000001b9f7808 */ /* 0x000fe40000800000 */
[----:B------:R-:W-:Y:S02]  /*f8b0*/  FMNMX.FTZ R2, R155, R2, !PT ;  /* 0x000000029b027209 */ /* 0x000fe40007810000 */
[----:B------:R-:W-:Y:S02]  /*f8c0*/  FSEL R207, R34, -INF , P0 ;  /* 0xff80000022cf7808 */ /* 0x000fe40000000000 */
[----:B------:R-:W-:Y:S02]  /*f8d0*/  FMNMX.FTZ R6, R70, R6, !PT ;  /* 0x0000000646067209 */ /* 0x000fe40007810000 */
[----:B------:R-:W-:-:S02]  /*f8e0*/  ISETP.GT.AND P1, PT, R0, 0x31, PT ;  /* 0x000000310000780c */ /* 0x000fc40003f24270 */
[----:B------:R-:W-:Y:S02]  /*f8f0*/  ISETP.GT.AND P0, PT, R4, 0x29, PT ;  /* 0x000000290400780c */ /* 0x000fe40003f04270 */
[----:B------:R-:W-:Y:S02]  /*f900*/  FMNMX.FTZ R2, R159, R2, !PT ;  /* 0x000000029f027209 */ /* 0x000fe40007810000 */
[----:B------:R-:W-:Y:S02]  /*f910*/  FMNMX.FTZ R6, R71, R6, !PT ;  /* 0x0000000647067209 */ /* 0x000fe40007810000 */
[----:B------:R-:W-:Y:S02]  /*f920*/  FSEL R219, R35, -INF , P1 ;  /* 0xff80000023db7808 */ /* 0x000fe40000800000 */
[----:B------:R-:W-:Y:S02]  /*f930*/  FSEL R178, R65, -INF , P0 ;  /* 0xff80000041b27808 */ /* 0x000fe40000000000 */
[----:B------:R-:W-:-:S02]  /*f940*/  ISETP.GT.AND P0, PT, R0, 0x38, PT ;  /* 0x000000380000780c */ /* 0x000fc40003f04270 */
[----:B------:R-:W-:Y:S02]  /*f950*/  ISETP.GT.AND P1, PT, R0, 0x39, PT ;  /* 0x000000390000780c */ /* 0x000fe40003f24270 */
        /* <DEDUP_REMOVED lines=8> */
[----:B------:R-:W-:Y:S02]  /*f9e0*/  ISETP.GT.AND P0, PT, R4, 0x30, PT ;  /* 0x000000300400780c */ /* 0x000fe40003f04270 */
[----:B------:R-:W-:Y:S02]  /*f9f0*/  FMNMX.FTZ R6, R206, R0, !PT ;  /* 0x00000000ce067209 */ /* 0x000fe40007810000 */
[----:B------:R-:W-:-:S02]  /*fa00*/  FMNMX.FTZ R0, R156, R2, !PT ;  /* 0x000000029c007209 */ /* 0x000fc40007810000 */
[----:B--2---:R-:W-:Y:S02]  /*fa10*/  FMNMX.FTZ R7, R7, R8, !PT ;  /* 0x0000000807077209 */ /* 0x004fe40007810000 */
[----:B------:R-:W-:Y:S01]  /*fa20*/  FSEL R217, R20, -INF , P0 ;  /* 0xff80000014d97808 */ /* 0x000fe20000000000 */
[----:B------:R-:W-:Y:S01]  /*fa30*/  SHFL.BFLY PT, R8, R6, 0x2, 0x1f ;  /* 0x0c401f0006087f89 */ /* 0x000fe200000e0000 */
[----:B------:R-:W-:Y:S02]  /*fa40*/  ISETP.GT.AND P0, PT, R4, 0x31, PT ;  /* 0x000000310400780c */ /* 0x000fe40003f04270 */
[----:B------:R-:W-:Y:S01]  /*fa50*/  FMNMX.FTZ R0, R176, R0, !PT ;  /* 0x00000000b0007209 */ /* 0x000fe20007810000 */
[----:B------:R-:W2:Y:S01]  /*fa60*/  SHFL.BFLY PT, R9, R7, 0x1, 0x1f ;  /* 0x0c201f0007097f89 */ /* 0x000ea200000e0000 */
[----:B------:R-:W-:Y:S02]  /*fa70*/  FMNMX.FTZ R2, R57, R56, !PT ;  /* 0x0000003839027209 */ /* 0x000fe40007810000 */
[----:B------:R-:W-:-:S02]  /*fa80*/  FSEL R215, R21, -INF , P0 ;  /* 0xff80000015d77808 */ /* 0x000fc40000000000 */
[----:B------:R-:W-:Y:S02]  /*fa90*/  FMNMX.FTZ R0, R184, R0, !PT ;  /* 0x00000000b8007209 */ /* 0x000fe40007810000 */
[----:B------:R-:W-:Y:S02]  /*faa0*/  ISETP.GT.AND P0, PT, R5, 0x18, PT ;  /* 0x000000180500780c */ /* 0x000fe40003f04270 */
[----:B------:R-:W-:Y:S02]  /*fab0*/  FMNMX.FTZ R2, R60, R2, !PT ;  /* 0x000000023c027209 */ /* 0x000fe40007810000 */
[----:B------:R-:W-:Y:S02]  /*fac0*/  FMNMX.FTZ R0, R177, R0, !PT ;  /* 0x00000000b1007209 */ /* 0x000fe40007810000 */
[----:B------:R-:W-:Y:S02]  /*fad0*/  FSEL R101, R62, -INF , P0 ;  /* 0xff8000003e657808 */ /* 0x000fe40000000000 */
[----:B------:R-:W-:-:S02]  /*fae0*/  ISETP.GT.AND P0, PT, R4, 0x38, PT ;  /* 0x000000380400780c */ /* 0x000fc40003f04270 */
[----:B------:R-:W-:Y:S02]  /*faf0*/  FMNMX.FTZ R2, R61, R2, !PT ;  /* 0x000000023d027209 */ /* 0x000fe40007810000 */
[----:B------:R-:W-:Y:S02]  /*fb00*/  FMNMX.FTZ R0, R178, R0, !PT ;  /* 0x00000000b2007209 */ /* 0x000fe40007810000 */
[----:B------:R-:W-:Y:S02]  /*fb10*/  FSEL R227, R12, -INF , P0 ;  /* 0xff8000000ce37808 */ /* 0x000fe40000000000 */
[----:B------:R-:W-:Y:S02]  /*fb20*/  FMNMX.FTZ R2, R146, R2, !PT ;  /* 0x0000000292027209 */ /* 0x000fe40007810000 */
[----:B------:R-:W-:Y:S02]  /*fb30*/  ISETP.GT.AND P0, PT, R5, 0x20, PT ;  /* 0x000000200500780c */ /* 0x000fe40003f04270 */
[----:B------:R-:W-:-:S02]  /*fb40*/  FMNMX.FTZ R0, R217, R0, !PT ;  /* 0x00000000d9007209 */ /* 0x000fc40007810000 */
[----:B------:R-:W-:Y:S02]  /*fb50*/  ISETP.GT.AND P1, PT, R5, 0x19, PT ;  /* 0x000000190500780c */ /* 0x000fe40003f24270 */
[----:B------:R-:W-:Y:S02]  /*fb60*/  FMNMX.FTZ R2, R140, R2, !PT ;  /* 0x000000028c027209 */ /* 0x000fe40007810000 */
[----:B------:R-:W-:Y:S02]  /*fb70*/  FSEL R153, R58, -INF , P0 ;  /* 0xff8000003a997808 */ /* 0x000fe40000000000 */
[----:B------:R-:W-:Y:S01]  /*fb80*/  ISETP.GT.AND P0, PT, R4, 0x39, PT ;  /* 0x000000390400780c */ /* 0x000fe20003f04270 */
[----:B------:R-:W-:Y:S01]  /*fb90*/  IMAD R4, R160, 0x20, R150 ;  /* 0x00000020a0047824 */ /* 0x000fe200078e0296 */
[----:B------:R-:W-:Y:S02]  /*fba0*/  FMNMX.FTZ R0, R215, R0, !PT ;  /* 0x00000000d7007209 */ /* 0x000fe40007810000 */
[----:B------:R-:W-:-:S02]  /*fbb0*/  FSEL R100, R63, -INF , P1 ;  /* 0xff8000003f647808 */ /* 0x000fc40000800000 */
[----:B------:R-:W-:Y:S02]  /*fbc0*/  FMNMX.FTZ R2, R101, R2, !PT ;  /* 0x0000000265027209 */ /* 0x000fe40007810000 */
[----:B------:R-:W-:Y:S02]  /*fbd0*/  FSEL R222, R13, -INF , P0 ;  /* 0xff8000000dde7808 */ /* 0x000fe40000000000 */
[----:B------:R-:W-:Y:S02]  /*fbe0*/  FMNMX.FTZ R0, R227, R0, !PT ;  /* 0x00000000e3007209 */ /* 0x000fe40007810000 */
[----:B------:R-:W-:Y:S02]  /*fbf0*/  ISETP.GT.AND P1, PT, R5, 0x21, PT ;  /* 0x000000210500780c */ /* 0x000fe40003f24270 */
[----:B------:R-:W-:Y:S02]  /*fc00*/  FMNMX.FTZ R2, R100, R2, !PT ;  /* 0x0000000264027209 */ /* 0x000fe40007810000 */
[----:B--2---:R-:W-:-:S02]  /*fc10*/  FMNMX.FTZ R143, R7, R9, !PT ;  /* 0x00000009078f7209 */ /* 0x004fc40007810000 */
[----:B------:R-:W-:Y:S02]  /*fc20*/  FMNMX.FTZ R7, R222, R0, !PT ;  /* 0x00000000de077209 */ /* 0x000fe40007810000 */
[----:B------:R-:W-:Y:S01]  /*fc30*/  FSEL R152, R59, -INF , P1 ;  /* 0xff8000003b987808 */ /* 0x000fe20000800000 */
[----:B------:R-:W-:Y:S01]  /*fc40*/  FMUL.FTZ R12, R143, c[0x0][0x2d0] ;  /* 0x0000b4008f0c7a20 */ /* 0x000fe20000410000 */
[----:B------:R-:W-:Y:S02]  /*fc50*/  ISETP.GT.AND P0, PT, R5, 0x28, PT ;  /* 0x000000280500780c */ /* 0x000fe40003f04270 */
[----:B------:R-:W-:Y:S02]  /*fc60*/  FMNMX.FTZ R2, R153, R2, !PT ;  /* 0x0000000299027209 */ /* 0x000fe40007810000 */
[----:B------:R-:W-:Y:S02]  /*fc70*/  FMNMX.FTZ R142, R6, R8, !PT ;  /* 0x00000008068e7209 */ /* 0x000fe40007810000 */
[----:B------:R-:W2:Y:S01]  /*fc80*/  SHFL.BFLY PT, R6, R7, 0x2, 0x1f ;  /* 0x0c401f0007067f89 */ /* 0x000ea200000e0000 */
[----:B------:R-:W-:-:S02]  /*fc90*/  ISETP.GT.AND P1, PT, R5, 0x29, PT ;  /* 0x000000290500780c */ /* 0x000fc40003f24270 */
[----:B------:R-:W-:Y:S01]  /*fca0*/  FSEL R141, R66, -INF , P0 ;  /* 0xff800000428d7808 */ /* 0x000fe20000000000 */
[----:B------:R-:W3:Y:S01]  /*fcb0*/  SHFL.BFLY PT, R8, R142, 0x1, 0x1f ;  /* 0x0c201f008e087f89 */ /* 0x000ee200000e0000 */
[----:B------:R-:W-:Y:S02]  /*fcc0*/  FMNMX.FTZ R0, R152, R2, !PT ;  /* 0x0000000298007209 */ /* 0x000fe40007810000 */
[----:B------:R-:W-:Y:S02]  /*fcd0*/  ISETP.GT.AND P0, PT, R5, 0x30, PT ;  /* 0x000000300500780c */ /* 0x000fe40003f04270 */
[----:B------:R-:W-:Y:S02]  /*fce0*/  FSEL R13, R67, -INF , P1 ;  /* 0xff800000430d7808 */ /* 0x000fe40000800000 */
[----:B------:R-:W-:Y:S02]  /*fcf0*/  FMNMX.FTZ R0, R141, R0, !PT ;  /* 0x000000008d007209 */ /* 0x000fe40007810000 */
[----:B------:R-:W-:-:S02]  /*fd00*/  ISETP.GT.AND P1, PT, R5, 0x31, PT ;  /* 0x000000310500780c */ /* 0x000fc40003f24270 */
[----:B------:R-:W-:Y:S02]  /*fd10*/  FSEL R216, R22, -INF , P0 ;  /* 0xff80000016d87808 */ /* 0x000fe40000000000 */
[----:B------:R-:W-:Y:S02]  /*fd20*/  FMNMX.FTZ R0, R13, R0, !PT ;  /* 0x000000000d007209 */ /* 0x000fe40007810000 */
[----:B------:R-:W-:Y:S02]  /*fd30*/  FSETP.NEU.FTZ.AND P0, PT, R143, -INF , PT ;  /* 0xff8000008f00780b */ /* 0x000fe40003f1d000 */
[----:B------:R-:W-:Y:S02]  /*fd40*/  FSEL R220, R23, -INF , P1 ;  /* 0xff80000017dc7808 */ /* 0x000fe40000800000 */
[----:B------:R-:W-:Y:S02]  /*fd50*/  ISETP.GT.AND P1, PT, R5, 0x38, PT ;  /* 0x000000380500780c */ /* 0x000fe40003f24270 */
[----:B------:R-:W-:-:S02]  /*fd60*/  FMNMX.FTZ R2, R216, R0, !PT ;  /* 0x00000000d8027209 */ /* 0x000fc40007810000 */
        /* <DEDUP_REMOVED lines=16> */
[----:B------:R-:W1:Y:S01]  /*fe70*/  SHFL.BFLY PT, R9, R6, 0x2, 0x1f ;  /* 0x0c401f0006097f89 */ /* 0x000e6200000e0000 */
[----:B----4-:R-:W-:Y:S01]  /*fe80*/  IMAD.IADD R0, R151, 0x1, R4 ;  /* 0x0000000197007824 */ /* 0x010fe200078e0204 */
[C---:B------:R-:W-:Y:S01]  /*fe90*/  @P2 LEA R4, P0, R163.reuse, R18, 0x1 ;  /* 0x00000012a3042211 */ /* 0x040fe200078008ff */
        /* <DEDUP_REMOVED lines=25> */
[----:B---3--:R-:W-:-:S02]  /*10030*/  FMNMX.FTZ R4, R6, R9, !PT ;  /* 0x0000000906047209 */ /* 0x008fc40007810000 */
        /* <DEDUP_REMOVED lines=55> */
[----:B------:R-:W2:Y:S07]  /*103b0*/  LDSM.16.MT88.4 R24, [R209+0x500] ;  /* 0x00050000d118783b */ /* 0x000eae0000004200 */
[----:B------:R-:W-:Y:S01]  /*103c0*/  HMMA.16816.F32 R60, R8, R16, RZ ;  /* 0x00000010083c723c */ /* 0x000fe200000018ff */
[----:B-1----:R-:W-:-:S07]  /*103d0*/  FFMA.FTZ R4, R53, c[0x0][0x2d0], -R12 ;  /* 0x0000b40035047a23 */ /* 0x002fce000001080c */
[C---:B------:R-:W-:Y:S01]  /*103e0*/  HMMA.16816.F32 R124, R8.reuse, R18, RZ ;  /* 0x00000012087c723c */ /* 0x040fe200000018ff */
[----:B------:R1:W3:Y:S01]  /*103f0*/  MUFU.EX2 R239, R4 ;  /* 0x0000000400ef7308 */ /* 0x0002e20000000800 */
[----:B------:R-:W-:Y:S06]  /*10400*/  LDSM.16.MT88.4 R16, [R209+0x1500] ;  /* 0x00150000d110783b */ /* 0x000fec0000004200 */
[C---:B------:R-:W-:Y:S08]  /*10410*/  HMMA.16816.F32 R56, R8.reuse, R20, RZ ;  /* 0x000000140838723c */ /* 0x040ff000000018ff */
[----:B------:R-:W-:Y:S01]  /*10420*/  HMMA.16816.F32 R120, R8, R22, RZ ;  /* 0x000000160878723c */ /* 0x000fe200000018ff */
[----:B-1----:R-:W-:Y:S01]  /*10430*/  FFMA.FTZ R4, R50, c[0x0][0x2d0], -R2 ;  /* 0x0000b40032047a23 */ /* 0x002fe20000010802 */
[----:B------:R-:W1:Y:S01]  /*10440*/  LDSM.16.MT88.4 R20, [R210+0x500] ;  /* 0x00050000d214783b */ /* 0x000e620000004200 */
[----:B---3--:R-:W-:-:S02]  /*10450*/  F2FP.PACK_AB R6, R239, R240 ;  /* 0x000000f0ef06723e */ /* 0x008fc400000000ff */
[----:B------:R3:W-:Y:S03]  /*10460*/  MUFU.EX2 R230, R4 ;  /* 0x0000000400e67308 */ /* 0x0007e60000000800 */
[C---:B------:R-:W-:Y:S08]  /*10470*/  HMMA.16816.F32 R52, R8.reuse, R28, RZ ;  /* 0x0000001c0834723c */ /* 0x040ff000000018ff */
[----:B------:R-:W-:Y:S01]  /*10480*/  HMMA.16816.F32 R132, R8, R30, RZ ;  /* 0x0000001e0884723c */ /* 0x000fe200000018ff */
[----:B------:R-:W4:Y:S01]  /*10490*/  LDSM.16.MT88.4 R28, [R210+0x1500] ;  /* 0x00150000d21c783b */ /* 0x000f220000004200 */
[----:B---3--:R-:W-:-:S06]  /*104a0*/  FFMA.FTZ R4, R51, c[0x0][0x2d0], -R2 ;  /* 0x0000b40033047a23 */ /* 0x008fcc0000010802 */
[C---:B------:R-:W-:Y:S01]  /*104b0*/  HMMA.16816.F32 R136, R8.reuse, R34, RZ ;  /* 0x000000220888723c */ /* 0x040fe200000018ff */
[----:B------:R3:W1:Y:S07]  /*104c0*/  MUFU.EX2 R233, R4 ;  /* 0x0000000400e97308 */ /* 0x00066e0000000800 */
[----:B------:R-:W-:Y:S01]  /*104d0*/  HMMA.16816.F32 R44, R8, R36, RZ ;  /* 0x00000024082c723c */ /* 0x000fe200000018ff */
[----:B---3--:R-:W-:Y:S01]  /*104e0*/  FFMA.FTZ R4, R48, c[0x0][0x2d0], -R2 ;  /* 0x0000b40030047a23 */ /* 0x008fe20000010802 */
[----:B-1----:R-:W-:-:S06]  /*104f0*/  F2FP.PACK_AB R5, R233, R230 ;  /* 0x000000e6e905723e */ /* 0x002fcc00000000ff */
[----:B------:R-:W-:Y:S01]  /*10500*/  HMMA.16816.F32 R48, R8, R32, RZ ;  /* 0x000000200830723c */ /* 0x000fe200000018ff */
[----:B------:R-:W1:Y:S01]  /*10510*/  LDSM.16.MT88.4 R32, [R209+0x2500] ;  /* 0x00250000d120783b */ /* 0x000e620000004200 */
[----:B------:R3:W-:Y:S02]  /*10520*/  MUFU.EX2 R232, R4 ;  /* 0x0000000400e87308 */ /* 0x0007e40000000800 */
[----:B---3--:R-:W-:-:S06]  /*10530*/  FFMA.FTZ R4, R103, c[0x0][0x2d0], -R2 ;  /* 0x0000b40067047a23 */ /* 0x008fcc0000010802 */
[----:B------:R3:W2:Y:S02]  /*10540*/  MUFU.EX2 R231, R4 ;  /* 0x0000000400e77308 */ /* 0x0006a40000000800 */
[----:B---3--:R-:W-:Y:S01]  /*10550*/  FFMA.FTZ R4, R147, c[0x0][0x2d0], -R0 ;  /* 0x0000b40093047a23 */ /* 0x008fe20000010800 */
[----:B--2---:R-:W-:-:S05]  /*10560*/  F2FP.PACK_AB R7, R231, R232 ;  /* 0x000000e8e707723e */ /* 0x004fca00000000ff */
[----:B------:R2:W-:Y:S02]  /*10570*/  MUFU.EX2 R224, R4 ;  /* 0x0000000400e07308 */ /* 0x0005e40000000800 */
[--C-:B--2---:R-:W-:Y:S02]  /*10580*/  FFMA.FTZ R4, R148, c[0x0][0x2d0], -R0.reuse ;  /* 0x0000b40094047a23 */ /* 0x104fe40000010800 */
[----:B------:R-:W-:Y:S01]  /*10590*/  HMMA.16816.F32 R148, R8, R38, RZ ;  /* 0x000000260894723c */ /* 0x000fe200000018ff */
[----:B------:R-:W-:Y:S03]  /*105a0*/  LDSM.16.MT88.4 R36, [R210+0x2900] ;  /* 0x00290000d224783b */ /* 0x000fe60000004200 */
[----:B------:R2:W3:Y:S03]  /*105b0*/  MUFU.EX2 R223, R4 ;  /* 0x0000000400df7308 */ /* 0x0004e60000000800 */
[----:B------:R-:W-:-:S02]  /*105c0*/  FFMA.FTZ R8, R157, c[0x0][0x2d0], -R0 ;  /* 0x0000b4009d087a23 */ /* 0x000fc40000010800 */
[----:B------:R-:W-:-:S03]  /*105d0*/  IMAD.MOV.U32 R10, RZ, RZ, R169 ;  /* 0x000000ffff0a7224 */ /* 0x000fc600078e00a9 */
[----:B------:R1:W-:Y:S01]  /*105e0*/  MUFU.EX2 R221, R8 ;  /* 0x0000000800dd7308 */ /* 0x0003e20000000800 */
[----:B------:R-:W-:Y:S02]  /*105f0*/  IMAD.MOV.U32 R11, RZ, RZ, R162 ;  /* 0x000000ffff0b7224 */ /* 0x000fe400078e00a2 */
[----:B------:R-:W-:Y:S01]  /*10600*/  IMAD.MOV.U32 R9, RZ, RZ, R161 ;  /* 0x000000ffff097224 */ /* 0x000fe200078e00a1 */
[----:B--2---:R-:W-:-:S07]  /*10610*/  F2FP.PACK_AB R4, R241, R236 ;  /* 0x000000ecf104723e */ /* 0x004fce00000000ff */
[----:B------:R-:W-:Y:S01]  /*10620*/  HMMA.16816.F32 R168, R4, R24, R116 ;  /* 0x0000001804a8723c */ /* 0x000fe20000001874 */
[----:B-1----:R-:W-:-:S04]  /*10630*/  FFMA.FTZ R8, R156, c[0x0][0x2d0], -R0 ;  /* 0x0000b4009c087a23 */ /* 0x002fc80000010800 */
[----:B------:R1:W2:Y:S03]  /*10640*/  MUFU.EX2 R218, R8 ;  /* 0x0000000800da7308 */ /* 0x0002a60000000800 */
[C---:B------:R-:W-:Y:S08]  /*10650*/  HMMA.16816.F32 R164, R4.reuse, R20, R112 ;  /* 0x0000001404a4723c */ /* 0x040ff00000001870 */
[----:B------:R-:W-:Y:S01]  /*10660*/  HMMA.16816.F32 R116, R4, R16, R108 ;  /* 0x000000100474723c */ /* 0x000fe2000000186c */
[----:B-1----:R-:W-:-:S07]  /*10670*/  FFMA.FTZ R8, R146, c[0x0][0x2d0], -R3 ;  /* 0x0000b40092087a23 */ /* 0x002fce0000010803 */
[C---:B----4-:R-:W-:Y:S01]  /*10680*/  HMMA.16816.F32 R112, R4.reuse, R28, R104 ;  /* 0x0000001c0470723c */ /* 0x050fe20000001868 */
[----:B------:R1:W-:Y:S07]  /*10690*/  MUFU.EX2 R202, R8 ;  /* 0x0000000800ca7308 */ /* 0x0003ee0000000800 */
[C---:B------:R-:W-:Y:S08]  /*106a0*/  HMMA.16816.F32 R104, R4.reuse, R32, R96 ;  /* 0x000000200468723c */ /* 0x040ff00000001860 */
[----:B------:R-:W-:Y:S01]  /*106b0*/  HMMA.16816.F32 R160, R4, R26, R88 ;  /* 0x0000001a04a0723c */ /* 0x000fe20000001858 */
[----:B-1----:R-:W-:-:S04]  /*106c0*/  FFMA.FTZ R8, R140, c[0x0][0x2d0], -R3 ;  /* 0x0000b4008c087a23 */ /* 0x002fc80000010803 */
[----:B------:R1:W4:Y:S03]  /*106d0*/  MUFU.EX2 R203, R8 ;  /* 0x0000000800cb7308 */ /* 0x0003260000000800 */
[C---:B------:R-:W-:Y:S08]  /*106e0*/  HMMA.16816.F32 R108, R4.reuse, R22, R84 ;  /* 0x00000016046c723c */ /* 0x040ff00000001854 */
[----:B------:R-:W-:Y:S01]  /*106f0*/  HMMA.16816.F32 R96, R4, R18, R80 ;  /* 0x000000120460723c */ /* 0x000fe20000001850 */
[----:B-1----:R-:W-:-:S07]  /*10700*/  FFMA.FTZ R8, R101, c[0x0][0x2d0], -R3 ;  /* 0x0000b40065087a23 */ /* 0x002fce0000010803 */
[C---:B------:R-:W-:Y:S01]  /*10710*/  HMMA.16816.F32 R88, R4.reuse, R34, R72 ;  /* 0x000000220458723c */ /* 0x040fe20000001848 */
[----:B------:R1:W-:Y:S07]  /*10720*/  MUFU.EX2 R201, R8 ;  /* 0x0000000800c97308 */ /* 0x0003ee0000000800 */
[----:B------:R-:W-:Y:S01]  /*10730*/  HMMA.16816.F32 R84, R4, R42, R64 ;  /* 0x0000002a0454723c */ /* 0x000fe20000001840 */
[----:B-1----:R-:W-:-:S07]  /*10740*/  FFMA.FTZ R8, R100, c[0x0][0x2d0], -R3 ;  /* 0x0000b40064087a23 */ /* 0x002fce0000010803 */
[C---:B------:R-:W-:Y:S01]  /*10750*/  HMMA.16816.F32 R100, R4.reuse, R40, R92 ;  /* 0x000000280464723c */ /* 0x040fe2000000185c */
[----:B------:R1:W1:Y:S07]  /*10760*/  MUFU.EX2 R200, R8 ;  /* 0x0000000800c87308 */ /* 0x00026e0000000800 */
[----:B------:R-:W-:Y:S07]  /*10770*/  HMMA.16816.F32 R92, R4, R30, R76 ;  /* 0x0000001e045c723c */ /* 0x000fee000000184c */
[----:B---3--:R-:W-:-:S02]  /*10780*/  F2FP.PACK_AB R4, R223, R224 ;  /* 0x000000e0df04723e */ /* 0x008fc400000000ff */
[----:B--2---:R-:W-:Y:S01]  /*10790*/  F2FP.PACK_AB R6, R218, R221 ;  /* 0x000000ddda06723e */ /* 0x004fe200000000ff */
[--C-:B-1----:R-:W-:Y:S01]  /*107a0*/  FFMA.FTZ R8, R175, c[0x0][0x2d0], -R12.reuse ;  /* 0x0000b400af087a23 */ /* 0x102fe2000001080c */
[----:B----4-:R-:W-:Y:S02]  /*107b0*/  F2FP.PACK_AB R5, R203, R202 ;  /* 0x000000cacb05723e */ /* 0x010fe400000000ff */
[----:B------:R-:W-:Y:S01]  /*107c0*/  F2FP.PACK_AB R7, R200, R201 ;  /* 0x000000c9c807723e */ /* 0x000fe200000000ff */
[----:B------:R1:W-:Y:S06]  /*107d0*/  MUFU.EX2 R199, R8 ;  /* 0x0000000800c77308 */ /* 0x0003ec0000000800 */
[C---:B------:R-:W-:Y:S08]  /*107e0*/  HMMA.16816.F32 R76, R4.reuse, R20, R60 ;  /* 0x00000014044c723c */ /* 0x040ff0000000183c */
[----:B------:R-:W-:Y:S01]  /*107f0*/  HMMA.16816.F32 R60, R4, R26, R128 ;  /* 0x0000001a043c723c */ /* 0x000fe20000001880 */
[----:B-1----:R-:W-:-:S04]  /*10800*/  FFMA.FTZ R8, R173, c[0x0][0x2d0], -R12 ;  /* 0x0000b400ad087a23 */ /* 0x002fc8000001080c */
[----:B------:R1:W2:Y:S02]  /*10810*/  MUFU.EX2 R198, R8 ;  /* 0x0000000800c67308 */ /* 0x0002a40000000800 */
[----:B------:R-:W-:Y:S01]  /*10820*/  IMAD.MOV.U32 R131, RZ, RZ, R179 ;  /* 0x000000ffff837224 */ /* 0x000fe200078e00b3 */
        /* <DEDUP_REMOVED lines=13> */
[----:B------:R-:W3:Y:S01]  /*10900*/  LDSM.16.MT88.4 R16, [R210+0x900] ;  /* 0x00090000d210783b */ /* 0x000ee20000004200 */
        /* <DEDUP_REMOVED lines=21> */
[----:B------:R-:W-:Y:S01]  /*10a60*/  HMMA.16816.F32 R120, R4, R16, R164 ;  /* 0x000000100478723c */ /* 0x000fe200000018a4 */
        /* <DEDUP_REMOVED lines=21> */
[----:B------:R2:W1:Y:S02]  /*10bc0*/  MUFU.EX2 R147, R8 ;  /* 0x0000000800937308 */ /* 0x0004640000000800 */
[----:B---3--:R-:W-:Y:S02]  /*10bd0*/  F2FP.PACK_AB R4, R176, R179 ;  /* 0x000000b3b004723e */ /* 0x008fe400000000ff */
[----:B----4-:R-:W-:Y:S01]  /*10be0*/  F2FP.PACK_AB R6, R178, R177 ;  /* 0x000000b1b206723e */ /* 0x010fe200000000ff */
[----:B--2---:R-:W-:Y:S01]  /*10bf0*/  FFMA.FTZ R8, R141, c[0x0][0x2d0], -R3 ;  /* 0x0000b4008d087a23 */ /* 0x004fe20000010803 */
[----:B-1----:R-:W-:-:S03]  /*10c00*/  F2FP.PACK_AB R5, R147, R140 ;  /* 0x0000008c9305723e */ /* 0x002fc600000000ff */
[----:B------:R1:W-:Y:S02]  /*10c10*/  MUFU.EX2 R146, R8 ;  /* 0x0000000800927308 */ /* 0x0003e40000000800 */
[----:B-1----:R-:W-:-:S06]  /*10c20*/  FFMA.FTZ R8, R13, c[0x0][0x2d0], -R3 ;  /* 0x0000b4000d087a23 */ /* 0x002fcc0000010803 */
[----:B------:R-:W1:Y:S02]  /*10c30*/  MUFU.EX2 R141, R8 ;  /* 0x00000008008d7308 */ /* 0x000e640000000800 */
[----:B-1----:R-:W-:Y:S01]  /*10c40*/  F2FP.PACK_AB R7, R141, R146 ;  /* 0x000000928d07723e */ /* 0x002fe200000000ff */
[----:B------:R-:W-:-:S06]  /*10c50*/  FFMA.FTZ R8, R228, c[0x0][0x2d0], -R12 ;  /* 0x0000b400e4087a23 */ /* 0x000fcc000001080c */
[C---:B------:R-:W-:Y:S07]  /*10c60*/  HMMA.16816.F32 R168, R4.reuse, R26, R60 ;  /* 0x0000001a04a8723c */ /* 0x040fee000000183c */
[----:B------:R-:W-:Y:S01]  /*10c70*/  IMAD.MOV.U32 R27, RZ, RZ, R131 ;  /* 0x000000ffff1b7224 */ /* 0x000fe200078e0083 */
[C---:B------:R-:W-:Y:S01]  /*10c80*/  HMMA.16816.F32 R60, R4.reuse, R18, R52 ;  /* 0x00000012043c723c */ /* 0x040fe20000001834 */
[----:B------:R1:W-:Y:S01]  /*10c90*/  MUFU.EX2 R52, R8 ;  /* 0x0000000800347308 */ /* 0x0003e20000000800 */
[----:B------:R-:W2:Y:S06]  /*10ca0*/  LDSM.16.MT88.4 R128, [R209+0x1d00] ;  /* 0x001d0000d180783b */ /* 0x000eac0000004200 */
[C---:B------:R-:W-:Y:S01]  /*10cb0*/  HMMA.16816.F32 R152, R4.reuse, R24, R80 ;  /* 0x000000180498723c */ /* 0x040fe20000001850 */
[----:B------:R-:W3:Y:S07]  /*10cc0*/  LDSM.16.MT88.4 R80, [R209+0x2d00] ;  /* 0x002d0000d150783b */ /* 0x000eee0000004200 */
[----:B------:R-:W-:Y:S01]  /*10cd0*/  HMMA.16816.F32 R48, R4, R22, R48 ;  /* 0x000000160430723c */ /* 0x000fe20000001830 */
[----:B-1----:R-:W-:-:S04]  /*10ce0*/  FFMA.FTZ R8, R229, c[0x0][0x2d0], -R12 ;  /* 0x0000b400e5087a23 */ /* 0x002fc8000001080c */
[----:B------:R1:W4:Y:S03]  /*10cf0*/  MUFU.EX2 R26, R8 ;  /* 0x00000008001a7308 */ /* 0x0003260000000800 */
[C---:B------:R-:W-:Y:S08]  /*10d00*/  HMMA.16816.F32 R116, R4.reuse, R20, R72 ;  /* 0x000000140474723c */ /* 0x040ff00000001848 */
[----:B------:R-:W-:Y:S01]  /*10d10*/  HMMA.16816.F32 R100, R4, R16, R76 ;  /* 0x000000100464723c */ /* 0x000fe2000000184c */
[----:B-1----:R-:W-:Y:S01]  /*10d20*/  FFMA.FTZ R8, R226, c[0x0][0x2d0], -R12 ;  /* 0x0000b400e2087a23 */ /* 0x002fe2000001080c */
[----:B----4-:R-:W-:-:S06]  /*10d30*/  F2FP.PACK_AB R92, R26, R52 ;  /* 0x000000341a5c723e */ /* 0x010fcc00000000ff */
[C---:B------:R-:W-:Y:S01]  /*10d40*/  HMMA.16816.F32 R68, R4.reuse, R28, R68 ;  /* 0x0000001c0444723c */ /* 0x040fe20000001844 */
[----:B------:R1:W-:Y:S07]  /*10d50*/  MUFU.EX2 R25, R8 ;  /* 0x0000000800197308 */ /* 0x0003ee0000000800 */
[C---:B------:R-:W-:Y:S08]  /*10d60*/  HMMA.16816.F32 R44, R4.reuse, R30, R44 ;  /* 0x0000001e042c723c */ /* 0x040ff0000000182c */
[----:B------:R-:W-:Y:S01]  /*10d70*/  HMMA.16816.F32 R64, R4, R32, R64 ;  /* 0x000000200440723c */ /* 0x000fe20000001840 */
[----:B-1----:R-:W-:Y:S01]  /*10d80*/  FFMA.FTZ R8, R214, c[0x0][0x2d0], -R12 ;  /* 0x0000b400d6087a23 */ /* 0x002fe2000001080c */
[----:B------:R-:W-:-:S03]  /*10d90*/  IADD3 R214, R213, 0x2c00, RZ ;  /* 0x00002c00d5d67810 */ /* 0x000fc60007ffe0ff */
[----:B------:R1:W4:Y:S03]  /*10da0*/  MUFU.EX2 R24, R8 ;  /* 0x0000000800187308 */ /* 0x0003260000000800 */
[C---:B------:R-:W-:Y:S08]  /*10db0*/  HMMA.16816.F32 R56, R4.reuse, R34, R56 ;  /* 0x000000220438723c */ /* 0x040ff00000001838 */
[----:B------:R-:W-:Y:S01]  /*10dc0*/  HMMA.16816.F32 R84, R4, R36, R192 ;  /* 0x000000240454723c */ /* 0x000fe200000018c0 */
[----:B-1----:R-:W-:Y:S01]  /*10dd0*/  FFMA.FTZ R8, R207, c[0x0][0x2d0], -R2 ;  /* 0x0000b400cf087a23 */ /* 0x002fe20000010802 */
[----:B----4-:R-:W-:-:S06]  /*10de0*/  F2FP.PACK_AB R94, R24, R25 ;  /* 0x00000019185e723e */ /* 0x010fcc00000000ff */
[----:B------:R-:W-:Y:S01]  /*10df0*/  HMMA.16816.F32 R40, R4, R38, R40 ;  /* 0x000000260428723c */ /* 0x000fe20000001828 */
[----:B------:R1:W-:Y:S01]  /*10e00*/  MUFU.EX2 R23, R8 ;  /* 0x0000000800177308 */ /* 0x0003e20000000800 */
[----:B------:R-:W4:Y:S01]  /*10e10*/  LDSM.16.MT88.4 R4, [R210+0x2d00] ;  /* 0x002d0000d204783b */ /* 0x000f220000004200 */
[----:B-1----:R-:W-:Y:S01]  /*10e20*/  FFMA.FTZ R8, R219, c[0x0][0x2d0], -R2 ;  /* 0x0000b400db087a23 */ /* 0x002fe20000010802 */
[----:B------:R-:W-:-:S05]  /*10e30*/  IADD3 R219, R213, 0x1800, RZ ;  /* 0x00001800d5db7810 */ /* 0x000fca0007ffe0ff */
[----:B------:R1:W1:Y:S02]  /*10e40*/  MUFU.EX2 R22, R8 ;  /* 0x0000000800167308 */ /* 0x0002640000000800 */
[--C-:B-1----:R-:W-:Y:S01]  /*10e50*/  FFMA.FTZ R8, R205, c[0x0][0x2d0], -R2.reuse ;  /* 0x0000b400cd087a23 */ /* 0x102fe20000010802 */
[----:B------:R-:W-:Y:S01]  /*10e60*/  F2FP.PACK_AB R93, R22, R23 ;  /* 0x00000017165d723e */ /* 0x000fe200000000ff */
        /* <DEDUP_REMOVED lines=9> */
[----:B------:R-:W-:Y:S01]  /*10f00*/  HMMA.16816.F32 R120, R92, R128, R124 ;  /* 0x000000805c78723c */ /* 0x000fe2000000187c */
[----:B-1----:R-:W-:Y:S01]  /*10f10*/  FFMA.FTZ R2, R215, c[0x0][0x2d0], -R0 ;  /* 0x0000b400d7027a23 */ /* 0x002fe20000010800 */
[----:B------:R-:W-:-:S03]  /*10f20*/  IADD3 R215, R213, 0x2800, RZ ;  /* 0x00002800d5d77810 */ /* 0x000fc60007ffe0ff */
[----:B------:R1:W2:Y:S03]  /*10f30*/  MUFU.EX2 R18, R2 ;  /* 0x0000000200127308 */ /* 0x0002a60000000800 */
[C---:B------:R-:W-:Y:S08]  /*10f40*/  HMMA.16816.F32 R124, R92.reuse, R130, R96 ;  /* 0x000000825c7c723c */ /* 0x040ff00000001860 */
[----:B---3--:R-:W-:Y:S01]  /*10f50*/  HMMA.16816.F32 R76, R92, R82, R88 ;  /* 0x000000525c4c723c */ /* 0x008fe20000001858 */
[--C-:B-1----:R-:W-:Y:S01]  /*10f60*/  FFMA.FTZ R2, R227, c[0x0][0x2d0], -R0.reuse ;  /* 0x0000b400e3027a23 */ /* 0x102fe20000010800 */
[----:B--2---:R-:W-:Y:S01]  /*10f70*/  F2FP.PACK_AB R96, R18, R19 ;  /* 0x000000131260723e */ /* 0x004fe200000000ff */
[----:B------:R-:W-:-:S05]  /*10f80*/  FFMA.FTZ R0, R222, c[0x0][0x2d0], -R0 ;  /* 0x0000b400de007a23 */ /* 0x000fca0000010800 */
[----:B----4-:R-:W-:Y:S01]  /*10f90*/  HMMA.16816.F32 R88, R92, R4, R188 ;  /* 0x000000045c58723c */ /* 0x010fe200000018bc */
        /* <DEDUP_REMOVED lines=8> */
[C---:B------:R-:W-:Y:S01]  /*11020*/  IADD3 R216, R213.reuse, 0x2400, RZ ;  /* 0x00002400d5d87810 */ /* 0x040fe20007ffe0ff */
        /* <DEDUP_REMOVED lines=21> */
[----:B------:R-:W-:-:S03]  /*11180*/  FADD.FTZ R3, R242, R11 ;  /* 0x0000000bf2037221 */ /* 0x000fc60000010000 */
[----:B------:R-:W-:Y:S01]  /*11190*/  LEA.HI R27, R2, R0, RZ, 0x6 ;  /* 0x00000000021b7211 */ /* 0x000fe200078f30ff */
        /* <DEDUP_REMOVED lines=9> */
[----:B------:R-:W-:Y:S01]  /*11230*/  FADD.FTZ R5, R224, R8 ;  /* 0x00000008e0057221 */ /* 0x000fe20000010000 */
[----:B------:R-:W-:Y:S01]  /*11240*/  IADD3 R224, R213, 0x400, RZ ;  /* 0x00000400d5e07810 */ /* 0x000fe20007ffe0ff */
        /* <DEDUP_REMOVED lines=61> */
[----:B------:R1:W-:Y:S01]  /*11620*/  STL [R1+0x4], R6 ;  /* 0x0000040601007387 */ /* 0x0003e20000100800 */
        /* <DEDUP_REMOVED lines=10> */
[----:B------:R-:W5:Y:S04]  /*116d0*/  LDL R53, [R1+0x60] ;  /* 0x0000600001357983 */ /* 0x000f680000100800 */
[----:B------:R-:W5:Y:S01]  /*116e0*/  LDL.64 R228, [R1+0x48] ;  /* 0x0000480001e47983 */ /* 0x000f620000100a00 */
[----:B------:R-:W-:Y:S01]  /*116f0*/  IMAD.MOV.U32 R141, RZ, RZ, R144 ;  /* 0x000000ffff8d7224 */ /* 0x000fe200078e0090 */
[----:B------:R-:W-:Y:S01]  /*11700*/  MOV R147, R142 ;  /* 0x0000008e00937202 */ /* 0x000fe20000000f00 */
[----:B------:R-:W-:Y:S01]  /*11710*/  IMAD.MOV.U32 R140, RZ, RZ, R145 ;  /* 0x000000ffff8c7224 */ /* 0x000fe200078e0091 */
[----:B------:R-:W-:Y:S01]  /*11720*/  MOV R226, R204 ;  /* 0x000000cc00e27202 */ /* 0x000fe20000000f00 */
[----:B------:R-:W-:Y:S01]  /*11730*/  IMAD.MOV.U32 R146, RZ, RZ, R143 ;  /* 0x000000ffff927224 */ /* 0x000fe200078e008f */
[----:B--2---:R-:W-:-:S05]  /*11740*/  IADD3 RZ, P0, R28, 0x40, RZ ;  /* 0x000000401cff7810 */ /* 0x004fca0007f1e0ff */
[----:B-1-3--:R-:W-:Y:S01]  /*11750*/  IMAD.X R3, RZ, RZ, R55, P0 ;  /* 0x000000ffff037224 */ /* 0x00afe200000e0637 */
[C---:B----4-:R-:W-:Y:S02]  /*11760*/  IADD3 R2, P2, R30.reuse, 0x40, RZ ;  /* 0x000000401e027810 */ /* 0x050fe40007f5e0ff */
[----:B------:R-:W-:Y:S02]  /*11770*/  IADD3 R0, P1, R30, 0x20, RZ ;  /* 0x000000201e007810 */ /* 0x000fe40007f3e0ff */
[----:B------:R1:W-:Y:S04]  /*11780*/  STL [R1+0x30], R3 ;  /* 0x0000300301007387 */ /* 0x0003e80000100800 */
[----:B------:R2:W-:Y:S04]  /*11790*/  STL [R1+0x2c], R2 ;  /* 0x00002c0201007387 */ /* 0x0005e80000100800 */
[----:B------:R5:W-:Y:S01]  /*117a0*/  STL [R1+0x24], R0 ;  /* 0x0000240001007387 */ /* 0x000be20000100800 */
[----:B-1----:R-:W-:-:S02]  /*117b0*/  IADD3 R3, P0, R28, 0x20, RZ ;  /* 0x000000201c037810 */ /* 0x002fc40007f1e0ff */
[----:B--2---:R-:W-:-:S03]  /*117c0*/  IADD3 R2, R28, 0x40, RZ ;  /* 0x000000401c027810 */ /* 0x004fc60007ffe0ff */
[----:B------:R1:W-:Y:S01]  /*117d0*/  STL [R1+0x18], R3 ;  /* 0x0000180301007387 */ /* 0x0003e20000100800 */
[----:B-----5:R-:W-:-:S03]  /*117e0*/  @P4 IMAD.HI.U32 R0, R53, c[0x0][0x2c8], RZ ;  /* 0x0000b20035004a27 */ /* 0x020fc600078e00ff */
[----:B------:R2:W-:Y:S04]  /*117f0*/  STL [R1+0x1c], R2 ;  /* 0x00001c0201007387 */ /* 0x0005e80000100800 */
[----:B------:R3:W-:Y:S01]  /*11800*/  @P4 STL [R1+0x54], R0 ;  /* 0x0000540001004387 */ /* 0x0007e20000100800 */
[----:B-1----:R-:W-:Y:S01]  /*11810*/  IADD3.X R3, RZ, R229, RZ, P2, !PT ;  /* 0x000000e5ff037210 */ /* 0x002fe200017fe4ff */
[----:B--2---:R-:W-:Y:S01]  /*11820*/  IMAD.X R2, RZ, RZ, R229, P1 ;  /* 0x000000ffff027224 */ /* 0x004fe200008e06e5 */
[----:B---3--:R-:W-:-:S03]  /*11830*/  IADD3.X R0, RZ, R55, RZ, P0, !PT ;  /* 0x00000037ff007210 */ /* 0x008fc600007fe4ff */
[----:B------:R1:W-:Y:S04]  /*11840*/  STL [R1+0x28], R3 ;  /* 0x0000280301007387 */ /* 0x0003e80000100800 */
[----:B------:R1:W-:Y:S04]  /*11850*/  STL [R1+0x14], R0 ;  /* 0x0000140001007387 */ /* 0x0003e80000100800 */
[----:B------:R1:W-:Y:S02]  /*11860*/  STL [R1+0x20], R2 ;  /* 0x0000200201007387 */ /* 0x0003e40000100800 */
.L_x_733:
[----:B-1----:R-:W2:Y:S01]  /*11870*/  LDL R0, [R1+0x64] ;  /* 0x0000640001007983 */ /* 0x002ea20000100800 */
[----:B------:R-:W-:Y:S04]  /*11880*/  DEPBAR.LE SB0, 0x0 ;  /* 0x000080000000791a */ /* 0x000fe80000000000 */
[----:B------:R-:W3:Y:S01]  /*11890*/  LDL.64 R42, [R1+0x58] ;  /* 0x00005800012a7983 */ /* 0x000ee20000100a00 */
[C---:B------:R-:W-:Y:S01]  /*118a0*/  ISETP.GE.AND P0, PT, R226.reuse, RZ, PT ;  /* 0x000000ffe200720c */ /* 0x040fe20003f06270 */
[----:B------:R-:W-:Y:S01]  /*118b0*/  IMAD.MOV.U32 R45, RZ, RZ, c[0x0][0x208] ;  /* 0x00008200ff2d7624 */ /* 0x000fe200078e00ff */
[----:B------:R-:W-:Y:S01]  /*118c0*/  MOV R46, c[0x0][0x20c] ;  /* 0x00008300002e7a02 */ /* 0x000fe20000000f00 */
[----:B------:R-:W-:Y:S02]  /*118d0*/  IMAD.MOV.U32 R235, RZ, RZ, c[0x0][0x2c4] ;  /* 0x0000b100ffeb7624 */ /* 0x000fe400078e00ff */
[----:B------:R-:W4:Y:S06]  /*118e0*/  LDL.64 R142, [R1+0x48] ;  /* 0x00004800018e7983 */ /* 0x000f2c0000100a00 */
[----:B------:R-:W4:Y:S02]  /*118f0*/  LDL R47, [R1+0x24] ;  /* 0x00002400012f7983 */ /* 0x000f240000100800 */
[----:B------:R-:W-:Y:S02]  /*11900*/  @P0 IMAD.WIDE.U32 R36, R226, c[0x0][0x208], RZ ;  /* 0x00008200e2240a25 */ /* 0x000fe400078e00ff */
[----:B------:R-:W4:Y:S02]  /*11910*/  LDL R55, [R1+0x20] ;  /* 0x0000200001377983 */ /* 0x000f240000100800 */
[----:B------:R-:W-:Y:S02]  /*11920*/  @P0 IMAD.SHL.U32 R2, R36, 0x40, RZ ;  /* 0x0000004024020824 */ /* 0x000fe400078e00ff */
[----:B------:R-:W4:Y:S04]  /*11930*/  LDL R58, [R1+0x2c] ;  /* 0x00002c00013a7983 */ /* 0x000f280000100800 */
[----:B------:R-:W4:Y:S04]  /*11940*/  LDL R54, [R1+0x28] ;  /* 0x0000280001367983 */ /* 0x000f280000100800 */
[----:B------:R-:W-:Y:S08]  /*11950*/  BAR.SYNC.DEFER_BLOCKING 0x0 ;  /* 0x0000000000007b1d */ /* 0x000ff00000010000 */
[----:B-----5:R-:W-:Y:S04]  /*11960*/  STL [R1+0x74], R213 ;  /* 0x000074d501007387 */ /* 0x020fe80000100800 */
[----:B------:R-:W-:Y:S04]  /*11970*/  STL [R1+0x78], R224 ;  /* 0x000078e001007387 */ /* 0x000fe80000100800 */
[----:B------:R-:W4:Y:S04]  /*11980*/  LDL R234, [R1+0x54] ;  /* 0x0000540001ea7983 */ /* 0x000f280000100800 */
[----:B------:R-:W4:Y:S06]  /*11990*/  LDL.64 R232, [R1+0x38] ;  /* 0x0000380001e87983 */ /* 0x000f2c0000100a00 */
[----:B------:R-:W-:Y:S08]  /*119a0*/  LDSM.16.M88.4 R64, [R211+0x6100] ;  /* 0x00610000d340783b */ /* 0x000ff00000000200 */
[----:B------:R-:W1:Y:S08]  /*119b0*/  LDSM.16.M88.4 R16, [R208+0x3100] ;  /* 0x00310000d010783b */ /* 0x000e700000000200 */
[----:B------:R-:W1:Y:S08]  /*119c0*/  LDSM.16.M88.4 R60, [R211+0x7100] ;  /* 0x00710000d33c783b */ /* 0x000e700000000200 */
[----:B------:R-:W1:Y:S08]  /*119d0*/  LDSM.16.M88.4 R32, [R208+0x3500] ;  /* 0x00350000d020783b */ /* 0x000e700000000200 */
[----:B------:R-:W4:Y:S06]  /*119e0*/  LDL.64 R230, [R1+0x40] ;  /* 0x0000400001e67983 */ /* 0x000f2c0000100a00 */
[----:B------:R-:W2:Y:S08]  /*119f0*/  LDSM.16.M88.4 R48, [R208+0x3900] ;  /* 0x00390000d030783b */ /* 0x000eb00000000200 */
[----:B------:R-:W4:Y:S01]  /*11a00*/  LDL R227, [R1+0x1c] ;  /* 0x00001c0001e37983 */ /* 0x000f220000100800 */
[-C--:B-1----:R-:W-:Y:S03]  /*11a10*/  HMMA.16816.F32 R4, R64, R16.reuse, RZ ;  /* 0x000000104004723c */ /* 0x082fe600000018ff */
[----:B------:R-:W1:Y:S05]  /*11a20*/  LDSM.16.M88.4 R148, [R208+0x3d00] ;  /* 0x003d0000d094783b */ /* 0x000e6a0000000200 */
[C---:B------:R-:W-:Y:S03]  /*11a30*/  HMMA.16816.F32 R8, R60.reuse, R16, RZ ;  /* 0x000000103c08723c */ /* 0x040fe600000018ff */
[----:B------:R-:W4:Y:S04]  /*11a40*/  LDL R228, [R1+0x30] ;  /* 0x0000300001e47983 */ /* 0x000f280000100800 */
        /* <DEDUP_REMOVED lines=8> */
[----:B-1----:R-:W4:Y:S01]  /*11ad0*/  LDL R213, [R1+0x18] ;  /* 0x0000180001d57983 */ /* 0x002f220000100800 */
[-C--:B------:R-:W-:Y:S03]  /*11ae0*/  HMMA.16816.F32 R28, R60, R34.reuse, RZ ;  /* 0x000000223c1c723c */ /* 0x080fe600000018ff */
[----:B------:R-:W1:Y:S05]  /*11af0*/  LDSM.16.M88.4 R192, [R223] ;  /* 0x00000000dfc0783b */ /* 0x000e6a0000000200 */
[C---:B------:R-:W-:Y:S03]  /*11b00*/  HMMA.16816.F32 R32, R64.reuse, R34, RZ ;  /* 0x000000224020723c */ /* 0x040fe600000018ff */
[----:B------:R-:W1:Y:S08]  /*11b10*/  LDSM.16.M88.4 R196, [R222] ;  /* 0x00000000dec4783b */ /* 0x000e700000000200 */
[----:B------:R-:W4:Y:S04]  /*11b20*/  LDL R224, [R1+0x14] ;  /* 0x0000140001e07983 */ /* 0x000f280000100800 */
[----:B------:R-:W4:Y:S04]  /*11b30*/  LDL R237, [R1+0x68] ;  /* 0x0000680001ed7983 */ /* 0x000f280000100800 */
[----:B------:R-:W4:Y:S04]  /*11b40*/  LDL R236, [R1+0x48] ;  /* 0x0000480001ec7983 */ /* 0x000f280000100800 */
[----:B------:R-:W4:Y:S01]  /*11b50*/  LDL R229, [R1+0x6c] ;  /* 0x00006c0001e57983 */ /* 0x000f220000100800 */
[----:B--2---:R-:W-:Y:S02]  /*11b60*/  ISETP.NE.AND P4, PT, R0, RZ, PT ;  /* 0x000000ff0000720c */ /* 0x004fe40003f85270 */
[----:B------:R-:W-:Y:S02]  /*11b70*/  @P0 SHF.R.S32.HI R0, RZ, 0x1f, R226 ;  /* 0x0000001fff000819 */ /* 0x000fe400000114e2 */
[----:B---3--:R-:W-:Y:S03]  /*11b80*/  @P0 IADD3 R3, P2, R2, R42, RZ ;  /* 0x0000002a02030210 */ /* 0x008fe60007f5e0ff */
[----:B------:R-:W-:Y:S01]  /*11b90*/  @P0 IMAD R0, R0, c[0x0][0x208], RZ ;  /* 0x0000820000000a24 */ /* 0x000fe200078e02ff */
[----:B------:R-:W-:Y:S03]  /*11ba0*/  @P0 LEA R52, P3, R3, c[0x0][0x1f8], 0x1 ;  /* 0x00007e0003340a11 */ /* 0x000fe600078608ff */
[----:B------:R-:W-:Y:S04]  /*11bb0*/  @P0 IMAD R0, R226, c[0x0][0x20c], R0 ;  /* 0x00008300e2000a24 */ /* 0x000fe800078e0200 */
[----:B------:R-:W-:Y:S01]  /*11bc0*/  @P0 IMAD.IADD R0, R37, 0x1, R0 ;  /* 0x0000000125000824 */ /* 0x000fe200078e0200 */
[----:B----4-:R-:W-:Y:S04]  /*11bd0*/  @P0 IADD3 R40, P1, R2, R47, RZ ;  /* 0x0000002f02280210 */ /* 0x010fe80007f3e0ff */
[----:B------:R-:W-:Y:S04]  /*11be0*/  @P0 SHF.L.U64.HI R0, R36, 0x6, R0 ;  /* 0x0000000624000819 */ /* 0x000fe80000010200 */
[C---:B------:R-:W-:Y:S01]  /*11bf0*/  @P0 IADD3.X R36, R0.reuse, R143, RZ, P2, !PT ;  /* 0x0000008f00240210 */ /* 0x040fe200017fe4ff */
[----:B------:R-:W-:Y:S01]  /*11c00*/  @P0 IMAD.X R41, R0, 0x1, R55, P1 ;  /* 0x0000000100290824 */ /* 0x000fe200008e0637 */
[C---:B------:R-:W-:Y:S02]  /*11c10*/  @P0 LEA R56, P2, R40.reuse, c[0x0][0x1f8], 0x1 ;  /* 0x00007e0028380a11 */ /* 0x040fe400078408ff */
[----:B------:R-:W-:Y:S02]  /*11c20*/  @P0 LEA.HI.X R53, R3, c[0x0][0x1fc], R36, 0x1, P3 ;  /* 0x00007f0003350a11 */ /* 0x000fe400018f0c24 */
[-C--:B------:R-:W-:Y:S01]  /*11c30*/  HMMA.16816.F32 R36, R64, R48.reuse, RZ ;  /* 0x000000304024723c */ /* 0x080fe200000018ff */
[C---:B------:R-:W-:Y:S02]  /*11c40*/  @P0 LEA R3, P1, R45.reuse, R2, 0x5 ;  /* 0x000000022d030211 */ /* 0x040fe400078228ff */
[----:B------:R-:W-:Y:S01]  /*11c50*/  @P0 LEA.HI.X R57, R40, c[0x0][0x1fc], R41, 0x1, P2 ;  /* 0x00007f0028390a11 */ /* 0x000fe200010f0c29 */
[----:B------:R-:W-:Y:S01]  /*11c60*/  @!PT LDS RZ, [RZ] ;  /* 0x00000000fffff984 */ /* 0x000fe20000000800 */
[----:B------:R-:W-:Y:S01]  /*11c70*/  @!PT LDS RZ, [RZ] ;  /* 0x00000000fffff984 */ /* 0x000fe20000000800 */
[----:B------:R-:W-:Y:S01]  /*11c80*/  @!PT LDS RZ, [RZ] ;  /* 0x00000000fffff984 */ /* 0x000fe20000000800 */
[----:B------:R2:W-:Y:S01]  /*11c90*/  @P0 LDGSTS.E.BYPASS.LTC128B.128 [R225+0x100], [R52.64], !P5 ;  /* 0x0010000034e10fae */ /* 0x0005e2000e901d46 */
[----:B------:R-:W-:Y:S02]  /*11ca0*/  @P0 IADD3 R44, P2, R2, R58, RZ ;  /* 0x0000003a022c0210 */ /* 0x000fe40007f5e0ff */
[----:B------:R-:W-:Y:S02]  /*11cb0*/  @P0 LEA.HI.X R2, R45, R0, R46, 0x5, P1 ;  /* 0x000000002d020211 */ /* 0x000fe400008f2c2e */
[----:B------:R-:W-:Y:S02]  /*11cc0*/  @P0 IADD3 R45, P1, R3, R42, RZ ;  /* 0x0000002a032d0210 */ /* 0x000fe40007f3e0ff */
[C---:B------:R-:W-:Y:S01]  /*11cd0*/  HMMA.16816.F32 R40, R60.reuse, R48, RZ ;  /* 0x000000303c28723c */ /* 0x040fe200000018ff */
[----:B------:R3:W-:Y:S01]  /*11ce0*/  @P0 LDGSTS.E.BYPASS.LTC128B.128 [R225+0x1100], [R56.64], !P6 ;  /* 0x0110000038e10fae */ /* 0x0007e2000f101d46 */
[----:B------:R-:W-:Y:S01]  /*11cf0*/  @P0 IMAD.X R46, R0, 0x1, R54, P2 ;  /* 0x00000001002e0824 */ /* 0x000fe200010e0636 */
[----:B------:R-:W-:Y:S01]  /*11d00*/  @P0 LEA R144, P2, R44, c[0x0][0x1f8], 0x1 ;  /* 0x00007e002c900a11 */ /* 0x000fe200078408ff */
[----:B------:R-:W-:Y:S01]  /*11d10*/  @P0 IMAD.X R0, R2, 0x1, R143, P1 ;  /* 0x0000000102000824 */ /* 0x000fe200008e068f */
[C---:B------:R-:W-:Y:S02]  /*11d20*/  @P0 LEA R200, P1, R45.reuse, c[0x0][0x1f8], 0x1 ;  /* 0x00007e002dc80a11 */ /* 0x040fe400078208ff */
[----:B------:R-:W-:Y:S02]  /*11d30*/  @P0 LEA.HI.X R145, R44, c[0x0][0x1fc], R46, 0x1, P2 ;  /* 0x00007f002c910a11 */ /* 0x000fe400010f0c2e */
[----:B------:R-:W-:Y:S02]  /*11d40*/  @P0 LEA.HI.X R201, R45, c[0x0][0x1fc], R0, 0x1, P1 ;  /* 0x00007f002dc90a11 */ /* 0x000fe400008f0c00 */
[----:B------:R-:W-:Y:S01]  /*11d50*/  ISETP.GE.AND P3, PT, R226, 0x1, PT ;  /* 0x00000001e200780c */ /* 0x000fe20003f66270 */
        /* <DEDUP_REMOVED lines=12> */
[----:B------:R4:W4:Y:S01]  /*11e20*/  LDL R0, [R1+0x60] ;  /* 0x0000600001007983 */ /* 0x0009220000100800 */
[-C--:B--2---:R-:W-:Y:S01]  /*11e30*/  HMMA.16816.F32 R52, R64, R148.reuse, RZ ;  /* 0x000000944034723c */ /* 0x084fe200000018ff */
[----:B------:R-:W-:Y:S01]  /*11e40*/  ISETP.NE.AND P2, PT, R235, 0x1, PT ;  /* 0x00000001eb00780c */ /* 0x000fe20003f45270 */
[----:B------:R-:W-:Y:S01]  /*11e50*/  IMAD.MOV.U32 R235, RZ, RZ, -0x40 ;  /* 0xffffffc0ffeb7424 */ /* 0x000fe200078e00ff */
[----:B------:R2:W-:Y:S05]  /*11e60*/  @P0 LDGSTS.E.BYPASS.LTC128B.128 [R225+0x1900], [R142.64], !P6 ;  /* 0x019000008ee10fae */ /* 0x0005ea000f101d46 */
[C---:B---3--:R-:W-:Y:S03]  /*11e70*/  HMMA.16816.F32 R56, R60.reuse, R148, RZ ;  /* 0x000000943c38723c */ /* 0x048fe600000018ff */
[----:B------:R3:W-:Y:S05]  /*11e80*/  @P0 LDGSTS.E.BYPASS.LTC128B.128 [R225+0x2900], [R2.64], !P4 ;  /* 0x0290000002e10fae */ /* 0x0007ea000e101d46 */
[-C--:B------:R-:W-:Y:S03]  /*11e90*/  HMMA.16816.F32 R60, R60, R150.reuse, RZ ;  /* 0x000000963c3c723c */ /* 0x080fe600000018ff */
[----:B-1----:R-:W-:Y:S05]  /*11ea0*/  LDSM.16.M88.4 R200, [R211+0x9100] ;  /* 0x00910000d3c8783b */ /* 0x002fea0000000200 */
[----:B------:R-:W-:Y:S03]  /*11eb0*/  HMMA.16816.F32 R64, R64, R150, RZ ;  /* 0x000000964040723c */ /* 0x000fe600000018ff */
[----:B------:R-:W0:Y:S05]  /*11ec0*/  LDGDEPBAR ;  /* 0x00000000000079af */ /* 0x000e2a0000000000 */
[-C--:B------:R-:W-:Y:S03]  /*11ed0*/  HMMA.16816.F32 R4, R176, R180.reuse, R4 ;  /* 0x000000b4b004723c */ /* 0x080fe60000001804 */
[----:B------:R-:W-:Y:S05]  /*11ee0*/  LDSM.16.M88.4 R148, [R211+0x8100] ;  /* 0x00810000d394783b */ /* 0x000fea0000000200 */
[C---:B------:R-:W-:Y:S03]  /*11ef0*/  HMMA.16816.F32 R8, R184.reuse, R180, R8 ;  /* 0x000000b4b808723c */ /* 0x040fe60000001808 */
[----:B------:R-:W-:Y:S05]  /*11f00*/  LDSM.16.M88.4 R204, [R208+0x4900] ;  /* 0x00490000d0cc783b */ /* 0x000fea0000000200 */
        /* <DEDUP_REMOVED lines=48> */
[----:B------:R-:W-:Y:S04]  /*12210*/  SHF.L.U32 R234, R234, 0x5, RZ ;  /* 0x00000005eaea7819 */ /* 0x000fe800000006ff */
        /* <DEDUP_REMOVED lines=25> */
[----:B------:R-:W-:Y:S01]  /*123b0*/  @P3 IADD3 R142, R3, R142, RZ ;  /* 0x0000008e038e3210 */ /* 0x000fe20007ffe0ff */
[C---:B------:R-:W-:Y:S03]  /*123c0*/  @P3 IMAD.SHL.U32 R3, R2.reuse, 0x40, RZ ;  /* 0x0000004002033824 */ /* 0x040fe600078e00ff */
[-C--:B------:R-:W-:Y:S04]  /*123d0*/  HMMA.16816.F32 R12, R184, R178.reuse, R12 ;  /* 0x000000b2b80c723c */ /* 0x080fe8000000180c */
[C---:B------:R-:W-:Y:S02]  /*123e0*/  @P3 IADD3 R143, P1, R3.reuse, R213, RZ ;  /* 0x000000d5038f3210 */ /* 0x040fe40007f3e0ff */
[----:B------:R-:W-:Y:S02]  /*123f0*/  @P3 SHF.L.U64.HI R2, R2, 0x6, R142 ;  /* 0x0000000602023819 */ /* 0x000fe4000001028e */
[C---:B------:R-:W-:Y:S01]  /*12400*/  HMMA.16816.F32 R16, R148.reuse, R178, R16 ;  /* 0x000000b29410723c */ /* 0x040fe20000001810 */
[----:B------:R-:W1:Y:S03]  /*12410*/  LDSM.16.M88.4 R176, [R212+0xa100] ;  /* 0x00a10000d4b0783b */ /* 0x000e660000000200 */
[----:B------:R-:W-:Y:S04]  /*12420*/  @P3 IADD3 R142, P0, R3, R232, RZ ;  /* 0x000000e8038e3210 */ /* 0x000fe80007f1e0ff */
[-C--:B----4-:R-:W-:Y:S04]  /*12430*/  HMMA.16816.F32 R20, R148, R192.reuse, R20 ;  /* 0x000000c09414723c */ /* 0x090fe80000001814 */
[----:B------:R-:W-:Y:S04]  /*12440*/  @P3 IMAD.X R144, R2, 0x1, R231, P0 ;  /* 0x0000000102903824 */ /* 0x000fe800000e06e7 */
[C---:B------:R-:W-:Y:S01]  /*12450*/  HMMA.16816.F32 R24, R184.reuse, R192, R24 ;  /* 0x000000c0b818723c */ /* 0x040fe20000001818 */
[----:B------:R-:W-:Y:S07]  /*12460*/  SHFL.IDX PT, R192, R0, 0x1, 0x1c1f ;  /* 0x003c1f0000c07f89 */ /* 0x000fee00000e0000 */
[-C--:B------:R-:W-:Y:S01]  /*12470*/  HMMA.16816.F32 R28, R184, R194.reuse, R28 ;  /* 0x000000c2b81c723c */ /* 0x080fe2000000181c */
[----:B------:R-:W-:Y:S07]  /*12480*/  SHFL.IDX PT, R193, R0, 0x2, 0x1c1f ;  /* 0x005c1f0000c17f89 */ /* 0x000fee00000e0000 */
[C---:B------:R-:W-:Y:S01]  /*12490*/  HMMA.16816.F32 R32, R148.reuse, R194, R32 ;  /* 0x000000c29420723c */ /* 0x040fe20000001820 */
[----:B------:R-:W2:Y:S07]  /*124a0*/  SHFL.IDX PT, R194, R0, RZ, 0x1c1f ;  /* 0x001c1fff00c27589 */ /* 0x000eae00000e0000 */
[-C--:B------:R-:W-:Y:S08]  /*124b0*/  HMMA.16816.F32 R36, R148, R196.reuse, R36 ;  /* 0x000000c49424723c */ /* 0x080ff00000001824 */
[C---:B------:R-:W-:Y:S08]  /*124c0*/  HMMA.16816.F32 R40, R184.reuse, R196, R40 ;  /* 0x000000c4b828723c */ /* 0x040ff00000001828 */
[-C--:B------:R-:W-:Y:S08]  /*124d0*/  HMMA.16816.F32 R44, R184, R198.reuse, R44 ;  /* 0x000000c6b82c723c */ /* 0x080ff0000000182c */
[C---:B------:R-:W-:Y:S08]  /*124e0*/  HMMA.16816.F32 R48, R148.reuse, R198, R48 ;  /* 0x000000c69430723c */ /* 0x040ff00000001830 */
[-C--:B------:R-:W-:Y:S08]  /*124f0*/  HMMA.16816.F32 R52, R148, R200.reuse, R52 ;  /* 0x000000c89434723c */ /* 0x080ff00000001834 */
[C---:B------:R-:W-:Y:S07]  /*12500*/  HMMA.16816.F32 R56, R184.reuse, R200, R56 ;  /* 0x000000c8b838723c */ /* 0x040fee0000001838 */
[C---:B------:R-:W-:Y:S01]  /*12510*/  @P3 LEA R200, P0, R143.reuse, c[0x0][0x1c8], 0x1 ;  /* 0x000072008fc83a11 */ /* 0x040fe200078008ff */
[-C--:B------:R-:W-:Y:S01]  /*12520*/  HMMA.16816.F32 R60, R184, R202.reuse, R60 ;  /* 0x000000cab83c723c */ /* 0x080fe2000000183c */
[----:B------:R-:W3:Y:S07]  /*12530*/  LDSM.16.M88.4 R184, [R216] ;  /* 0x00000000d8b8783b */ /* 0x000eee0000000200 */
[----:B------:R-:W-:Y:S01]  /*12540*/  HMMA.16816.F32 R64, R148, R202, R64 ;  /* 0x000000ca9440723c */ /* 0x000fe20000001840 */
[----:B------:R-:W4:Y:S06]  /*12550*/  LDSM.16.M88.4 R148, [R215] ;  /* 0x00000000d794783b */ /* 0x000f2c0000000200 */
[C---:B------:R-:W-:Y:S01]  /*12560*/  @P3 LEA R202, P2, R142.reuse, c[0x0][0x1c8], 0x1 ;  /* 0x000072008eca3a11 */ /* 0x040fe200078408ff */
[-C--:B-1----:R-:W-:Y:S05]  /*12570*/  HMMA.16816.F32 R4, R176, R180.reuse, R4 ;  /* 0x000000b4b004723c */ /* 0x082fea0000001804 */
[----:B------:R-:W-:Y:S01]  /*12580*/  @P3 LEA.HI.X R203, R142, c[0x0][0x1cc], R144, 0x1, P2 ;  /* 0x000073008ecb3a11 */ /* 0x000fe200010f0c90 */
[----:B------:R-:W-:Y:S01]  /*12590*/  IMAD R142, R226, R235, 0x1 ;  /* 0x00000001e28e7424 */ /* 0x000fe200078e02eb */
[----:B------:R-:W-:Y:S01]  /*125a0*/  @P3 IADD3.X R144, R2, R224, RZ, P1, !PT ;  /* 0x000000e002903210 */ /* 0x000fe20000ffe4ff */
[C---:B------:R-:W-:Y:S01]  /*125b0*/  HMMA.16816.F32 R8, R188.reuse, R180, R8 ;  /* 0x000000b4bc08723c */ /* 0x040fe20000001808 */
[----:B------:R-:W-:Y:S03]  /*125c0*/  IMAD.MOV.U32 R235, RZ, RZ, 0x5 ;  /* 0x00000005ffeb7424 */ /* 0x000fe600078e00ff */
[----:B------:R-:W-:Y:S02]  /*125d0*/  @P3 LEA.HI.X R201, R143, c[0x0][0x1cc], R144, 0x1, P0 ;  /* 0x000073008fc93a11 */ /* 0x000fe400000f0c90 */
[----:B------:R-:W-:Y:S02]  /*125e0*/  IADD3 R142, R236, R142, -R237 ;  /* 0x0000008eec8e7210 */ /* 0x000fe40007ffe8ed */
[-C--:B------:R-:W-:Y:S04]  /*125f0*/  HMMA.16816.F32 R12, R188, R182.reuse, R12 ;  /* 0x000000b6bc0c723c */ /* 0x080fe8000000180c */
[----:B------:R-:W-:Y:S01]  /*12600*/  @P3 IADD3 R180, P0, R234, R3, RZ ;  /* 0x00000003eab43210 */ /* 0x000fe20007f1e0ff */
[----:B------:R-:W-:Y:S01]  /*12610*/  IMAD.IADD R143, R142, 0x1, -R229 ;  /* 0x000000018e8f7824 */ /* 0x000fe200078e0ae5 */
[----:B------:R-:W-:Y:S01]  /*12620*/  @P3 IADD3 R3, P1, R3, R227, RZ ;  /* 0x000000e303033210 */ /* 0x000fe20007f3e0ff */
[----:B------:R-:W-:Y:S01]  /*12630*/  IMAD.MOV.U32 R234, RZ, RZ, c[0x0][0x1e0] ;  /* 0x00007800ffea7624 */ /* 0x000fe200078e00ff */
[C---:B------:R-:W-:Y:S04]  /*12640*/  HMMA.16816.F32 R16, R176.reuse, R182, R16 ;  /* 0x000000b6b010723c */ /* 0x040fe80000001810 */
[----:B------:R-:W-:Y:S01]  /*12650*/  SHF.L.U64.HI R234, R234, R235, c[0x0][0x1e4] ;  /* 0x00007900eaea7619 */ /* 0x000fe200000102eb */
[----:B--2---:R-:W-:Y:S03]  /*12660*/  IMAD.IADD R142, R143, 0x1, R194 ;  /* 0x000000018f8e7824 */ /* 0x004fe600078e02c2 */
[-C--:B---3--:R-:W-:Y:S04]  /*12670*/  HMMA.16816.F32 R20, R176, R184.reuse, R20 ;  /* 0x000000b8b014723c */ /* 0x088fe80000001814 */
[----:B------:R-:W-:Y:S01]  /*12680*/  @P3 IADD3.X R181, R234, R2, RZ, P0, !PT ;  /* 0x00000002eab53210 */ /* 0x000fe200007fe4ff */
[----:B------:R-:W-:Y:S01]  /*12690*/  @P3 IMAD.X R2, R2, 0x1, R228, P1 ;  /* 0x0000000102023824 */ /* 0x000fe200008e06e4 */
[----:B------:R-:W-:Y:S02]  /*126a0*/  @P3 IADD3 R0, P0, R180, R232, RZ ;  /* 0x000000e8b4003210 */ /* 0x000fe40007f1e0ff */
[C---:B------:R-:W-:Y:S04]  /*126b0*/  HMMA.16816.F32 R24, R188.reuse, R184, R24 ;  /* 0x000000b8bc18723c */ /* 0x040fe80000001818 */
[----:B------:R-:W-:Y:S02]  /*126c0*/  @P3 LEA R196, P1, R3, c[0x0][0x1c8], 0x1 ;  /* 0x0000720003c43a11 */ /* 0x000fe400078208ff */
[----:B------:R-:W-:Y:S02]  /*126d0*/  @P3 IADD3.X R144, R181, R231, RZ, P0, !PT ;  /* 0x000000e7b5903210 */ /* 0x000fe400007fe4ff */
[-C--:B------:R-:W-:Y:S04]  /*126e0*/  HMMA.16816.F32 R28, R188, R186.reuse, R28 ;  /* 0x000000babc1c723c */ /* 0x080fe8000000181c */
[C---:B------:R-:W-:Y:S02]  /*126f0*/  @P3 LEA R198, P0, R0.reuse, c[0x0][0x1c8], 0x1 ;  /* 0x0000720000c63a11 */ /* 0x040fe400078008ff */
[----:B------:R-:W-:Y:S01]  /*12700*/  @P3 LEA.HI.X R197, R3, c[0x0][0x1cc], R2, 0x1, P1 ;  /* 0x0000730003c53a11 */ /* 0x000fe200008f0c02 */
[C---:B------:R-:W-:Y:S01]  /*12710*/  IMAD.IADD R3, R143.reuse, 0x1, R192 ;  /* 0x000000018f037824 */ /* 0x040fe200078e02c0 */
[C---:B------:R-:W-:Y:S04]  /*12720*/  HMMA.16816.F32 R32, R176.reuse, R186, R32 ;  /* 0x000000bab020723c */ /* 0x040fe80000001820 */
[----:B------:R-:W-:Y:S01]  /*12730*/  @P3 LEA.HI.X R199, R0, c[0x0][0x1cc], R144, 0x1, P0 ;  /* 0x0000730000c73a11 */ /* 0x000fe200000f0c90 */
[----:B------:R-:W-:Y:S01]  /*12740*/  IMAD.IADD R0, R143, 0x1, R145 ;  /* 0x000000018f007824 */ /* 0x000fe200078e0291 */
[C---:B------:R-:W-:Y:S02]  /*12750*/  ISETP.GT.AND P0, PT, R142.reuse, RZ, PT ;  /* 0x000000ff8e00720c */ /* 0x040fe40003f04270 */
[-C--:B----4-:R-:W-:Y:S03]  /*12760*/  HMMA.16816.F32 R36, R176, R148.reuse, R36 ;  /* 0x00000094b024723c */ /* 0x090fe60000001824 */
        /* <DEDUP_REMOVED lines=15> */
[----:B------:R-:W-:Y:S02]  /*12860*/  ISETP.GT.AND P0, PT, R2, RZ, PT ;  /* 0x000000ff0200720c */ /* 0x000fe40003f04270 */
[----:B------:R-:W-:Y:S02]  /*12870*/  ISETP.GT.AND P1, PT, R0, RZ, PT ;  /* 0x000000ff0000720c */ /* 0x000fe40003f24270 */
[----:B------:R-:W-:Y:S01]  /*12880*/  FSEL R187, R8, -INF , P0 ;  /* 0xff80000008bb7808 */ /* 0x000fe20000000000 */
[----:B------:R-:W-:Y:S01]  /*12890*/  IMAD.MOV.U32 R8, RZ, RZ, R224 ;  /* 0x000000ffff087224 */ /* 0x000fe200078e00e0 */
[----:B------:R-:W-:Y:S02]  /*128a0*/  ISETP.GT.AND P0, PT, R0, 0x1, PT ;  /* 0x000000010000780c */ /* 0x000fe40003f04270 */
[----:B------:R-:W-:Y:S02]  /*128b0*/  FSEL R10, R10, -INF , P1 ;  /* 0xff8000000a0a7808 */ /* 0x000fe40000800000 */
[----:B------:R-:W-:Y:S02]  /*128c0*/  FSEL R11, R11, -INF , P0 ;  /* 0xff8000000b0b7808 */ /* 0x000fe40000000000 */
[C---:B------:R-:W-:Y:S02]  /*128d0*/  ISETP.GT.AND P0, PT, R2.reuse, 0x9, PT ;  /* 0x000000090200780c */ /* 0x040fe40003f04270 */
[----:B------:R-:W-:Y:S02]  /*128e0*/  ISETP.GT.AND P2, PT, R2, 0x1, PT ;  /* 0x000000010200780c */ /* 0x000fe40003f44270 */
[----:B------:R-:W-:Y:S02]  /*128f0*/  FSEL R13, R13, -INF , P0 ;  /* 0xff8000000d0d7808 */ /* 0x000fe40000000000 */
[----:B------:R-:W-:Y:S02]  /*12900*/  ISETP.GT.AND P0, PT, R0, 0x9, PT ;  /* 0x000000090000780c */ /* 0x000fe40003f04270 */
[----:B------:R-:W-:Y:S01]  /*12910*/  FSEL R186, R9, -INF , P2 ;  /* 0xff80000009ba7808 */ /* 0x000fe20001000000 */
[----:B------:R-:W-:Y:S01]  /*12920*/  IMAD.MOV.U32 R9, RZ, RZ, R213 ;  /* 0x000000ffff097224 */ /* 0x000fe200078e00d5 */
[----:B------:R-:W-:Y:S01]  /*12930*/  FSEL R15, R15, -INF , P0 ;  /* 0xff8000000f0f7808 */ /* 0x000fe20000000000 */
[----:B------:R-:W-:Y:S01]  /*12940*/  @!PT LDS RZ, [RZ] ;  /* 0x00000000fffff984 */ /* 0x000fe20000000800 */
[----:B------:R-:W-:Y:S01]  /*12950*/  @!PT LDS RZ, [RZ] ;  /* 0x00000000fffff984 */ /* 0x000fe20000000800 */
[----:B------:R-:W-:Y:S01]  /*12960*/  @!PT LDS RZ, [RZ] ;  /* 0x00000000fffff984 */ /* 0x000fe20000000800 */
[----:B------:R2:W-:Y:S01]  /*12970*/  @P3 LDGSTS.E.BYPASS.LTC128B.128 [R225+0x3100], [R202.64], !P5 ;  /* 0x03100000cae13fae */ /* 0x0005e2000e901d46 */
[----:B------:R-:W-:Y:S02]  /*12980*/  ISETP.GT.AND P0, PT, R142, 0x9, PT ;  /* 0x000000098e00780c */ /* 0x000fe40003f04270 */
[----:B------:R-:W-:Y:S02]  /*12990*/  FMNMX.FTZ R144, R185, R141, !PT ;  /* 0x0000008db9907209 */ /* 0x000fe40007810000 */
[----:B------:R-:W-:Y:S02]  /*129a0*/  ISETP.GT.AND P1, PT, R2, 0x8, PT ;  /* 0x000000080200780c */ /* 0x000fe40003f24270 */
[----:B------:R-:W-:Y:S01]  /*129b0*/  FSEL R17, R17, -INF , P0 ;  /* 0xff80000011117808 */ /* 0x000fe20000000000 */
[-C--:B-1----:R-:W-:Y:S01]  /*129c0*/  HMMA.16816.F32 R52, R176, R4.reuse, R52 ;  /* 0x00000004b034723c */ /* 0x082fe20000001834 */
[----:B------:R1:W-:Y:S04]  /*129d0*/  @P3 LDGSTS.E.BYPASS.LTC128B.128 [R225+0x4100], [R200.64], !P6 ;  /* 0x04100000c8e13fae */ /* 0x0003e8000f101d46 */
[----:B------:R-:W-:Y:S02]  /*129e0*/  ISETP.GT.AND P0, PT, R3, 0x9, PT ;  /* 0x000000090300780c */ /* 0x000fe40003f04270 */
[----:B------:R-:W-:Y:S01]  /*129f0*/  FSEL R12, R12, -INF , P1 ;  /* 0xff8000000c0c7808 */ /* 0x000fe20000800000 */
[C---:B------:R-:W-:Y:S01]  /*12a00*/  HMMA.16816.F32 R56, R188.reuse, R4, R56 ;  /* 0x00000004bc38723c */ /* 0x040fe20000001838 */
[----:B------:R3:W-:Y:S03]  /*12a10*/  @P3 LDGSTS.E.BYPASS.LTC128B.128 [R225+0x5100], [R196.64], !P4 ;  /* 0x05100000c4e13fae */ /* 0x0007e6000e101d46 */
[----:B------:R-:W-:Y:S02]  /*12a20*/  ISETP.GT.AND P1, PT, R0, 0x8, PT ;  /* 0x000000080000780c */ /* 0x000fe40003f24270 */
[----:B------:R-:W-:Y:S02]  /*12a30*/  FSEL R19, R19, -INF , P0 ;  /* 0xff80000013137808 */ /* 0x000fe40000000000 */
[-C--:B------:R-:W-:Y:S01]  /*12a40*/  HMMA.16816.F32 R60, R188, R6.reuse, R60 ;  /* 0x00000006bc3c723c */ /* 0x080fe2000000183c */
[----:B------:R4:W-:Y:S02]  /*12a50*/  @P3 LDGSTS.E.BYPASS.LTC128B.128 [R225+0x3900], [R198.64], !P5 ;  /* 0x03900000c6e13fae */ /* 0x0009e4000e901d46 */
[----:B------:R-:W-:Y:S02]  /*12a60*/  ISETP.GT.AND P0, PT, R142, 0x11, PT ;  /* 0x000000118e00780c */ /* 0x000fe40003f04270 */
[----:B------:R-:W-:Y:S02]  /*12a70*/  FSEL R14, R14, -INF , P1 ;  /* 0xff8000000e0e7808 */ /* 0x000fe40000800000 */
[----:B------:R-:W-:Y:S01]  /*12a80*/  FSEL R192, R21, -INF , P0 ;  /* 0xff80000015c07808 */ /* 0x000fe20000000000 */
[----:B------:R-:W-:Y:S04]  /*12a90*/  HMMA.16816.F32 R64, R176, R6, R64 ;  /* 0x00000006b040723c */ /* 0x000fe80000001840 */
[----:B------:R-:W-:Y:S02]  /*12aa0*/  ISETP.GT.AND P0, PT, R3, 0x11, PT ;  /* 0x000000110300780c */ /* 0x000fe40003f04270 */
[----:B------:R-:W-:Y:S02]  /*12ab0*/  ISETP.GT.AND P1, PT, R142, 0x8, PT ;  /* 0x000000088e00780c */ /* 0x000fe40003f24270 */
        /* <DEDUP_REMOVED lines=9> */
[----:B------:R-:W-:Y:S02]  /*12b50*/  ISETP.GT.AND P0, PT, R0, 0x11, PT ;  /* 0x000000110000780c */ /* 0x000fe40003f04270 */
[----:B------:R-:W-:Y:S02]  /*12b60*/  FSEL R193, R20, -INF , P1 ;  /* 0xff80000014c17808 */ /* 0x000fe40000800000 */
[----:B------:R-:W-:Y:S02]  /*12b70*/  MOV R20, R227 ;  /* 0x000000e300147202 */ /* 0x000fe40000000f00 */
[----:B------:R-:W-:Y:S02]  /*12b80*/  ISETP.GT.AND P1, PT, R3, 0x10, PT ;  /* 0x000000100300780c */ /* 0x000fe40003f24270 */
[----:B------:R-:W-:Y:S02]  /*12b90*/  FSEL R227, R27, -INF , P0 ;  /* 0xff8000001be37808 */ /* 0x000fe40000000000 */
        /* <DEDUP_REMOVED lines=11> */
[----:B------:R-:W-:Y:S02]  /*12c50*/  ISETP.GT.AND P2, PT, R2, 0x19, PT ;  /* 0x000000190200780c */ /* 0x000fe40003f44270 */
[----:B------:R-:W-:Y:S02]  /*12c60*/  FMNMX.FTZ R4, R193, R4, !PT ;  /* 0x00000004c1047209 */ /* 0x000fe40007810000 */
[----:B------:R-:W-:Y:S02]  /*12c70*/  FSEL R188, R32, -INF , P0 ;  /* 0xff80000020bc7808 */ /* 0x000fe40000000000 */
[----:B------:R-:W-:Y:S02]  /*12c80*/  FSEL R207, R26, -INF , P1 ;  /* 0xff8000001acf7808 */ /* 0x000fe40000800000 */
[----:B------:R-:W-:Y:S02]  /*12c90*/  FSEL R229, R29, -INF , P2 ;  /* 0xff8000001de57808 */ /* 0x000fe40001000000 */
[----:B------:R-:W-:Y:S02]  /*12ca0*/  ISETP.GT.AND P2, PT, R142, 0x19, PT ;  /* 0x000000198e00780c */ /* 0x000fe40003f44270 */
[----:B------:R-:W-:Y:S02]  /*12cb0*/  ISETP.GT.AND P0, PT, R3, 0x19, PT ;  /* 0x000000190300780c */ /* 0x000fe40003f04270 */
[----:B------:R-:W-:Y:S02]  /*12cc0*/  FMNMX.FTZ R4, R192, R4, !PT ;  /* 0x00000004c0047209 */ /* 0x000fe40007810000 */
[----:B------:R-:W-:Y:S02]  /*12cd0*/  ISETP.GT.AND P1, PT, R0, 0x18, PT ;  /* 0x000000180000780c */ /* 0x000fe40003f24270 */
[----:B------:R-:W-:Y:S02]  /*12ce0*/  FSEL R189, R33, -INF , P2 ;  /* 0xff80000021bd7808 */ /* 0x000fe40001000000 */
[----:B------:R-:W-:Y:S02]  /*12cf0*/  FSEL R191, R35, -INF , P0 ;  /* 0xff80000023bf7808 */ /* 0x000fe40000000000 */
[----:B------:R-:W-:Y:S02]  /*12d00*/  ISETP.GT.AND P0, PT, R142, 0x20, PT ;  /* 0x000000208e00780c */ /* 0x000fe40003f04270 */
[----:B------:R-:W-:Y:S02]  /*12d10*/  FSEL R230, R30, -INF , P1 ;  /* 0xff8000001ee67808 */ /* 0x000fe40000800000 */
        /* <DEDUP_REMOVED lines=30> */
[----:B------:R-:W-:Y:S02]  /*12f00*/  ISETP.GT.AND P0, PT, R2, 0x20, PT ;  /* 0x000000200200780c */ /* 0x000fe40003f04270 */
[----:B------:R-:W-:Y:S02]  /*12f10*/  FMNMX.FTZ R145, R65, R145, !PT ;  /* 0x0000009141917209 */ /* 0x000fe40007810000 */
[----:B------:R-:W-:Y:S02]  /*12f20*/  FMNMX.FTZ R144, R184, R144, !PT ;  /* 0x00000090b8907209 */ /* 0x000fe40007810000 */
[----:B------:R-:W-:Y:S01]  /*12f30*/  FSEL R241, R40, -INF , P0 ;  /* 0xff80000028f17808 */ /* 0x000fe20000000000 */
[----:B------:R-:W2:Y:S01]  /*12f40*/  SHFL.BFLY PT, R5, R145, 0x2, 0x1f ;  /* 0x0c401f0091057f89 */ /* 0x000ea200000e0000 */
[C---:B------:R-:W-:Y:S02]  /*12f50*/  ISETP.GT.AND P1, PT, R0.reuse, 0x20, PT ;  /* 0x000000200000780c */ /* 0x040fe40003f24270 */
        /* <DEDUP_REMOVED lines=8> */
[----:B------:R-:W-:Y:S02]  /*12fe0*/  FSEL R250, R50, -INF , P1 ;  /* 0xff80000032fa7808 */ /* 0x000fe40000800000 */
[----:B------:R-:W-:Y:S02]  /*12ff0*/  ISETP.GT.AND P1, PT, R3, 0x30, PT ;  /* 0x000000300300780c */ /* 0x000fe40003f24270 */
[----:B------:R-:W-:Y:S02]  /*13000*/  FSEL R239, R51, -INF , P0 ;  /* 0xff80000033ef7808 */ /* 0x000fe40000000000 */
[----:B------:R-:W-:Y:S02]  /*13010*/  ISETP.GT.AND P0, PT, R3, 0x31, PT ;  /* 0x000000310300780c */ /* 0x000fe40003f04270 */
[----:B--2---:R-:W-:Y:S02]  /*13020*/  FMNMX.FTZ R145, R145, R5, !PT ;  /* 0x0000000591917209 */ /* 0x004fe40007810000 */
[----:B------:R-:W-:Y:S02]  /*13030*/  FMNMX.FTZ R144, R194, R144, !PT ;  /* 0x00000090c2907209 */ /* 0x000fe40007810000 */
[----:B------:R-:W-:Y:S01]  /*13040*/  FSEL R224, R54, -INF , P1 ;  /* 0xff80000036e07808 */ /* 0x000fe20000800000 */
[----:B------:R-:W1:Y:S01]  /*13050*/  SHFL.BFLY PT, R6, R145, 0x1, 0x1f ;  /* 0x0c201f0091067f89 */ /* 0x000e6200000e0000 */
[----:B------:R-:W-:Y:S02]  /*13060*/  FSEL R247, R55, -INF , P0 ;  /* 0xff80000037f77808 */ /* 0x000fe40000000000 */
[C---:B------:R-:W-:Y:S02]  /*13070*/  ISETP.GT.AND P1, PT, R3.reuse, 0x38, PT ;  /* 0x000000380300780c */ /* 0x040fe40003f24270 */
[----:B------:R-:W-:Y:S02]  /*13080*/  ISETP.GT.AND P0, PT, R3, 0x39, PT ;  /* 0x000000390300780c */ /* 0x000fe40003f04270 */
[----:B------:R-:W-:Y:S02]  /*13090*/  FMNMX.FTZ R3, R10, R147, !PT ;  /* 0x000000930a037209 */ /* 0x000fe40007810000 */
[----:B------:R-:W-:Y:S02]  /*130a0*/  FMNMX.FTZ R144, R195, R144, !PT ;  /* 0x00000090c3907209 */ /* 0x000fe40007810000 */
[----:B------:R-:W-:Y:S02]  /*130b0*/  FMNMX.FTZ R3, R11, R3, !PT ;  /* 0x000000030b037209 */ /* 0x000fe40007810000 */
[----:B------:R-:W-:Y:S02]  /*130c0*/  FMNMX.FTZ R144, R190, R144, !PT ;  /* 0x00000090be907209 */ /* 0x000fe40007810000 */
[----:B------:R-:W-:Y:S02]  /*130d0*/  FMNMX.FTZ R3, R14, R3, !PT ;  /* 0x000000030e037209 */ /* 0x000fe40007810000 */
[----:B------:R-:W-:Y:S02]  /*130e0*/  FSEL R242, R67, -INF , P0 ;  /* 0xff80000043f27808 */ /* 0x000fe40000000000 */
[----:B------:R-:W-:Y:S02]  /*130f0*/  ISETP.GT.AND P0, PT, R2, 0x28, PT ;  /* 0x000000280200780c */ /* 0x000fe40003f04270 */
[----:B------:R-:W-:Y:S02]  /*13100*/  FMNMX.FTZ R144, R191, R144, !PT ;  /* 0x00000090bf907209 */ /* 0x000fe40007810000 */
[----:B------:R-:W-:Y:S02]  /*13110*/  FMNMX.FTZ R3, R15, R3, !PT ;  /* 0x000000030f037209 */ /* 0x000fe40007810000 */
[----:B------:R-:W-:Y:S02]  /*13120*/  FSEL R51, R44, -INF , P0 ;  /* 0xff8000002c337808 */ /* 0x000fe40000000000 */
[----:B------:R-:W-:Y:S02]  /*13130*/  FMNMX.FTZ R144, R249, R144, !PT ;  /* 0x00000090f9907209 */ /* 0x000fe40007810000 */
[----:B------:R-:W-:Y:S02]  /*13140*/  ISETP.GT.AND P0, PT, R0, 0x29, PT ;  /* 0x000000290000780c */ /* 0x000fe40003f04270 */
[----:B------:R-:W-:Y:S01]  /*13150*/  FSEL R25, R66, -INF , P1 ;  /* 0xff80000042197808 */ /* 0x000fe20000800000 */
[----:B------:R-:W-:Y:S01]  /*13160*/  IMAD.MOV.U32 R66, RZ, RZ, R24 ;  /* 0x000000ffff427224 */ /* 0x000fe200078e0018 */
[----:B------:R-:W-:Y:S02]  /*13170*/  ISETP.GT.AND P2, PT, R2, 0x21, PT ;  /* 0x000000210200780c */ /* 0x000fe40003f44270 */
[----:B------:R-:W-:Y:S02]  /*13180*/  ISETP.GT.AND P1, PT, R0, 0x28, PT ;  /* 0x000000280000780c */ /* 0x000fe40003f24270 */
[----:B------:R-:W-:Y:S02]  /*13190*/  FMNMX.FTZ R3, R207, R3, !PT ;  /* 0x00000003cf037209 */ /* 0x000fe40007810000 */
[----:B------:R-:W-:Y:S02]  /*131a0*/  FMNMX.FTZ R144, R252, R144, !PT ;  /* 0x00000090fc907209 */ /* 0x000fe40007810000 */
[----:B------:R-:W-:Y:S02]  /*131b0*/  FSEL R248, R47, -INF , P0 ;  /* 0xff8000002ff87808 */ /* 0x000fe40000000000 */
[----:B------:R-:W-:Y:S02]  /*131c0*/  ISETP.GT.AND P0, PT, R2, 0x30, PT ;  /* 0x000000300200780c */ /* 0x000fe40003f04270 */
[----:B------:R-:W-:Y:S02]  /*131d0*/  FSEL R243, R41, -INF , P2 ;  /* 0xff80000029f37808 */ /* 0x000fe40001000000 */
[----:B------:R-:W-:Y:S02]  /*131e0*/  FSEL R43, R46, -INF , P1 ;  /* 0xff8000002e2b7808 */ /* 0x000fe40000800000 */
[----:B------:R-:W-:Y:S02]  /*131f0*/  FMNMX.FTZ R3, R227, R3, !PT ;  /* 0x00000003e3037209 */ /* 0x000fe40007810000 */
[C---:B------:R-:W-:Y:S01]  /*13200*/  ISETP.GT.AND P2, PT, R2.reuse, 0x29, PT ;  /* 0x000000290200780c */ /* 0x040fe20003f44270 */
[----:B----4-:R-:W-:Y:S01]  /*13210*/  IMAD.MOV.U32 R199, RZ, RZ, R43 ;  /* 0x000000ffffc77224 */ /* 0x010fe200078e002b */
[----:B------:R-:W-:Y:S02]  /*13220*/  ISETP.GT.AND P1, PT, R2, 0x31, PT ;  /* 0x000000310200780c */ /* 0x000fe40003f24270 */
[----:B------:R-:W-:Y:S02]  /*13230*/  FMNMX.FTZ R144, R250, R144, !PT ;  /* 0x00000090fa907209 */ /* 0x000fe40007810000 */
[----:B------:R-:W-:Y:S02]  /*13240*/  FSEL R56, R56, -INF , P0 ;  /* 0xff80000038387808 */ /* 0x000fe40000000000 */
[----:B------:R-:W-:Y:S02]  /*13250*/  ISETP.GT.AND P0, PT, R0, 0x30, PT ;  /* 0x000000300000780c */ /* 0x000fe40003f04270 */
[----:B------:R-:W-:Y:S02]  /*13260*/  FSEL R245, R45, -INF , P2 ;  /* 0xff8000002df57808 */ /* 0x000fe40001000000 */
[----:B------:R-:W-:Y:S02]  /*13270*/  FSEL R237, R57, -INF , P1 ;  /* 0xff80000039ed7808 */ /* 0x000fe40000800000 */
[C---:B------:R-:W-:Y:S02]  /*13280*/  ISETP.GT.AND P2, PT, R2.reuse, 0x38, PT ;  /* 0x000000380200780c */ /* 0x040fe40003f44270 */
[----:B------:R-:W-:Y:S02]  /*13290*/  ISETP.GT.AND P1, PT, R2, 0x39, PT ;  /* 0x000000390200780c */ /* 0x000fe40003f24270 */
[----:B------:R-:W-:Y:S02]  /*132a0*/  FMNMX.FTZ R2, R230, R3, !PT ;  /* 0x00000003e6027209 */ /* 0x000fe40007810000 */
[----:B-1----:R-:W-:Y:S02]  /*132b0*/  FMNMX.FTZ R145, R145, R6, !PT ;  /* 0x0000000691917209 */ /* 0x002fe40007810000 */
[----:B------:R-:W-:Y:S02]  /*132c0*/  FMNMX.FTZ R144, R239, R144, !PT ;  /* 0x00000090ef907209 */ /* 0x000fe40007810000 */
[----:B------:R-:W-:Y:S01]  /*132d0*/  FSEL R238, R58, -INF , P0 ;  /* 0xff8000003aee7808 */ /* 0x000fe20000000000 */
[----:B------:R-:W-:Y:S01]  /*132e0*/  FMUL.FTZ R149, R145, c[0x0][0x2d0] ;  /* 0x0000b40091957a20 */ /* 0x000fe20000410000 */
[----:B------:R-:W-:Y:S02]  /*132f0*/  ISETP.GT.AND P0, PT, R0, 0x31, PT ;  /* 0x000000310000780c */ /* 0x000fe40003f04270 */
[----:B------:R-:W-:Y:S02]  /*13300*/  FMNMX.FTZ R2, R231, R2, !PT ;  /* 0x00000002e7027209 */ /* 0x000fe40007810000 */
[----:B------:R-:W-:Y:S02]  /*13310*/  FMNMX.FTZ R144, R224, R144, !PT ;  /* 0x00000090e0907209 */ /* 0x000fe40007810000 */
[----:B------:R-:W-:Y:S02]  /*13320*/  FSEL R26, R59, -INF , P0 ;  /* 0xff8000003b1a7808 */ /* 0x000fe40000000000 */
[----:B------:R-:W-:Y:S02]  /*13330*/  FSETP.NEU.FTZ.AND P0, PT, R145, -INF , PT ;  /* 0xff8000009100780b */ /* 0x000fe40003f1d000 */
[----:B------:R-:W-:Y:S02]  /*13340*/  FMNMX.FTZ R2, R64, R2, !PT ;  /* 0x0000000240027209 */ /* 0x000fe40007810000 */
[----:B------:R-:W-:Y:S02]  /*13350*/  FMNMX.FTZ R144, R247, R144, !PT ;  /* 0x00000090f7907209 */ /* 0x000fe40007810000 */
[----:B------:R-:W-:Y:S02]  /*13360*/  FSEL R149, R149, RZ, P0 ;  /* 0x000000ff95957208 */ /* 0x000fe40000000000 */
[----:B------:R-:W-:Y:S02]  /*13370*/  FSEL R244, R61, -INF , P1 ;  /* 0xff8000003df47808 */ /* 0x000fe40000800000 */
[----:B------:R-:W-:Y:S01]  /*13380*/  ISETP.GT.AND P1, PT, R0, 0x38, PT ;  /* 0x000000380000780c */ /* 0x000fe20003f24270 */
[--C-:B------:R-:W-:Y:S01]  /*13390*/  FFMA.FTZ R3, R183, c[0x0][0x2d0], -R149.reuse ;  /* 0x0000b400b7037a23 */ /* 0x100fe20000010895 */
[----:B------:R-:W-:Y:S01]  /*133a0*/  FMNMX.FTZ R2, R246, R2, !PT ;  /* 0x00000002f6027209 */ /* 0x000fe20007810000 */
[----:B------:R-:W-:Y:S01]  /*133b0*/  IMAD.MOV.U32 R203, RZ, RZ, R244 ;  /* 0x000000ffffcb7224 */ /* 0x000fe200078e00f4 */
[----:B------:R-:W-:Y:S01]  /*133c0*/  FMNMX.FTZ R144, R25, R144, !PT ;  /* 0x0000009019907209 */ /* 0x000fe20007810000 */
[----:B------:R-:W-:Y:S01]  /*133d0*/  MUFU.EX2 R22, R3 ;  /* 0x0000000300167308 */ /* 0x000fe20000000800 */
[----:B------:R-:W-:Y:S02]  /*133e0*/  FSEL R213, R62, -INF , P1 ;  /* 0xff8000003ed57808 */ /* 0x000fe40000800000 */
[----:B------:R-:W-:Y:S02]  /*133f0*/  ISETP.GT.AND P1, PT, R0, 0x39, PT ;  /* 0x000000390000780c */ /* 0x000fe40003f24270 */
[----:B------:R-:W-:Y:S01]  /*13400*/  FMNMX.FTZ R0, R43, R2, !PT ;  /* 0x000000022b007209 */ /* 0x000fe20007810000 */
[----:B------:R-:W-:Y:S01]  /*13410*/  FFMA.FTZ R2, R182, c[0x0][0x2d0], -R149 ;  /* 0x0000b400b6027a23 */ /* 0x000fe20000010895 */
[----:B------:R-:W-:Y:S02]  /*13420*/  FMNMX.FTZ R144, R242, R144, !PT ;  /* 0x00000090f2907209 */ /* 0x000fe40007810000 */
[----:B------:R-:W-:Y:S01]  /*13430*/  FMNMX.FTZ R4, R187, R146, !PT ;  /* 0x00000092bb047209 */ /* 0x000fe20007810000 */
[----:B------:R1:W-:Y:S01]  /*13440*/  MUFU.EX2 R240, R2 ;  /* 0x0000000200f07308 */ /* 0x0003e20000000800 */
[----:B------:R-:W-:Y:S01]  /*13450*/  FSEL R148, R63, -INF , P1 ;  /* 0xff8000003f947808 */ /* 0x000fe20000800000 */
        /* <DEDUP_REMOVED lines=10> */
[----:B------:R-:W-:Y:S02]  /*13500*/  FSEL R27, R60, -INF , P2 ;  /* 0xff8000003c1b7808 */ /* 0x000fe40001000000 */
[----:B------:R-:W-:Y:S02]  /*13510*/  FMNMX.FTZ R4, R228, R4, !PT ;  /* 0x00000004e4047209 */ /* 0x000fe40007810000 */
[----:B-1----:R-:W-:Y:S02]  /*13520*/  @P3 IADD3 R2, P1, R180, R9, RZ ;  /* 0x00000009b4023210 */ /* 0x002fe40007f3e0ff */
[----:B--2---:R-:W-:Y:S02]  /*13530*/  FMNMX.FTZ R144, R144, R5, !PT ;  /* 0x0000000590907209 */ /* 0x004fe40007810000 */
[----:B------:R-:W-:Y:S02]  /*13540*/  @P3 IADD3.X R5, R181, R8, RZ, P1, !PT ;  /* 0x00000008b5053210 */ /* 0x000fe40000ffe4ff */
[C---:B------:R-:W-:Y:S01]  /*13550*/  @P3 LEA R8, P1, R2.reuse, c[0x0][0x1c8], 0x1 ;  /* 0x0000720002083a11 */ /* 0x040fe200078208ff */
[----:B------:R-:W1:Y:S01]  /*13560*/  SHFL.BFLY PT, R7, R144, 0x1, 0x1f ;  /* 0x0c201f0090077f89 */ /* 0x000e6200000e0000 */
[----:B------:R-:W-:Y:S02]  /*13570*/  FMNMX.FTZ R4, R229, R4, !PT ;  /* 0x00000004e5047209 */ /* 0x000fe40007810000 */
[----:B------:R-:W-:Y:S01]  /*13580*/  @P3 LEA.HI.X R9, R2, c[0x0][0x1cc], R5, 0x1, P1 ;  /* 0x0000730002093a11 */ /* 0x000fe200008f0c05 */
[----:B------:R-:W-:Y:S01]  /*13590*/  FFMA.FTZ R2, R16, c[0x0][0x2d0], -R149 ;  /* 0x0000b40010027a23 */ /* 0x000fe20000010895 */
[----:B------:R-:W-:Y:S02]  /*135a0*/  @P3 IADD3 R3, P1, R180, R20, RZ ;  /* 0x00000014b4033210 */ /* 0x000fe40007f3e0ff */
[----:B------:R-:W-:Y:S01]  /*135b0*/  FMNMX.FTZ R4, R241, R4, !PT ;  /* 0x00000004f1047209 */ /* 0x000fe20007810000 */
[----:B------:R2:W-:Y:S01]  /*135c0*/  MUFU.EX2 R20, R2 ;  /* 0x0000000200147308 */ /* 0x0005e20000000800 */
[----:B------:R-:W-:Y:S01]  /*135d0*/  FMNMX.FTZ R0, R148, R0, !PT ;  /* 0x0000000094007209 */ /* 0x000fe20007810000 */
[----:B------:R-:W-:Y:S01]  /*135e0*/  @P3 IMAD.X R5, R181, 0x1, R143, P1 ;  /* 0x00000001b5053824 */ /* 0x000fe200008e068f */
[----:B------:R-:W-:Y:S01]  /*135f0*/  FMNMX.FTZ R4, R243, R4, !PT ;  /* 0x00000004f3047209 */ /* 0x000fe20007810000 */
[----:B------:R4:W-:Y:S01]  /*13600*/  @P3 LDGSTS.E.BYPASS.LTC128B.128 [R225+0x4900], [R8.64], !P6 ;  /* 0x0490000008e13fae */ /* 0x0009e2000f101d46 */
[----:B------:R-:W-:Y:S02]  /*13610*/  MOV R67, R251 ;  /* 0x000000fb00437202 */ /* 0x000fe40000000f00 */
[----:B------:R-:W-:Y:S02]  /*13620*/  FMNMX.FTZ R4, R51, R4, !PT ;  /* 0x0000000433047209 */ /* 0x000fe40007810000 */
[----:B------:R-:W-:Y:S02]  /*13630*/  MOV R201, R245 ;  /* 0x000000f500c97202 */ /* 0x000fe40000000f00 */
[----:B------:R-:W-:Y:S04]  /*13640*/  FMNMX.FTZ R4, R245, R4, !PT ;  /* 0x00000004f5047209 */ /* 0x000fe80007810000 */
[----:B------:R-:W-:Y:S02]  /*13650*/  FMNMX.FTZ R4, R56, R4, !PT ;  /* 0x0000000438047209 */ /* 0x000fe40007810000 */
[----:B-1----:R-:W-:Y:S02]  /*13660*/  FMNMX.FTZ R144, R144, R7, !PT ;  /* 0x0000000790907209 */ /* 0x002fe40007810000 */
[----:B------:R-:W-:Y:S02]  /*13670*/  FMNMX.FTZ R4, R237, R4, !PT ;  /* 0x00000004ed047209 */ /* 0x000fe40007810000 */
[C---:B------:R-:W-:Y:S01]  /*13680*/  FSETP.NEU.FTZ.AND P2, PT, R144.reuse, -INF , PT ;  /* 0xff8000009000780b */ /* 0x040fe20003f5d000 */
[----:B------:R-:W-:Y:S01]  /*13690*/  FMUL.FTZ R150, R144, c[0x0][0x2d0] ;  /* 0x0000b40090967a20 */ /* 0x000fe20000410000 */
[----:B------:R-:W-:Y:S01]  /*136a0*/  FMNMX.FTZ R4, R27, R4, !PT ;  /* 0x000000041b047209 */ /* 0x000fe20007810000 */
[----:B--2---:R-:W1:Y:S03]  /*136b0*/  SHFL.BFLY PT, R2, R0, 0x2, 0x1f ;  /* 0x0c401f0000027f89 */ /* 0x004e6600000e0000 */
[----:B------:R-:W-:Y:S02]  /*136c0*/  FMNMX.FTZ R4, R244, R4, !PT ;  /* 0x00000004f4047209 */ /* 0x000fe40007810000 */
[----:B------:R-:W-:Y:S03]  /*136d0*/  FSEL R150, R150, RZ, P2 ;  /* 0x000000ff96967208 */ /* 0x000fe60001000000 */
[----:B------:R-:W2:Y:S01]  /*136e0*/  SHFL.BFLY PT, R6, R4, 0x2, 0x1f ;  /* 0x0c401f0004067f89 */ /* 0x000ea200000e0000 */
[----:B-1----:R-:W-:Y:S01]  /*136f0*/  FMNMX.FTZ R0, R0, R2, !PT ;  /* 0x0000000200007209 */ /* 0x002fe20007810000 */
[--C-:B------:R-:W-:Y:S04]  /*13700*/  FFMA.FTZ R2, R18, c[0x0][0x2d0], -R150.reuse ;  /* 0x0000b40012027a23 */ /* 0x100fe80000010896 */
[----:B------:R1:W-:Y:S01]  /*13710*/  MUFU.EX2 R49, R2 ;  /* 0x0000000200317308 */ /* 0x0003e20000000800 */
[----:B--2---:R-:W-:Y:S02]  /*13720*/  FMNMX.FTZ R4, R4, R6, !PT ;  /* 0x0000000604047209 */ /* 0x004fe40007810000 */
[C---:B------:R-:W-:Y:S03]  /*13730*/  @P3 LEA R6, P1, R3.reuse, c[0x0][0x1c8], 0x1 ;  /* 0x0000720003063a11 */ /* 0x040fe600078208ff */
[----:B------:R-:W2:Y:S01]  /*13740*/  SHFL.BFLY PT, R143, R4, 0x1, 0x1f ;  /* 0x0c201f00048f7f89 */ /* 0x000ea200000e0000 */
[----:B------:R-:W-:Y:S01]  /*13750*/  @P3 LEA.HI.X R7, R3, c[0x0][0x1cc], R5, 0x1, P1 ;  /* 0x0000730003073a11 */ /* 0x000fe200008f0c05 */
[----:B------:R-:W-:Y:S04]  /*13760*/  FFMA.FTZ R3, R17, c[0x0][0x2d0], -R149 ;  /* 0x0000b40011037a23 */ /* 0x000fe80000010895 */
[----:B------:R3:W-:Y:S02]  /*13770*/  MUFU.EX2 R48, R3 ;  /* 0x0000000300307308 */ /* 0x0007e40000000800 */
[----:B------:R4:W-:Y:S08]  /*13780*/  @P3 LDGSTS.E.BYPASS.LTC128B.128 [R225+0x5900], [R6.64], !P4 ;  /* 0x0590000006e13fae */ /* 0x0009f0000e101d46 */
[----:B-1----:R-:W1:Y:S01]  /*13790*/  SHFL.BFLY PT, R2, R0, 0x1, 0x1f ;  /* 0x0c201f0000027f89 */ /* 0x002e6200000e0000 */
[----:B--2---:R-:W-:Y:S01]  /*137a0*/  FMNMX.FTZ R143, R4, R143, !PT ;  /* 0x0000008f048f7209 */ /* 0x004fe20007810000 */
[--C-:B------:R-:W-:Y:S06]  /*137b0*/  FFMA.FTZ R4, R19, c[0x0][0x2d0], -R150.reuse ;  /* 0x0000b40013047a23 */ /* 0x100fec0000010896 */
[----:B------:R-:W-:Y:S01]  /*137c0*/  LDSM.16.MT88.4 R36, [R210+0x100] ;  /* 0x00010000d224783b */ /* 0x000fe20000004200 */
[C---:B------:R-:W-:Y:S01]  /*137d0*/  FSETP.NEU.FTZ.AND P1, PT, R143.reuse, -INF , PT ;  /* 0xff8000008f00780b */ /* 0x040fe20003f3d000 */
[----:B------:R-:W-:Y:S01]  /*137e0*/  FMUL.FTZ R151, R143, c[0x0][0x2d0] ;  /* 0x0000b4008f977a20 */ /* 0x000fe20000410000 */
[----:B------:R2:W2:Y:S01]  /*137f0*/  MUFU.EX2 R46, R4 ;  /* 0x00000004002e7308 */ /* 0x0004a20000000800 */
[--C-:B---3--:R-:W-:Y:S02]  /*13800*/  FFMA.FTZ R3, R185, c[0x0][0x2d0], -R150.reuse ;  /* 0x0000b400b9037a23 */ /* 0x108fe40000010896 */
[----:B------:R-:W-:Y:S01]  /*13810*/  IMAD.MOV.U32 R185, RZ, RZ, R27 ;  /* 0x000000ffffb97224 */ /* 0x000fe200078e001b */
[----:B------:R-:W-:Y:S01]  /*13820*/  FSEL R151, R151, RZ, P1 ;  /* 0x000000ff97977208 */ /* 0x000fe20000800000 */
[----:B------:R-:W-:Y:S05]  /*13830*/  LDSM.16.MT88.4 R52, [R209+0x1100] ;  /* 0x00110000d134783b */ /* 0x000fea0000004200 */
[----:B------:R3:W-:Y:S01]  /*13840*/  MUFU.EX2 R28, R3 ;  /* 0x00000003001c7308 */ /* 0x0007e20000000800 */
[----:B-1----:R-:W-:Y:S01]  /*13850*/  FMNMX.FTZ R142, R0, R2, !PT ;  /* 0x00000002008e7209 */ /* 0x002fe20007810000 */
[--C-:B------:R-:W-:Y:S01]  /*13860*/  FFMA.FTZ R0, R12, c[0x0][0x2d0], -R151.reuse ;  /* 0x0000b4000c007a23 */ /* 0x100fe20000010897 */
[----:B------:R-:W-:Y:S01]  /*13870*/  FSEL R2, R144, RZ, P2 ;  /* 0x000000ff90027208 */ /* 0x000fe20001000000 */
[----:B------:R-:W0:Y:S06]  /*13880*/  LDGDEPBAR ;  /* 0x00000000000079af */ /* 0x000e2c0000000000 */
[----:B------:R1:W-:Y:S01]  /*13890*/  MUFU.EX2 R50, R0 ;  /* 0x0000000000327308 */ /* 0x0003e20000000800 */
[--C-:B--2---:R-:W-:Y:S01]  /*138a0*/  FFMA.FTZ R4, R187, c[0x0][0x2d0], -R151.reuse ;  /* 0x0000b400bb047a23 */ /* 0x104fe20000010897 */
[----:B------:R-:W-:Y:S02]  /*138b0*/  F2FP.PACK_AB R179, R46, R49 ;  /* 0x000000312eb3723e */ /* 0x000fe400000000ff */
[----:B------:R-:W-:Y:S06]  /*138c0*/  MOV R187, R26 ;  /* 0x0000001a00bb7202 */ /* 0x000fec0000000f00 */
[----:B------:R2:W2:Y:S01]  /*138d0*/  MUFU.EX2 R21, R4 ;  /* 0x0000000400157308 */ /* 0x0004a20000000800 */
[----:B---3--:R-:W-:Y:S02]  /*138e0*/  FFMA.FTZ R3, R184, c[0x0][0x2d0], -R150 ;  /* 0x0000b400b8037a23 */ /* 0x008fe40000010896 */
[----:B------:R-:W-:Y:S07]  /*138f0*/  FMUL.FTZ R184, R142, c[0x0][0x2d0] ;  /* 0x0000b4008eb87a20 */ /* 0x000fee0000410000 */
[----:B------:R3:W-:Y:S01]  /*13900*/  MUFU.EX2 R47, R3 ;  /* 0x00000003002f7308 */ /* 0x0007e20000000800 */
[--C-:B-1----:R-:W-:Y:S09]  /*13910*/  FFMA.FTZ R0, R13, c[0x0][0x2d0], -R151.reuse ;  /* 0x0000b4000d007a23 */ /* 0x102ff20000010897 */
[----:B------:R1:W-:Y:S01]  /*13920*/  MUFU.EX2 R17, R0 ;  /* 0x0000000000117308 */ /* 0x0003e20000000800 */
[----:B--2---:R-:W-:Y:S01]  /*13930*/  FFMA.FTZ R4, R186, c[0x0][0x2d0], -R151 ;  /* 0x0000b400ba047a23 */ /* 0x004fe20000010897 */
[----:B------:R-:W-:Y:S01]  /*13940*/  MOV R197, R21 ;  /* 0x0000001500c57202 */ /* 0x000fe20000000f00 */
[----:B------:R-:W-:Y:S07]  /*13950*/  IMAD.MOV.U32 R186, RZ, RZ, R22 ;  /* 0x000000ffffba7224 */ /* 0x000fee00078e0016 */
[----:B------:R2:W2:Y:S01]  /*13960*/  MUFU.EX2 R5, R4 ;  /* 0x0000000400057308 */ /* 0x0004a20000000800 */
[----:B------:R-:W-:Y:S02]  /*13970*/  F2FP.PACK_AB R176, R186, R240 ;  /* 0x000000f0bab0723e */ /* 0x000fe400000000ff */
[----:B---3--:R-:W-:Y:S02]  /*13980*/  FSEL R3, R145, RZ, P0 ;  /* 0x000000ff91037208 */ /* 0x008fe40000000000 */
[----:B------:R-:W-:Y:S04]  /*13990*/  FSETP.NEU.FTZ.AND P0, PT, R142, -INF , PT ;  /* 0xff8000008e00780b */ /* 0x000fe80003f1d000 */
[----:B------:R-:W-:Y:S05]  /*139a0*/  FSEL R184, R184, RZ, P0 ;  /* 0x000000ffb8b87208 */ /* 0x000fea0000000000 */
[--C-:B-1----:R-:W-:Y:S04]  /*139b0*/  FFMA.FTZ R0, R10, c[0x0][0x2d0], -R184.reuse ;  /* 0x0000b4000a007a23 */ /* 0x102fe800000108b8 */
[----:B------:R1:W-:Y:S01]  /*139c0*/  MUFU.EX2 R44, R0 ;  /* 0x00000000002c7308 */ /* 0x0003e20000000800 */
[--C-:B--2---:R-:W-:Y:S01]  /*139d0*/  FFMA.FTZ R4, R15, c[0x0][0x2d0], -R184.reuse ;  /* 0x0000b4000f047a23 */ /* 0x104fe200000108b8 */
[----:B------:R-:W-:Y:S08]  /*139e0*/  MOV R198, R5 ;  /* 0x0000000500c67202 */ /* 0x000ff00000000f00 */
        /* <DEDUP_REMOVED lines=8> */
[----:B-1----:R-:W-:Y:S02]  /*13a70*/  FADD.FTZ R0, -R3, R140 ;  /* 0x0000008c03007221 */ /* 0x002fe40000010100 */
[----:B--2---:R-:W-:Y:S02]  /*13a80*/  IMAD.MOV.U32 R196, RZ, RZ, R19 ;  /* 0x000000ffffc47224 */ /* 0x004fe400078e0013 */
[----:B------:R-:W-:Y:S04]  /*13a90*/  FMUL.FTZ R0, R0, c[0x0][0x2d0] ;  /* 0x0000b40000007a20 */ /* 0x000fe80000410000 */
[----:B------:R1:W2:Y:S02]  /*13aa0*/  MUFU.EX2 R140, R0 ;  /* 0x00000000008c7308 */ /* 0x0002a40000000800 */
[----:B-1----:R-:W-:Y:S01]  /*13ab0*/  FADD.FTZ R0, -R2, R141 ;  /* 0x0000008d02007221 */ /* 0x002fe20000010100 */
[----:B------:R-:W-:Y:S01]  /*13ac0*/  FSEL R2, R143, RZ, P1 ;  /* 0x000000ff8f027208 */ /* 0x000fe20000800000 */
[----:B--2---:R-:W-:Y:S02]  /*13ad0*/  FMUL.FTZ R4, R140, R152 ;  /* 0x000000988c047220 */ /* 0x004fe40000410000 */
[----:B------:R-:W-:Y:S02]  /*13ae0*/  FMUL.FTZ R0, R0, c[0x0][0x2d0] ;  /* 0x0000b40000007a20 */ /* 0x000fe40000410000 */
[C---:B------:R-:W-:Y:S01]  /*13af0*/  FMUL.FTZ R5, R140.reuse, R153 ;  /* 0x000000998c057220 */ /* 0x040fe20000410000 */
[----:B------:R-:W-:Y:S01]  /*13b00*/  MOV R153, R46 ;  /* 0x0000002e00997202 */ /* 0x000fe20000000f00 */
[----:B------:R1:W2:Y:S01]  /*13b10*/  MUFU.EX2 R141, R0 ;  /* 0x00000000008d7308 */ /* 0x0002a20000000800 */
        /* <DEDUP_REMOVED lines=13> */
[C---:B--2---:R-:W-:Y:S02]  /*13bf0*/  FMUL.FTZ R18, R141.reuse, R166 ;  /* 0x000000a68d127220 */ /* 0x044fe40000410000 */
[----:B------:R-:W-:Y:S02]  /*13c00*/  FMUL.FTZ R0, R0, c[0x0][0x2d0] ;  /* 0x0000b40000007a20 */ /* 0x000fe40000410000 */
[----:B------:R-:W-:Y:S02]  /*13c10*/  IMAD.MOV.U32 R166, RZ, RZ, R238 ;  /* 0x000000ffffa67224 */ /* 0x000fe400078e00ee */
[----:B------:R1:W2:Y:S01]  /*13c20*/  MUFU.EX2 R3, R0 ;  /* 0x0000000000037308 */ /* 0x0002a20000000800 */
[C---:B------:R-:W-:Y:S02]  /*13c30*/  FMUL.FTZ R19, R141.reuse, R167 ;  /* 0x000000a78d137220 */ /* 0x040fe40000410000 */
[----:B------:R-:W-:Y:S02]  /*13c40*/  IMAD.MOV.U32 R167, RZ, RZ, R237 ;  /* 0x000000ffffa77224 */ /* 0x000fe400078e00ed */
[----:B------:R-:W-:Y:S02]  /*13c50*/  IMAD.MOV.U32 R146, RZ, RZ, R20 ;  /* 0x000000ffff927224 */ /* 0x000fe400078e0014 */
[----:B------:R-:W3:Y:S01]  /*13c60*/  LDSM.16.MT88.4 R20, [R209+0x100] ;  /* 0x00010000d114783b */ /* 0x000ee20000004200 */
[C---:B----4-:R-:W-:Y:S01]  /*13c70*/  FMUL.FTZ R6, R141.reuse, R154 ;  /* 0x0000009a8d067220 */ /* 0x050fe20000410000 */
[----:B------:R-:W-:Y:S01]  /*13c80*/  MOV R154, R17 ;  /* 0x00000011009a7202 */ /* 0x000fe20000000f00 */
[----:B------:R-:W-:Y:S01]  /*13c90*/  FMUL.FTZ R7, R141, R155 ;  /* 0x0000009b8d077220 */ /* 0x000fe20000410000 */
[----:B------:R-:W-:Y:S01]  /*13ca0*/  F2FP.PACK_AB R178, R48, R146 ;  /* 0x0000009230b2723e */ /* 0x000fe200000000ff */
[----:B------:R-:W-:Y:S01]  /*13cb0*/  IMAD.MOV.U32 R155, RZ, RZ, R16 ;  /* 0x000000ffff9b7224 */ /* 0x000fe200078e0010 */
[----:B------:R-:W-:Y:S01]  /*13cc0*/  F2FP.PACK_AB R182, R154, R50 ;  /* 0x000000329ab6723e */ /* 0x000fe200000000ff */
[C---:B------:R-:W-:Y:S02]  /*13cd0*/  FMUL.FTZ R16, R140.reuse, R164 ;  /* 0x000000a48c107220 */ /* 0x040fe40000410000 */
[----:B------:R-:W-:Y:S01]  /*13ce0*/  FMUL.FTZ R17, R140, R165 ;  /* 0x000000a58c117220 */ /* 0x000fe20000410000 */
[----:B------:R-:W-:Y:S01]  /*13cf0*/  F2FP.PACK_AB R183, R155, R196 ;  /* 0x000000c49bb7723e */ /* 0x000fe200000000ff */
[----:B------:R-:W-:Y:S02]  /*13d00*/  IMAD.MOV.U32 R165, RZ, RZ, R25 ;  /* 0x000000ffffa57224 */ /* 0x000fe400078e0019 */
[C---:B------:R-:W-:Y:S02]  /*13d10*/  FMUL.FTZ R34, R141.reuse, R114 ;  /* 0x000000728d227220 */ /* 0x040fe40000410000 */
[----:B------:R-:W-:Y:S02]  /*13d20*/  FMUL.FTZ R35, R141, R115 ;  /* 0x000000738d237220 */ /* 0x000fe40000410000 */
[----:B-1----:R-:W-:Y:S01]  /*13d30*/  FADD.FTZ R0, -R2, R147 ;  /* 0x0000009302007221 */ /* 0x002fe20000010100 */
[----:B------:R-:W-:Y:S01]  /*13d40*/  LDSM.16.MT88.4 R112, [R210+0x500] ;  /* 0x00050000d270783b */ /* 0x000fe20000004200 */
[----:B------:R-:W-:Y:S02]  /*13d50*/  FFMA.FTZ R2, R193, c[0x0][0x2d0], -R149 ;  /* 0x0000b400c1027a23 */ /* 0x000fe40000010895 */
[----:B------:R-:W-:Y:S02]  /*13d60*/  FMUL.FTZ R0, R0, c[0x0][0x2d0] ;  /* 0x0000b40000007a20 */ /* 0x000fe40000410000 */
[----:B------:R1:W-:Y:S01]  /*13d70*/  MUFU.EX2 R251, R2 ;  /* 0x0000000200fb7308 */ /* 0x0003e20000000800 */
[C---:B--2---:R-:W-:Y:S01]  /*13d80*/  FMUL.FTZ R9, R3.reuse, R157 ;  /* 0x0000009d03097220 */ /* 0x044fe20000410000 */
[----:B------:R-:W-:Y:S01]  /*13d90*/  MOV R157, R242 ;  /* 0x000000f2009d7202 */ /* 0x000fe20000000f00 */
[C---:B------:R-:W-:Y:S02]  /*13da0*/  FMUL.FTZ R8, R3.reuse, R156 ;  /* 0x0000009c03087220 */ /* 0x040fe40000410000 */
[----:B------:R-:W-:Y:S02]  /*13db0*/  IMAD.MOV.U32 R156, RZ, RZ, R44 ;  /* 0x000000ffff9c7224 */ /* 0x000fe400078e002c */
[C---:B------:R-:W-:Y:S02]  /*13dc0*/  FMUL.FTZ R44, R3.reuse, R124 ;  /* 0x0000007c032c7220 */ /* 0x040fe40000410000 */
[----:B------:R-:W-:Y:S01]  /*13dd0*/  IMAD.MOV.U32 R124, RZ, RZ, R241 ;  /* 0x000000ffff7c7224 */ /* 0x000fe200078e00f1 */
[----:B------:R-:W2:Y:S01]  /*13de0*/  MUFU.EX2 R0, R0 ;  /* 0x0000000000007308 */ /* 0x000ea20000000800 */
[C---:B------:R-:W-:Y:S01]  /*13df0*/  FMUL.FTZ R45, R3.reuse, R125 ;  /* 0x0000007d032d7220 */ /* 0x040fe20000410000 */
[----:B------:R-:W-:Y:S01]  /*13e00*/  MOV R125, R239 ;  /* 0x000000ef007d7202 */ /* 0x000fe20000000f00 */
[----:B------:R-:W-:Y:S02]  /*13e10*/  IMAD.MOV.U32 R193, RZ, RZ, R236 ;  /* 0x000000ffffc17224 */ /* 0x000fe400078e00ec */
[C---:B------:R-:W-:Y:S01]  /*13e20*/  FMUL.FTZ R40, R3.reuse, R120 ;  /* 0x0000007803287220 */ /* 0x040fe20000410000 */
[----:B------:R-:W-:Y:S01]  /*13e30*/  MOV R120, R235 ;  /* 0x000000eb00787202 */ /* 0x000fe20000000f00 */
[----:B------:R-:W-:Y:S02]  /*13e40*/  IMAD.MOV.U32 R147, RZ, RZ, R28 ;  /* 0x000000ffff937224 */ /* 0x000fe400078e001c */
[C---:B------:R-:W-:Y:S02]  /*13e50*/  FMUL.FTZ R12, R3.reuse, R160 ;  /* 0x000000a0030c7220 */ /* 0x040fe40000410000 */
[----:B------:R-:W-:Y:S01]  /*13e60*/  FMUL.FTZ R13, R3, R161 ;  /* 0x000000a1030d7220 */ /* 0x000fe20000410000 */
[----:B------:R-:W-:Y:S01]  /*13e70*/  F2FP.PACK_AB R177, R47, R147 ;  /* 0x000000932fb1723e */ /* 0x000fe200000000ff */
[C---:B------:R-:W-:Y:S01]  /*13e80*/  FMUL.FTZ R24, R3.reuse, R104 ;  /* 0x0000006803187220 */ /* 0x040fe20000410000 */
[----:B------:R-:W-:Y:S01]  /*13e90*/  MOV R161, R49 ;  /* 0x0000003100a17202 */ /* 0x000fe20000000f00 */
[----:B-1----:R-:W-:Y:S02]  /*13ea0*/  FFMA.FTZ R2, R192, c[0x0][0x2d0], -R149 ;  /* 0x0000b400c0027a23 */ /* 0x002fe40000010895 */
[----:B------:R-:W-:Y:S02]  /*13eb0*/  IMAD.MOV.U32 R192, RZ, RZ, R248 ;  /* 0x000000ffffc07224 */ /* 0x000fe400078e00f8 */
[-C--:B---3--:R-:W-:Y:S01]  /*13ec0*/  HMMA.16816.F32 R4, R176, R20.reuse, R4 ;  /* 0x00000014b004723c */ /* 0x088fe20000001804 */
[----:B------:R1:W-:Y:S02]  /*13ed0*/  MUFU.EX2 R248, R2 ;  /* 0x0000000200f87308 */ /* 0x0003e40000000800 */
[C---:B------:R-:W-:Y:S02]  /*13ee0*/  FMUL.FTZ R25, R3.reuse, R105 ;  /* 0x0000006903197220 */ /* 0x040fe40000410000 */
[C---:B--2---:R-:W-:Y:S01]  /*13ef0*/  FMUL.FTZ R11, R0.reuse, R159 ;  /* 0x0000009f000b7220 */ /* 0x044fe20000410000 */
[----:B------:R-:W-:Y:S01]  /*13f00*/  MOV R159, R247 ;  /* 0x000000f7009f7202 */ /* 0x000fe20000000f00 */
[C---:B------:R-:W-:Y:S02]  /*13f10*/  FMUL.FTZ R10, R0.reuse, R158 ;  /* 0x0000009e000a7220 */ /* 0x040fe40000410000 */
[----:B------:R-:W-:Y:S03]  /*13f20*/  IMAD.MOV.U32 R158, RZ, RZ, R240 ;  /* 0x000000ffff9e7224 */ /* 0x000fe600078e00f0 */
[C---:B------:R-:W-:Y:S02]  /*13f30*/  FMUL.FTZ R46, R0.reuse, R126 ;  /* 0x0000007e002e7220 */ /* 0x040fe40000410000 */
[C---:B------:R-:W-:Y:S04]  /*13f40*/  HMMA.16816.F32 R8, R180.reuse, R20, R8 ;  /* 0x00000014b408723c */ /* 0x040fe80000001808 */
[----:B------:R-:W-:Y:S02]  /*13f50*/  IMAD.MOV.U32 R126, RZ, RZ, R234 ;  /* 0x000000ffff7e7224 */ /* 0x000fe400078e00ea */
[C---:B------:R-:W-:Y:S02]  /*13f60*/  FMUL.FTZ R14, R0.reuse, R162 ;  /* 0x000000a2000e7220 */ /* 0x040fe40000410000 */
[----:B------:R-:W-:Y:S04]  /*13f70*/  FMUL.FTZ R15, R0, R163 ;  /* 0x000000a3000f7220 */ /* 0x000fe80000410000 */
[--C-:B-1----:R-:W-:Y:S02]  /*13f80*/  FFMA.FTZ R2, R194, c[0x0][0x2d0], -R150.reuse ;  /* 0x0000b400c2027a23 */ /* 0x102fe40000010896 */
[C---:B------:R-:W-:Y:S01]  /*13f90*/  FMUL.FTZ R20, R140.reuse, R100 ;  /* 0x000000648c147220 */ /* 0x040fe20000410000 */
[-C--:B------:R-:W-:Y:S01]  /*13fa0*/  HMMA.16816.F32 R12, R180, R22.reuse, R12 ;  /* 0x00000016b40c723c */ /* 0x080fe2000000180c */
[----:B------:R1:W-:Y:S02]  /*13fb0*/  MUFU.EX2 R247, R2 ;  /* 0x0000000200f77308 */ /* 0x0003e40000000800 */
[----:B------:R-:W-:Y:S02]  /*13fc0*/  FMUL.FTZ R21, R140, R101 ;  /* 0x000000658c157220 */ /* 0x000fe40000410000 */
[C---:B------:R-:W-:Y:S02]  /*13fd0*/  FMUL.FTZ R26, R0.reuse, R106 ;  /* 0x0000006a001a7220 */ /* 0x040fe40000410000 */
[----:B------:R-:W-:Y:S01]  /*13fe0*/  FMUL.FTZ R27, R0, R107 ;  /* 0x0000006b001b7220 */ /* 0x000fe20000410000 */
[C---:B------:R-:W-:Y:S01]  /*13ff0*/  HMMA.16816.F32 R16, R176.reuse, R22, R16 ;  /* 0x00000016b010723c */ /* 0x040fe20000001810 */
[----:B------:R-:W-:Y:S03]  /*14000*/  LDSM.16.MT88.4 R104, [R209+0x2100] ;  /* 0x00210000d168783b */ /* 0x000fe60000004200 */
[C---:B------:R-:W-:Y:S02]  /*14010*/  FMUL.FTZ R28, R3.reuse, R108 ;  /* 0x0000006c031c7220 */ /* 0x040fe40000410000 */
[----:B------:R-:W-:Y:S02]  /*14020*/  FMUL.FTZ R29, R3, R109 ;  /* 0x0000006d031d7220 */ /* 0x000fe40000410000 */
[C---:B------:R-:W-:Y:S04]  /*14030*/  FMUL.FTZ R22, R141.reuse, R102 ;  /* 0x000000668d167220 */ /* 0x040fe80000410000 */
[----:B------:R-:W-:Y:S02]  /*14040*/  FMUL.FTZ R23, R141, R103 ;  /* 0x000000678d177220 */ /* 0x000fe40000410000 */
[----:B------:R-:W2:Y:S01]  /*14050*/  LDSM.16.MT88.4 R100, [R210+0x1100] ;  /* 0x00110000d264783b */ /* 0x000ea20000004200 */
[----:B------:R-:W-:Y:S02]  /*14060*/  FMUL.FTZ R49, R140, R129 ;  /* 0x000000818c317220 */ /* 0x000fe40000410000 */
[----:B-1----:R-:W-:Y:S02]  /*14070*/  FFMA.FTZ R2, R195, c[0x0][0x2d0], -R150 ;  /* 0x0000b400c3027a23 */ /* 0x002fe40000010896 */
[-C--:B------:R-:W-:Y:S02]  /*14080*/  HMMA.16816.F32 R20, R176, R36.reuse, R20 ;  /* 0x00000024b014723c */ /* 0x080fe40000001814 */
[----:B------:R1:W-:Y:S01]  /*14090*/  MUFU.EX2 R246, R2 ;  /* 0x0000000200f67308 */ /* 0x0003e20000000800 */
[----:B------:R-:W-:Y:S02]  /*140a0*/  IMAD.MOV.U32 R195, RZ, RZ, R243 ;  /* 0x000000ffffc37224 */ /* 0x000fe400078e00f3 */
[C---:B------:R-:W-:Y:S02]  /*140b0*/  FMUL.FTZ R30, R0.reuse, R110 ;  /* 0x0000006e001e7220 */ /* 0x040fe40000410000 */
[----:B------:R-:W-:Y:S01]  /*140c0*/  FMUL.FTZ R31, R0, R111 ;  /* 0x0000006f001f7220 */ /* 0x000fe20000410000 */
[C---:B------:R-:W-:Y:S04]  /*140d0*/  HMMA.16816.F32 R24, R180.reuse, R36, R24 ;  /* 0x00000024b418723c */ /* 0x040fe80000001818 */
[----:B------:R-:W-:Y:S01]  /*140e0*/  FMUL.FTZ R41, R3, R121 ;  /* 0x0000007903297220 */ /* 0x000fe20000410000 */
[----:B------:R-:W-:Y:S01]  /*140f0*/  MOV R121, R66 ;  /* 0x0000004200797202 */ /* 0x000fe20000000f00 */
[C---:B------:R-:W-:Y:S02]  /*14100*/  FMUL.FTZ R66, R141.reuse, R138 ;  /* 0x0000008a8d427220 */ /* 0x040fe40000410000 */
[-C--:B------:R-:W-:Y:S04]  /*14110*/  HMMA.16816.F32 R28, R180, R38.reuse, R28 ;  /* 0x00000026b41c723c */ /* 0x080fe8000000181c */
[C---:B------:R-:W-:Y:S02]  /*14120*/  FMUL.FTZ R36, R140.reuse, R116 ;  /* 0x000000748c247220 */ /* 0x040fe40000410000 */
[----:B------:R-:W-:Y:S02]  /*14130*/  FMUL.FTZ R37, R140, R117 ;  /* 0x000000758c257220 */ /* 0x000fe40000410000 */
[C---:B------:R-:W-:Y:S04]  /*14140*/  HMMA.16816.F32 R32, R176.reuse, R38, R32 ;  /* 0x00000026b020723c */ /* 0x040fe80000001820 */
[--C-:B-1----:R-:W-:Y:S02]  /*14150*/  FFMA.FTZ R2, R188, c[0x0][0x2d0], -R149.reuse ;  /* 0x0000b400bc027a23 */ /* 0x102fe40000010895 */
[C---:B------:R-:W-:Y:S02]  /*14160*/  FMUL.FTZ R42, R0.reuse, R122 ;  /* 0x0000007a002a7220 */ /* 0x040fe40000410000 */
[----:B------:R1:W-:Y:S01]  /*14170*/  MUFU.EX2 R245, R2 ;  /* 0x0000000200f57308 */ /* 0x0003e20000000800 */
[C---:B------:R-:W-:Y:S03]  /*14180*/  FMUL.FTZ R38, R141.reuse, R118 ;  /* 0x000000768d267220 */ /* 0x040fe60000410000 */
[C---:B------:R-:W-:Y:S02]  /*14190*/  FMUL.FTZ R39, R141.reuse, R119 ;  /* 0x000000778d277220 */ /* 0x040fe40000410000 */
[----:B------:R-:W-:Y:S01]  /*141a0*/  LDSM.16.MT88.4 R116, [R209+0x1500] ;  /* 0x00150000d174783b */ /* 0x000fe20000004200 */
[C---:B------:R-:W-:Y:S01]  /*141b0*/  FMUL.FTZ R43, R0.reuse, R123 ;  /* 0x0000007b002b7220 */ /* 0x040fe20000410000 */
[----:B------:R-:W-:Y:S01]  /*141c0*/  MOV R123, R51 ;  /* 0x00000033007b7202 */ /* 0x000fe20000000f00 */
[C---:B------:R-:W-:Y:S02]  /*141d0*/  FMUL.FTZ R51, R141.reuse, R131 ;  /* 0x000000838d337220 */ /* 0x040fe40000410000 */
[-C--:B------:R-:W-:Y:S03]  /*141e0*/  HMMA.16816.F32 R36, R176, R52.reuse, R36 ;  /* 0x00000034b024723c */ /* 0x080fe60000001824 */
[----:B------:R-:W-:Y:S02]  /*141f0*/  FMUL.FTZ R47, R0, R127 ;  /* 0x0000007f002f7220 */ /* 0x000fe40000410000 */
        /* <DEDUP_REMOVED lines=33> */
[C---:B------:R-:W-:Y:S04]  /*14410*/  FMUL.FTZ R65, R140.reuse, R137 ;  /* 0x000000898c417220 */ /* 0x040fe80000410000 */
[----:B------:R-:W-:Y:S02]  /*14420*/  IMAD.MOV.U32 R194, RZ, RZ, R64 ;  /* 0x000000ffffc27224 */ /* 0x000fe400078e0040 */
[----:B------:R-:W-:Y:S02]  /*14430*/  FMUL.FTZ R64, R140, R136 ;  /* 0x000000888c407220 */ /* 0x000fe40000410000 */
[----:B------:R-:W-:Y:S01]  /*14440*/  LDSM.16.MT88.4 R136, [R210+0x1d00] ;  /* 0x001d0000d288783b */ /* 0x000fe20000004200 */
[C---:B------:R-:W-:Y:S02]  /*14450*/  FMUL.FTZ R70, R141.reuse, R70 ;  /* 0x000000468d467220 */ /* 0x040fe40000410000 */
[----:B------:R-:W-:Y:S02]  /*14460*/  FMUL.FTZ R71, R141, R71 ;  /* 0x000000478d477220 */ /* 0x000fe40000410000 */
[C---:B------:R-:W-:Y:S03]  /*14470*/  HMMA.16816.F32 R64, R176.reuse, R102, R64 ;  /* 0x00000066b040723c */ /* 0x040fe60000001840 */
[----:B------:R-:W2:Y:S01]  /*14480*/  LDSM.16.MT88.4 R100, [R210+0x2100] ;  /* 0x00210000d264783b */ /* 0x000ea20000004200 */
[C---:B------:R-:W-:Y:S02]  /*14490*/  FMUL.FTZ R72, R3.reuse, R72 ;  /* 0x0000004803487220 */ /* 0x040fe40000410000 */
[C---:B------:R-:W-:Y:S02]  /*144a0*/  FMUL.FTZ R73, R3.reuse, R73 ;  /* 0x0000004903497220 */ /* 0x040fe40000410000 */
[-C--:B------:R-:W-:Y:S04]  /*144b0*/  HMMA.16816.F32 R68, R176, R104.reuse, R68 ;  /* 0x00000068b044723c */ /* 0x080fe80000001844 */
[--C-:B-1----:R-:W-:Y:S02]  /*144c0*/  FFMA.FTZ R2, R206, c[0x0][0x2d0], -R151.reuse ;  /* 0x0000b400ce027a23 */ /* 0x102fe40000010897 */
[C---:B------:R-:W-:Y:S02]  /*144d0*/  FMUL.FTZ R74, R0.reuse, R74 ;  /* 0x0000004a004a7220 */ /* 0x040fe40000410000 */
[----:B------:R1:W-:Y:S01]  /*144e0*/  MUFU.EX2 R241, R2 ;  /* 0x0000000200f17308 */ /* 0x0003e20000000800 */
[C---:B------:R-:W-:Y:S03]  /*144f0*/  FMUL.FTZ R75, R0.reuse, R75 ;  /* 0x0000004b004b7220 */ /* 0x040fe60000410000 */
[C---:B------:R-:W-:Y:S02]  /*14500*/  FMUL.FTZ R76, R3.reuse, R76 ;  /* 0x0000004c034c7220 */ /* 0x040fe40000410000 */
[----:B------:R-:W-:Y:S02]  /*14510*/  FMUL.FTZ R77, R3, R77 ;  /* 0x0000004d034d7220 */ /* 0x000fe40000410000 */
[C---:B------:R-:W-:Y:S04]  /*14520*/  HMMA.16816.F32 R72, R180.reuse, R104, R72 ;  /* 0x00000068b448723c */ /* 0x040fe80000001848 */
[C---:B------:R-:W-:Y:S02]  /*14530*/  FMUL.FTZ R78, R0.reuse, R78 ;  /* 0x0000004e004e7220 */ /* 0x040fe40000410000 */
[C---:B------:R-:W-:Y:S02]  /*14540*/  FMUL.FTZ R79, R0.reuse, R79 ;  /* 0x0000004f004f7220 */ /* 0x040fe40000410000 */
[C---:B------:R-:W-:Y:S04]  /*14550*/  FMUL.FTZ R82, R141.reuse, R82 ;  /* 0x000000528d527220 */ /* 0x040fe80000410000 */
[----:B------:R-:W-:Y:S01]  /*14560*/  FMUL.FTZ R83, R141, R83 ;  /* 0x000000538d537220 */ /* 0x000fe20000410000 */
[-C--:B------:R-:W-:Y:S03]  /*14570*/  HMMA.16816.F32 R76, R180, R106.reuse, R76 ;  /* 0x0000006ab44c723c */ /* 0x080fe6000000184c */
[----:B-1----:R-:W-:Y:S02]  /*14580*/  FFMA.FTZ R2, R205, c[0x0][0x2d0], -R151 ;  /* 0x0000b400cd027a23 */ /* 0x002fe40000010897 */
[----:B------:R-:W-:Y:S02]  /*14590*/  FMUL.FTZ R88, R3, R88 ;  /* 0x0000005803587220 */ /* 0x000fe40000410000 */
[----:B------:R1:W3:Y:S01]  /*145a0*/  MUFU.EX2 R240, R2 ;  /* 0x0000000200f07308 */ /* 0x0002e20000000800 */
[C---:B------:R-:W-:Y:S01]  /*145b0*/  HMMA.16816.F32 R80, R176.reuse, R106, R80 ;  /* 0x0000006ab050723c */ /* 0x040fe20000001850 */
[----:B------:R-:W4:Y:S03]  /*145c0*/  LDSM.16.MT88.4 R104, [R209+0x500] ;  /* 0x00050000d168783b */ /* 0x000f260000004200 */
[C---:B------:R-:W-:Y:S02]  /*145d0*/  FMUL.FTZ R86, R141.reuse, R86 ;  /* 0x000000568d567220 */ /* 0x040fe40000410000 */
[----:B------:R-:W-:Y:S02]  /*145e0*/  FMUL.FTZ R87, R141, R87 ;  /* 0x000000578d577220 */ /* 0x000fe40000410000 */
[C---:B------:R-:W-:Y:S04]  /*145f0*/  FMUL.FTZ R89, R3.reuse, R89 ;  /* 0x0000005903597220 */ /* 0x040fe80000410000 */
[C---:B------:R-:W-:Y:S01]  /*14600*/  FMUL.FTZ R90, R0.reuse, R90 ;  /* 0x0000005a005a7220 */ /* 0x040fe20000410000 */
[-C--:B--2---:R-:W-:Y:S03]  /*14610*/  HMMA.16816.F32 R84, R176, R100.reuse, R84 ;  /* 0x00000064b054723c */ /* 0x084fe60000001854 */
[C---:B------:R-:W-:Y:S02]  /*14620*/  FMUL.FTZ R91, R0.reuse, R91 ;  /* 0x0000005b005b7220 */ /* 0x040fe40000410000 */
[C---:B------:R-:W-:Y:S02]  /*14630*/  FMUL.FTZ R92, R3.reuse, R92 ;  /* 0x0000005c035c7220 */ /* 0x040fe40000410000 */
[----:B------:R-:W-:Y:S02]  /*14640*/  FMUL.FTZ R93, R3, R93 ;  /* 0x0000005d035d7220 */ /* 0x000fe40000410000 */
[----:B------:R-:W-:Y:S01]  /*14650*/  FMUL.FTZ R94, R0, R94 ;  /* 0x0000005e005e7220 */ /* 0x000fe20000410000 */
[C---:B------:R-:W-:Y:S04]  /*14660*/  HMMA.16816.F32 R88, R180.reuse, R100, R88 ;  /* 0x00000064b458723c */ /* 0x040fe80000001858 */
[--C-:B-1----:R-:W-:Y:S01]  /*14670*/  FFMA.FTZ R2, R207, c[0x0][0x2d0], -R184.reuse ;  /* 0x0000b400cf027a23 */ /* 0x102fe200000108b8 */
[----:B---3--:R-:W-:Y:S01]  /*14680*/  F2FP.PACK_AB R108, R240, R241 ;  /* 0x000000f1f06c723e */ /* 0x008fe200000000ff */
[----:B------:R-:W-:Y:S01]  /*14690*/  FMUL.FTZ R95, R0, R95 ;  /* 0x0000005f005f7220 */ /* 0x000fe20000410000 */
[----:B------:R-:W-:Y:S01]  /*146a0*/  F2FP.PACK_AB R100, R248, R251 ;  /* 0x000000fbf864723e */ /* 0x000fe200000000ff */
[----:B------:R1:W-:Y:S01]  /*146b0*/  MUFU.EX2 R239, R2 ;  /* 0x0000000200ef7308 */ /* 0x0003e20000000800 */
[----:B------:R-:W-:Y:S03]  /*146c0*/  F2FP.PACK_AB R101, R246, R247 ;  /* 0x000000f7f665723e */ /* 0x000fe600000000ff */
[C---:B------:R-:W-:Y:S01]  /*146d0*/  FMUL.FTZ R98, R141.reuse, R98 ;  /* 0x000000628d627220 */ /* 0x040fe20000410000 */
[-C--:B------:R-:W-:Y:S01]  /*146e0*/  HMMA.16816.F32 R92, R180, R102.reuse, R92 ;  /* 0x00000066b45c723c */ /* 0x080fe2000000185c */
[----:B------:R-:W-:Y:S02]  /*146f0*/  LDSM.16.MT88.4 R180, [R209+0x2d00] ;  /* 0x002d0000d1b4783b */ /* 0x000fe40000004200 */
[----:B------:R-:W-:Y:S02]  /*14700*/  FMUL.FTZ R99, R141, R99 ;  /* 0x000000638d637220 */ /* 0x000fe40000410000 */
[----:B------:R-:W-:Y:S05]  /*14710*/  FFMA.FTZ R120, R120, c[0x0][0x2d0], -R149 ;  /* 0x0000b40078787a23 */ /* 0x000fea0000010895 */
[----:B------:R-:W-:Y:S07]  /*14720*/  HMMA.16816.F32 R96, R176, R102, R96 ;  /* 0x00000066b060723c */ /* 0x000fee0000001860 */
[----:B------:R-:W-:Y:S01]  /*14730*/  F2FP.PACK_AB R102, R244, R245 ;  /* 0x000000f5f466723e */ /* 0x000fe200000000ff */
[--C-:B-1----:R-:W-:Y:S01]  /*14740*/  FFMA.FTZ R2, R227, c[0x0][0x2d0], -R184.reuse ;  /* 0x0000b400e3027a23 */ /* 0x102fe200000108b8 */
[----:B------:R-:W-:Y:S03]  /*14750*/  F2FP.PACK_AB R103, R242, R243 ;  /* 0x000000f3f267723e */ /* 0x000fe600000000ff */
[----:B------:R1:W2:Y:S04]  /*14760*/  MUFU.EX2 R238, R2 ;  /* 0x0000000200ee7308 */ /* 0x0002a80000000800 */
[-C--:B----4-:R-:W-:Y:S05]  /*14770*/  HMMA.16816.F32 R4, R100, R104.reuse, R4 ;  /* 0x000000686404723c */ /* 0x090fea0000001804 */
[--C-:B-1----:R-:W-:Y:S01]  /*14780*/  FFMA.FTZ R2, R228, c[0x0][0x2d0], -R151.reuse ;  /* 0x0000b400e4027a23 */ /* 0x102fe20000010897 */
[----:B--2---:R-:W-:Y:S01]  /*14790*/  F2FP.PACK_AB R109, R238, R239 ;  /* 0x000000efee6d723e */ /* 0x004fe200000000ff */
        /* <DEDUP_REMOVED lines=31> */
[----:B-1----:R-:W-:Y:S01]  /*14990*/  FFMA.FTZ R2, R252, c[0x0][0x2d0], -R150 ;  /* 0x0000b400fc027a23 */ /* 0x002fe20000010896 */
[----:B------:R-:W-:Y:S03]  /*149a0*/  MOV R252, R154 ;  /* 0x0000009a00fc7202 */ /* 0x000fe60000000f00 */
[-C--:B--2---:R-:W-:Y:S01]  /*149b0*/  HMMA.16816.F32 R52, R100, R104.reuse, R52 ;  /* 0x000000686434723c */ /* 0x084fe20000001834 */
[----:B------:R1:W2:Y:S07]  /*149c0*/  MUFU.EX2 R229, R2 ;  /* 0x0000000200e57308 */ /* 0x0002ae0000000800 */
[C---:B------:R-:W-:Y:S08]  /*149d0*/  HMMA.16816.F32 R56, R108.reuse, R104, R56 ;  /* 0x000000686c38723c */ /* 0x040ff00000001838 */
[-C--:B------:R-:W-:Y:S08]  /*149e0*/  HMMA.16816.F32 R60, R108, R106.reuse, R60 ;  /* 0x0000006a6c3c723c */ /* 0x080ff0000000183c */
[C---:B------:R-:W-:Y:S04]  /*149f0*/  HMMA.16816.F32 R64, R100.reuse, R106, R64 ;  /* 0x0000006a6440723c */ /* 0x040fe80000001840 */
[----:B-1----:R-:W-:Y:S02]  /*14a00*/  FFMA.FTZ R2, R126, c[0x0][0x2d0], -R149 ;  /* 0x0000b4007e027a23 */ /* 0x002fe40000010895 */
[----:B------:R-:W-:Y:S01]  /*14a10*/  IMAD.MOV.U32 R126, RZ, RZ, R125 ;  /* 0x000000ffff7e7224 */ /* 0x000fe200078e007d */
[----:B------:R-:W-:Y:S01]  /*14a20*/  MOV R125, R124 ;  /* 0x0000007c007d7202 */ /* 0x000fe20000000f00 */
[-C--:B----4-:R-:W-:Y:S01]  /*14a30*/  HMMA.16816.F32 R68, R100, R112.reuse, R68 ;  /* 0x000000706444723c */ /* 0x090fe20000001844 */
[----:B------:R1:W4:Y:S03]  /*14a40*/  MUFU.EX2 R230, R2 ;  /* 0x0000000200e67308 */ /* 0x0003260000000800 */
[----:B------:R-:W-:Y:S02]  /*14a50*/  IMAD.MOV.U32 R127, RZ, RZ, R126 ;  /* 0x000000ffff7f7224 */ /* 0x000fe400078e007e */
[----:B------:R-:W-:Y:S02]  /*14a60*/  IMAD.MOV.U32 R126, RZ, RZ, R125 ;  /* 0x000000ffff7e7224 */ /* 0x000fe400078e007d */
[C---:B------:R-:W-:Y:S04]  /*14a70*/  HMMA.16816.F32 R72, R108.reuse, R112, R72 ;  /* 0x000000706c48723c */ /* 0x040fe80000001848 */
[----:B------:R-:W-:Y:S02]  /*14a80*/  IMAD.MOV.U32 R124, RZ, RZ, R195 ;  /* 0x000000ffff7c7224 */ /* 0x000fe400078e00c3 */
[----:B------:R-:W-:Y:S01]  /*14a90*/  IMAD.MOV.U32 R195, RZ, RZ, R194 ;  /* 0x000000ffffc37224 */ /* 0x000fe200078e00c2 */
[----:B------:R-:W-:Y:S01]  /*14aa0*/  MOV R194, R123 ;  /* 0x0000007b00c27202 */ /* 0x000fe20000000f00 */
[-C--:B------:R-:W-:Y:S04]  /*14ab0*/  HMMA.16816.F32 R76, R108, R114.reuse, R76 ;  /* 0x000000726c4c723c */ /* 0x080fe8000000184c */
[----:B------:R-:W-:Y:S01]  /*14ac0*/  IMAD.MOV.U32 R123, RZ, RZ, R192 ;  /* 0x000000ffff7b7224 */ /* 0x000fe200078e00c0 */
[----:B------:R-:W-:Y:S01]  /*14ad0*/  MOV R125, R124 ;  /* 0x0000007c007d7202 */ /* 0x000fe20000000f00 */
[----:B------:R-:W-:Y:S01]  /*14ae0*/  IMAD.MOV.U32 R192, RZ, RZ, R165 ;  /* 0x000000ffffc07224 */ /* 0x000fe200078e00a5 */
[----:B------:R-:W-:Y:S01]  /*14af0*/  MOV R165, R224 ;  /* 0x000000e000a57202 */ /* 0x000fe20000000f00 */
[C---:B------:R-:W-:Y:S01]  /*14b00*/  HMMA.16816.F32 R80, R100.reuse, R114, R80 ;  /* 0x000000726450723c */ /* 0x040fe20000001850 */
[----:B------:R-:W-:Y:S03]  /*14b10*/  LDSM.16.MT88.4 R112, [R210+0x900] ;  /* 0x00090000d270783b */ /* 0x000fe60000004200 */
[----:B-1----:R-:W-:Y:S02]  /*14b20*/  FFMA.FTZ R2, R250, c[0x0][0x2d0], -R150 ;  /* 0x0000b400fa027a23 */ /* 0x002fe40000010896 */
[----:B------:R-:W-:Y:S02]  /*14b30*/  IMAD.MOV.U32 R124, RZ, RZ, R195 ;  /* 0x000000ffff7c7224 */ /* 0x000fe400078e00c3 */
[-C--:B---3--:R-:W-:Y:S01]  /*14b40*/  HMMA.16816.F32 R84, R100, R116.reuse, R84 ;  /* 0x000000746454723c */ /* 0x088fe20000001854 */
[----:B------:R1:W-:Y:S01]  /*14b50*/  MUFU.EX2 R227, R2 ;  /* 0x0000000200e37308 */ /* 0x0003e20000000800 */
[----:B------:R3:W5:Y:S02]  /*14b60*/  LDL.LU R224, [R1+0x78] ;  /* 0x0000780001e07983 */ /* 0x0007640000300800 */
[----:B------:R-:W-:Y:S01]  /*14b70*/  IMAD.MOV.U32 R195, RZ, RZ, R194 ;  /* 0x000000ffffc37224 */ /* 0x000fe200078e00c2 */
[----:B------:R-:W-:Y:S01]  /*14b80*/  MOV R194, R123 ;  /* 0x0000007b00c27202 */ /* 0x000fe20000000f00 */
[----:B------:R-:W-:Y:S02]  /*14b90*/  IMAD.MOV.U32 R123, RZ, RZ, R192 ;  /* 0x000000ffff7b7224 */ /* 0x000fe400078e00c0 */
[C---:B------:R-:W-:Y:S04]  /*14ba0*/  HMMA.16816.F32 R88, R108.reuse, R116, R88 ;  /* 0x000000746c58723c */ /* 0x040fe80000001858 */
[----:B------:R-:W-:Y:S01]  /*14bb0*/  IMAD.MOV.U32 R192, RZ, RZ, R165 ;  /* 0x000000ffffc07224 */ /* 0x000fe200078e00a5 */
[----:B------:R-:W-:Y:S01]  /*14bc0*/  MOV R165, R213 ;  /* 0x000000d500a57202 */ /* 0x000fe20000000f00 */
[----:B------:R-:W-:Y:S01]  /*14bd0*/  FFMA.FTZ R104, R125, c[0x0][0x2d0], -R151 ;  /* 0x0000b4007d687a23 */ /* 0x000fe20000010897 */
[----:B------:R3:W5:Y:S01]  /*14be0*/  LDL.LU R213, [R1+0x74] ;  /* 0x0000740001d57983 */ /* 0x0007620000300800 */
[-C--:B------:R-:W-:Y:S02]  /*14bf0*/  HMMA.16816.F32 R92, R108, R118.reuse, R92 ;  /* 0x000000766c5c723c */ /* 0x080fe4000000185c */
[----:B------:R3:W-:Y:S02]  /*14c00*/  MUFU.EX2 R205, R104 ;  /* 0x0000006800cd7308 */ /* 0x0007e40000000800 */
[----:B------:R-:W-:Y:S04]  /*14c10*/  IMAD.MOV.U32 R250, RZ, RZ, R153 ;  /* 0x000000fffffa7224 */ /* 0x000fe800078e0099 */
[----:B------:R-:W-:Y:S01]  /*14c20*/  HMMA.16816.F32 R96, R100, R118, R96 ;  /* 0x000000766460723c */ /* 0x000fe20000001860 */
[----:B------:R-:W-:Y:S03]  /*14c30*/  LDSM.16.MT88.4 R116, [R209+0x1900] ;  /* 0x00190000d174783b */ /* 0x000fe60000004200 */
        /* <DEDUP_REMOVED lines=11> */
[----:B---3--:R-:W-:Y:S01]  /*14cf0*/  F2FP.PACK_AB R108, R205, R206 ;  /* 0x000000cecd6c723e */ /* 0x008fe200000000ff */
[----:B------:R-:W-:Y:S02]  /*14d00*/  IMAD.MOV.U32 R124, RZ, RZ, R195 ;  /* 0x000000ffff7c7224 */ /* 0x000fe400078e00c3 */
[----:B------:R-:W-:Y:S01]  /*14d10*/  IMAD.MOV.U32 R195, RZ, RZ, R194 ;  /* 0x000000ffffc37224 */ /* 0x000fe200078e00c2 */
[----:B------:R-:W-:Y:S01]  /*14d20*/  MOV R194, R123 ;  /* 0x0000007b00c27202 */ /* 0x000fe20000000f00 */
[----:B------:R-:W-:Y:S03]  /*14d30*/  IMAD.MOV.U32 R123, RZ, RZ, R192 ;  /* 0x000000ffff7b7224 */ /* 0x000fe600078e00c0 */
[----:B------:R-:W-:Y:S01]  /*14d40*/  IMAD.MOV.U32 R192, RZ, RZ, R193 ;  /* 0x000000ffffc07224 */ /* 0x000fe200078e00c1 */
[----:B------:R-:W-:Y:S01]  /*14d50*/  MOV R193, R159 ;  /* 0x0000009f00c17202 */ /* 0x000fe20000000f00 */
[----:B------:R-:W-:Y:S02]  /*14d60*/  IMAD.MOV.U32 R159, RZ, RZ, R157 ;  /* 0x000000ffff9f7224 */ /* 0x000fe400078e009d */
[----:B------:R-:W-:Y:S01]  /*14d70*/  IMAD.MOV.U32 R157, RZ, RZ, R197 ;  /* 0x000000ffff9d7224 */ /* 0x000fe200078e00c5 */
[----:B------:R-:W-:Y:S02]  /*14d80*/  MOV R197, R203 ;  /* 0x000000cb00c57202 */ /* 0x000fe40000000f00 */
[----:B------:R1:W-:Y:S02]  /*14d90*/  MUFU.EX2 R203, R2 ;  /* 0x0000000200cb7308 */ /* 0x0003e40000000800 */
[----:B-1----:R-:W-:Y:S02]  /*14da0*/  FFMA.FTZ R2, R200, c[0x0][0x2d0], -R184 ;  /* 0x0000b400c8027a23 */ /* 0x002fe400000108b8 */
[----:B------:R-:W-:Y:S06]  /*14db0*/  IMAD.MOV.U32 R200, RZ, RZ, R201 ;  /* 0x000000ffffc87224 */ /* 0x000fec00078e00c9 */
[----:B------:R1:W2:Y:S02]  /*14dc0*/  MUFU.EX2 R201, R2 ;  /* 0x0000000200c97308 */ /* 0x0002a40000000800 */
[----:B-1----:R-:W-:Y:S01]  /*14dd0*/  FFMA.FTZ R2, R124, c[0x0][0x2d0], -R151 ;  /* 0x0000b4007c027a23 */ /* 0x002fe20000010897 */
[----:B--2---:R-:W-:Y:S01]  /*14de0*/  F2FP.PACK_AB R109, R201, R203 ;  /* 0x000000cbc96d723e */ /* 0x004fe200000000ff */
[----:B------:R-:W-:Y:S01]  /*14df0*/  IMAD.MOV.U32 R124, RZ, RZ, R195 ;  /* 0x000000ffff7c7224 */ /* 0x000fe200078e00c3 */
[----:B------:R-:W-:Y:S01]  /*14e00*/  MOV R195, R194 ;  /* 0x000000c200c37202 */ /* 0x000fe20000000f00 */
[----:B------:R-:W-:Y:S02]  /*14e10*/  IMAD.MOV.U32 R194, RZ, RZ, R123 ;  /* 0x000000ffffc27224 */ /* 0x000fe400078e007b */
[----:B------:R-:W-:Y:S01]  /*14e20*/  IMAD.MOV.U32 R123, RZ, RZ, R192 ;  /* 0x000000ffff7b7224 */ /* 0x000fe200078e00c0 */
[----:B------:R-:W-:Y:S01]  /*14e30*/  MOV R192, R163 ;  /* 0x000000a300c07202 */ /* 0x000fe20000000f00 */
[----:B------:R-:W-:Y:S02]  /*14e40*/  IMAD.MOV.U32 R163, RZ, RZ, R202 ;  /* 0x000000ffffa37224 */ /* 0x000fe400078e00ca */
[----:B------:R1:W-:Y:S02]  /*14e50*/  MUFU.EX2 R202, R2 ;  /* 0x0000000200ca7308 */ /* 0x0003e40000000800 */
[----:B-1----:R-:W-:Y:S08]  /*14e60*/  FFMA.FTZ R2, R200, c[0x0][0x2d0], -R151 ;  /* 0x0000b400c8027a23 */ /* 0x002ff00000010897 */
[----:B------:R1:W2:Y:S02]  /*14e70*/  MUFU.EX2 R200, R2 ;  /* 0x0000000200c87308 */ /* 0x0002a40000000800 */
[--C-:B-1----:R-:W-:Y:S01]  /*14e80*/  FFMA.FTZ R2, R199, c[0x0][0x2d0], -R184.reuse ;  /* 0x0000b400c7027a23 */ /* 0x102fe200000108b8 */
[----:B--2---:R-:W-:Y:S07]  /*14e90*/  F2FP.PACK_AB R110, R200, R202 ;  /* 0x000000cac86e723e */ /* 0x004fee00000000ff */
[----:B------:R1:W-:Y:S02]  /*14ea0*/  MUFU.EX2 R199, R2 ;  /* 0x0000000200c77308 */ /* 0x0003e40000000800 */
[----:B-1----:R-:W-:Y:S02]  /*14eb0*/  FFMA.FTZ R2, R124, c[0x0][0x2d0], -R184 ;  /* 0x0000b4007c027a23 */ /* 0x002fe400000108b8 */
[----:B------:R-:W-:Y:S01]  /*14ec0*/  IMAD.MOV.U32 R124, RZ, RZ, R194 ;  /* 0x000000ffff7c7224 */ /* 0x000fe200078e00c2 */
[----:B------:R-:W-:Y:S01]  /*14ed0*/  MOV R194, R122 ;  /* 0x0000007a00c27202 */ /* 0x000fe20000000f00 */
[----:B------:R-:W-:Y:S02]  /*14ee0*/  IMAD.MOV.U32 R122, RZ, RZ, R121 ;  /* 0x000000ffff7a7224 */ /* 0x000fe400078e0079 */
[----:B------:R-:W-:Y:S01]  /*14ef0*/  IMAD.MOV.U32 R121, RZ, RZ, R162 ;  /* 0x000000ffff797224 */ /* 0x000fe200078e00a2 */
[----:B------:R-:W-:Y:S02]  /*14f00*/  MOV R162, R198 ;  /* 0x000000c600a27202 */ /* 0x000fe40000000f00 */
[----:B------:R-:W1:Y:S02]  /*14f10*/  MUFU.EX2 R198, R2 ;  /* 0x0000000200c67308 */ /* 0x000e640000000800 */
[----:B-1----:R-:W-:Y:S01]  /*14f20*/  F2FP.PACK_AB R111, R198, R199 ;  /* 0x000000c7c66f723e */ /* 0x002fe200000000ff */
[----:B------:R-:W-:Y:S02]  /*14f30*/  FFMA.FTZ R2, R123, c[0x0][0x2d0], -R149 ;  /* 0x0000b4007b027a23 */ /* 0x000fe40000010895 */
[----:B------:R-:W-:Y:S02]  /*14f40*/  IMAD.MOV.U32 R123, RZ, RZ, R193 ;  /* 0x000000ffff7b7224 */ /* 0x000fe400078e00c1 */
[----:B------:R-:W-:Y:S01]  /*14f50*/  IMAD.MOV.U32 R193, RZ, RZ, R159 ;  /* 0x000000ffffc17224 */ /* 0x000fe200078e009f */
[----:B------:R-:W-:Y:S01]  /*14f60*/  MOV R159, R197 ;  /* 0x000000c5009f7202 */ /* 0x000fe20000000f00 */
[C---:B------:R-:W-:Y:S01]  /*14f70*/  HMMA.16816.F32 R8, R108.reuse, R104, R8 ;  /* 0x000000686c08723c */ /* 0x040fe20000001808 */
[----:B------:R1:W-:Y:S07]  /*14f80*/  MUFU.EX2 R197, R2 ;  /* 0x0000000200c57308 */ /* 0x0003ee0000000800 */
[-C--:B------:R-:W-:Y:S08]  /*14f90*/  HMMA.16816.F32 R12, R108, R106.reuse, R12 ;  /* 0x0000006a6c0c723c */ /* 0x080ff0000000180c */
[C---:B------:R-:W-:Y:S01]  /*14fa0*/  HMMA.16816.F32 R16, R100.reuse, R106, R16 ;  /* 0x0000006a6410723c */ /* 0x040fe20000001810 */
[----:B------:R-:W2:Y:S07]  /*14fb0*/  LDSM.16.MT88.4 R104, [R210+0x1900] ;  /* 0x00190000d268783b */ /* 0x000eae0000004200 */
[-C--:B------:R-:W-:Y:S04]  /*14fc0*/  HMMA.16816.F32 R20, R100, R112.reuse, R20 ;  /* 0x000000706414723c */ /* 0x080fe80000001814 */
[----:B-1----:R-:W-:Y:S02]  /*14fd0*/  FFMA.FTZ R2, R194, c[0x0][0x2d0], -R149 ;  /* 0x0000b400c2027a23 */ /* 0x002fe40000010895 */
        /* <DEDUP_REMOVED lines=10> */
[----:B------:R-:W1:Y:S03]  /*15080*/  LDSM.16.MT88.4 R112, [R209+0x2900] ;  /* 0x00290000d170783b */ /* 0x000e660000004200 */
[----:B------:R-:W-:Y:S02]  /*15090*/  IMAD.MOV.U32 R164, RZ, RZ, R196 ;  /* 0x000000ffffa47224 */ /* 0x000fe400078e00c4 */
[----:B------:R3:W-:Y:S02]  /*150a0*/  MUFU.EX2 R196, R2 ;  /* 0x0000000200c47308 */ /* 0x0007e40000000800 */
[-C--:B------:R-:W-:Y:S08]  /*150b0*/  HMMA.16816.F32 R36, R100, R116.reuse, R36 ;  /* 0x000000746424723c */ /* 0x080ff00000001824 */
[C---:B------:R-:W-:Y:S08]  /*150c0*/  HMMA.16816.F32 R40, R108.reuse, R116, R40 ;  /* 0x000000746c28723c */ /* 0x040ff00000001828 */
[-C--:B------:R-:W-:Y:S04]  /*150d0*/  HMMA.16816.F32 R44, R108, R118.reuse, R44 ;  /* 0x000000766c2c723c */ /* 0x080fe8000000182c */
[--C-:B---3--:R-:W-:Y:S01]  /*150e0*/  FFMA.FTZ R2, R124, c[0x0][0x2d0], -R150.reuse ;  /* 0x0000b4007c027a23 */ /* 0x108fe20000010896 */
[----:B------:R-:W-:Y:S03]  /*150f0*/  MOV R124, R195 ;  /* 0x000000c3007c7202 */ /* 0x000fe60000000f00 */
[C---:B------:R-:W-:Y:S01]  /*15100*/  HMMA.16816.F32 R48, R100.reuse, R118, R48 ;  /* 0x000000766430723c */ /* 0x040fe20000001830 */
[----:B------:R-:W3:Y:S01]  /*15110*/  LDSM.16.MT88.4 R116, [R210+0x2900] ;  /* 0x00290000d274783b */ /* 0x000ee20000004200 */
[----:B------:R4:W-:Y:S06]  /*15120*/  MUFU.EX2 R195, R2 ;  /* 0x0000000200c37308 */ /* 0x0009ec0000000800 */
[-C--:B--2---:R-:W-:Y:S08]  /*15130*/  HMMA.16816.F32 R52, R100, R104.reuse, R52 ;  /* 0x000000686434723c */ /* 0x084ff00000001834 */
[C---:B------:R-:W-:Y:S08]  /*15140*/  HMMA.16816.F32 R56, R108.reuse, R104, R56 ;  /* 0x000000686c38723c */ /* 0x040ff00000001838 */
[-C--:B------:R-:W-:Y:S04]  /*15150*/  HMMA.16816.F32 R60, R108, R106.reuse, R60 ;  /* 0x0000006a6c3c723c */ /* 0x080fe8000000183c */
[----:B----4-:R-:W-:Y:S02]  /*15160*/  FFMA.FTZ R2, R123, c[0x0][0x2d0], -R150 ;  /* 0x0000b4007b027a23 */ /* 0x010fe40000010896 */
[----:B------:R-:W-:Y:S02]  /*15170*/  IMAD.MOV.U32 R123, RZ, RZ, R193 ;  /* 0x000000ffff7b7224 */ /* 0x000fe400078e00c1 */
[C---:B------:R-:W-:Y:S01]  /*15180*/  HMMA.16816.F32 R64, R100.reuse, R106, R64 ;  /* 0x0000006a6440723c */ /* 0x040fe20000001840 */
[----:B------:R-:W2:Y:S01]  /*15190*/  LDL.LU R107, [R1+0x4] ;  /* 0x00000400016b7983 */ /* 0x000ea20000300800 */
        /* <DEDUP_REMOVED lines=17> */
[--C-:B-1----:R-:W-:Y:S01]  /*152b0*/  FFMA.FTZ R2, R124, c[0x0][0x2d0], -R150.reuse ;  /* 0x0000b4007c027a23 */ /* 0x102fe20000010896 */
[----:B------:R-:W-:Y:S01]  /*152c0*/  MOV R124, R166 ;  /* 0x000000a6007c7202 */ /* 0x000fe20000000f00 */
[----:B------:R-:W-:Y:S01]  /*152d0*/  FFMA.FTZ R150, R123, c[0x0][0x2d0], -R150 ;  /* 0x0000b4007b967a23 */ /* 0x000fe20000010896 */
[----:B------:R-:W-:Y:S01]  /*152e0*/  MOV R123, R163 ;  /* 0x000000a3007b7202 */ /* 0x000fe20000000f00 */
[----:B------:R-:W-:Y:S01]  /*152f0*/  HMMA.16816.F32 R96, R100, R118, R96 ;  /* 0x000000766460723c */ /* 0x000fe20000001860 */
[----:B------:R1:W-:Y:S03]  /*15300*/  MUFU.EX2 R191, R2 ;  /* 0x0000000200bf7308 */ /* 0x0003e60000000800 */
[----:B------:R-:W-:Y:S01]  /*15310*/  IMAD.MOV.U32 R163, RZ, RZ, R162 ;  /* 0x000000ffffa37224 */ /* 0x000fe200078e00a2 */
[----:B---3--:R-:W-:Y:S01]  /*15320*/  F2FP.PACK_AB R149, R193, R195 ;  /* 0x000000c3c195723e */ /* 0x008fe200000000ff */
[----:B------:R-:W-:Y:S05]  /*15330*/  IMAD.MOV.U32 R162, RZ, RZ, R186 ;  /* 0x000000ffffa27224 */ /* 0x000fea00078e00ba */
[----:B------:R4:W-:Y:S01]  /*15340*/  MUFU.EX2 R190, R150 ;  /* 0x0000009600be7308 */ /* 0x0009e20000000800 */
[--C-:B-1----:R-:W-:Y:S02]  /*15350*/  FFMA.FTZ R2, R122, c[0x0][0x2d0], -R151.reuse ;  /* 0x0000b4007a027a23 */ /* 0x102fe40000010897 */
[----:B------:R-:W-:Y:S07]  /*15360*/  IMAD.MOV.U32 R122, RZ, RZ, R164 ;  /* 0x000000ffff7a7224 */ /* 0x000fee00078e00a4 */
[----:B------:R1:W-:Y:S01]  /*15370*/  MUFU.EX2 R188, R2 ;  /* 0x0000000200bc7308 */ /* 0x0003e20000000800 */
[----:B----4-:R-:W-:Y:S01]  /*15380*/  F2FP.PACK_AB R150, R192, R194 ;  /* 0x000000c2c096723e */ /* 0x010fe200000000ff */
[----:B-1----:R-:W-:Y:S02]  /*15390*/  FFMA.FTZ R2, R121, c[0x0][0x2d0], -R151 ;  /* 0x0000b40079027a23 */ /* 0x002fe40000010897 */
[----:B------:R-:W-:Y:S06]  /*153a0*/  IMAD.MOV.U32 R121, RZ, RZ, R165 ;  /* 0x000000ffff797224 */ /* 0x000fec00078e00a5 */
[----:B------:R1:W3:Y:S02]  /*153b0*/  MUFU.EX2 R189, R2 ;  /* 0x0000000200bd7308 */ /* 0x0002e40000000800 */
[--C-:B-1----:R-:W-:Y:S01]  /*153c0*/  FFMA.FTZ R2, R167, c[0x0][0x2d0], -R184.reuse ;  /* 0x0000b400a7027a23 */ /* 0x102fe200000108b8 */
[----:B---3--:R-:W-:Y:S01]  /*153d0*/  F2FP.PACK_AB R176, R189, R188 ;  /* 0x000000bcbdb0723e */ /* 0x008fe200000000ff */
[----:B------:R-:W1:Y:S06]  /*153e0*/  LDSM.16.MT88.4 R164, [R209+0xd00] ;  /* 0x000d0000d1a4783b */ /* 0x000e6c0000004200 */
[----:B------:R3:W-:Y:S02]  /*153f0*/  MUFU.EX2 R186, R2 ;  /* 0x0000000200ba7308 */ /* 0x0007e40000000800 */
[--C-:B---3--:R-:W-:Y:S08]  /*15400*/  FFMA.FTZ R2, R187, c[0x0][0x2d0], -R184.reuse ;  /* 0x0000b400bb027a23 */ /* 0x108ff000000108b8 */
[----:B------:R3:W4:Y:S02]  /*15410*/  MUFU.EX2 R187, R2 ;  /* 0x0000000200bb7308 */ /* 0x0007240000000800 */
[--C-:B---3--:R-:W-:Y:S01]  /*15420*/  FFMA.FTZ R2, R185, c[0x0][0x2d0], -R151.reuse ;  /* 0x0000b400b9027a23 */ /* 0x108fe20000010897 */
[----:B----4-:R-:W-:Y:S01]  /*15430*/  F2FP.PACK_AB R177, R187, R186 ;  /* 0x000000babbb1723e */ /* 0x010fe200000000ff */
[----:B------:R-:W-:Y:S01]  /*15440*/  FFMA.FTZ R151, R159, c[0x0][0x2d0], -R151 ;  /* 0x0000b4009f977a23 */ /* 0x000fe20000010897 */
[----:B------:R-:W-:Y:S05]  /*15450*/  MOV R159, R158 ;  /* 0x0000009e009f7202 */ /* 0x000fea0000000f00 */
[----:B------:R3:W-:Y:S01]  /*15460*/  MUFU.EX2 R185, R2 ;  /* 0x0000000200b97308 */ /* 0x0007e20000000800 */
[----:B------:R-:W-:Y:S09]  /*15470*/  IMAD.MOV.U32 R158, RZ, RZ, R147 ;  /* 0x000000ffff9e7224 */ /* 0x000ff200078e0093 */
[----:B------:R4:W1:Y:S01]  /*15480*/  MUFU.EX2 R147, R151 ;  /* 0x0000009700937308 */ /* 0x0008620000000800 */
[--C-:B---3--:R-:W-:Y:S02]  /*15490*/  FFMA.FTZ R2, R124, c[0x0][0x2d0], -R184.reuse ;  /* 0x0000b4007c027a23 */ /* 0x108fe400000108b8 */
[----:B------:R-:W-:Y:S01]  /*154a0*/  FFMA.FTZ R184, R148, c[0x0][0x2d0], -R184 ;  /* 0x0000b40094b87a23 */ /* 0x000fe200000108b8 */
[----:B------:R-:W-:Y:S01]  /*154b0*/  F2FP.PACK_AB R148, R196, R197 ;  /* 0x000000c5c494723e */ /* 0x000fe200000000ff */
[----:B------:R-:W-:Y:S01]  /*154c0*/  IMAD.MOV.U32 R124, RZ, RZ, R163 ;  /* 0x000000ffff7c7224 */ /* 0x000fe200078e00a3 */
[----:B------:R-:W-:Y:S01]  /*154d0*/  MOV R163, R162 ;  /* 0x000000a200a37202 */ /* 0x000fe20000000f00 */
[----:B------:R-:W-:Y:S03]  /*154e0*/  IMAD.MOV.U32 R162, RZ, RZ, R146 ;  /* 0x000000ffffa27224 */ /* 0x000fe600078e0092 */
        /* <DEDUP_REMOVED lines=15> */
[----:B------:R-:W-:Y:S01]  /*155e0*/  MOV R8, R163 ;  /* 0x000000a300087202 */ /* 0x000fe20000000f00 */
[----:B------:R-:W-:Y:S01]  /*155f0*/  IMAD.MOV.U32 R11, RZ, RZ, R162 ;  /* 0x000000ffff0b7224 */ /* 0x000fe200078e00a2 */
[----:B------:R-:W-:Y:S03]  /*15600*/  MOV R9, R160 ;  /* 0x000000a000097202 */ /* 0x000fe60000000f00 */
        /* <DEDUP_REMOVED lines=9> */
[----:B------:R-:W-:Y:S02]  /*156a0*/  IMAD.MOV.U32 R13, RZ, RZ, R123 ;  /* 0x000000ffff0d7224 */ /* 0x000fe400078e007b */
[-C--:B------:R-:W-:Y:S04]  /*156b0*/  HMMA.16816.F32 R100, R148, R112.reuse, R20 ;  /* 0x000000709464723c */ /* 0x080fe80000001814 */
[----:B------:R-:W-:Y:S02]  /*156c0*/  FADD.FTZ R3, R15, R11 ;  /* 0x0000000b0f037221 */ /* 0x000fe40000010000 */
[----:B------:R-:W-:Y:S02]  /*156d0*/  FADD.FTZ R0, R13, R0 ;  /* 0x000000000d007221 */ /* 0x000fe40000010000 */
[C---:B------:R-:W-:Y:S04]  /*156e0*/  HMMA.16816.F32 R104, R176.reuse, R112, R24 ;  /* 0x00000070b068723c */ /* 0x040fe80000001818 */
[----:B------:R-:W-:Y:S02]  /*156f0*/  FADD.FTZ R8, R14, R0 ;  /* 0x000000000e087221 */ /* 0x000fe40000010000 */
[----:B------:R-:W-:Y:S02]  /*15700*/  IMAD.MOV.U32 R12, RZ, RZ, R124 ;  /* 0x000000ffff0c7224 */ /* 0x000fe400078e007c */
        /* <DEDUP_REMOVED lines=81> */
.L_x_732:
[----:B------:R-:W-:-:S13]  /*15c20*/  ISETP.GE.AND P0, PT, R204, RZ, PT ;  /* 0x000000ffcc00720c */ /* 0x000fda0003f06270 */
[----:B------:R-:W-:Y:S05]  /*15c30*/  @!P0 BRA `(.L_x_734) ;  /* 0x000032a000008947 */ /* 0x000fea0003800000 */
[----:B------:R-:W2:Y:S01]  /*15c40*/  LDL.64 R10, [R1+0x40] ;  /* 0x00004000010a7983 */ /* 0x000ea20000100a00 */
[----:B------:R-:W-:-:S03]  /*15c50*/  ULDC.64 UR4, c[0x0][0x208] ;  /* 0x0000820000047ab9 */ /* 0x000fc60000000a00 */
[----:B------:R-:W3:Y:S04]  /*15c60*/  LDL.64 R8, [R1+0x38] ;  /* 0x0000380001087983 */ /* 0x000ee80000100a00 */
[----:B-1----:R-:W4:Y:S04]  /*15c70*/  LDL.64 R6, [R1+0x58] ;  /* 0x0000580001067983 */ /* 0x002f280000100a00 */
[----:B------:R-:W2:Y:S01]  /*15c80*/  LDL.LU.64 R4, [R1+0x48] ;  /* 0x0000480001047983 */ /* 0x000ea20000300a00 */
[----:B------:R-:W-:Y:S01]  /*15c90*/  USHF.L.U64.HI UR5, UR4, 0x5, UR5 ;  /* 0x0000000504057899 */ /* 0x000fe20008010205 */
[----:B------:R-:W-:Y:S01]  /*15ca0*/  IMAD.MOV.U32 R2, RZ, RZ, R144 ;  /* 0x000000ffff027224 */ /* 0x000fe200078e0090 */
[----:B------:R-:W-:Y:S01]  /*15cb0*/  USHF.L.U32 UR8, UR4, 0x5, URZ ;  /* 0x0000000504087899 */ /* 0x000fe2000800063f */
[----:B------:R-:W-:-:S02]  /*15cc0*/  IMAD.MOV.U32 R0, RZ, RZ, R145 ;  /* 0x000000ffff007224 */ /* 0x000fc400078e0091 */
[----:B------:R-:W-:Y:S01]  /*15cd0*/  IMAD.MOV.U32 R147, RZ, RZ, R142 ;  /* 0x000000ffff937224 */ /* 0x000fe200078e008e */
[----:B------:R-:W-:Y:S01]  /*15ce0*/  ULDC UR4, c[0x0][0x208] ;  /* 0x0000820000047ab9 */ /* 0x000fe20000000800 */
[----:B------:R-:W-:Y:S01]  /*15cf0*/  IMAD.MOV.U32 R146, RZ, RZ, R143 ;  /* 0x000000ffff927224 */ /* 0x000fe200078e008f */
[----:B------:R-:W-:Y:S01]  /*15d00*/  USHF.L.U32 UR4, UR4, 0x6, URZ ;  /* 0x0000000604047899 */ /* 0x000fe2000800063f */
[C---:B---3--:R-:W-:Y:S02]  /*15d10*/  IADD3 RZ, P1, R8.reuse, 0x20, RZ ;  /* 0x0000002008ff7810 */ /* 0x048fe40007f3e0ff */
[----:B------:R-:W-:Y:S02]  /*15d20*/  IADD3 RZ, P0, R8, 0x40, RZ ;  /* 0x0000004008ff7810 */ /* 0x000fe40007f1e0ff */
[C---:B----4-:R-:W-:Y:S01]  /*15d30*/  IADD3 RZ, P2, R6.reuse, 0x40, RZ ;  /* 0x0000004006ff7810 */ /* 0x050fe20007f5e0ff */
[----:B--2---:R-:W-:Y:S01]  /*15d40*/  IMAD.X R248, RZ, RZ, R11, P1 ;  /* 0x000000fffff87224 */ /* 0x004fe200008e060b */
[----:B------:R-:W-:Y:S01]  /*15d50*/  IADD3 RZ, P3, R6, 0x20, RZ ;  /* 0x0000002006ff7810 */ /* 0x000fe20007f7e0ff */
[----:B------:R-:W-:Y:S01]  /*15d60*/  IMAD.MOV.U32 R4, RZ, RZ, R6 ;  /* 0x000000ffff047224 */ /* 0x000fe200078e0006 */
[----:B------:R-:W-:Y:S01]  /*15d70*/  IADD3.X R247, RZ, R11, RZ, P0, !PT ;  /* 0x0000000bfff77210 */ /* 0x000fe200007fe4ff */
[----:B------:R-:W-:Y:S01]  /*15d80*/  IMAD.X R231, RZ, RZ, R5, P2 ;  /* 0x000000ffffe77224 */ /* 0x000fe200010e0605 */
[----:B------:R-:W-:-:S02]  /*15d90*/  IADD3.X R233, RZ, R5, RZ, P3, !PT ;  /* 0x00000005ffe97210 */ /* 0x000fc40001ffe4ff */
[----:B------:R1:W-:Y:S01]  /*15da0*/  STL.64 [R1+0x48], R4 ;  /* 0x0000480401007387 */ /* 0x0003e20000100a00 */
[C---:B------:R-:W-:Y:S02]  /*15db0*/  IADD3 R232, R6.reuse, 0x20, RZ ;  /* 0x0000002006e87810 */ /* 0x040fe40007ffe0ff */
[----:B------:R-:W-:Y:S02]  /*15dc0*/  IADD3 R230, R6, 0x40, RZ ;  /* 0x0000004006e67810 */ /* 0x000fe40007ffe0ff */
[C---:B------:R-:W-:Y:S02]  /*15dd0*/  IADD3 R246, R8.reuse, 0x20, RZ ;  /* 0x0000002008f67810 */ /* 0x040fe40007ffe0ff */
[----:B------:R-:W-:Y:S02]  /*15de0*/  IADD3 R245, R8, 0x40, RZ ;  /* 0x0000004008f57810 */ /* 0x000fe40007ffe0ff */
.L_x_735:
[----:B------:R-:W2:Y:S01]  /*15df0*/  LDL.64 R202, [R1+0x48] ;  /* 0x0000480001ca7983 */ /* 0x000ea20000100a00 */
[----:B------:R-:W-:Y:S04]  /*15e00*/  DEPBAR.LE SB0, 0x0 ;  /* 0x000080000000791a */ /* 0x000fe80000000000 */
[----:B------:R-:W-:Y:S01]  /*15e10*/  MOV R53, 0x6 ;  /* 0x0000000600357802 */ /* 0x000fe20000000f00 */
[----:B------:R-:W3:Y:S01]  /*15e20*/  LDL R205, [R1+0x64] ;  /* 0x0000640001cd7983 */ /* 0x000ee20000100800 */
[----:B------:R-:W-:Y:S01]  /*15e30*/  MOV R3, c[0x0][0x208] ;  /* 0x0000820000037a02 */ /* 0x000fe20000000f00 */
[C---:B------:R-:W-:Y:S01]  /*15e40*/  IMAD.WIDE.U32 R184, R204.reuse, UR4, R232 ;  /* 0x00000004ccb87c25 */ /* 0x040fe2000f8e00e8 */
[----:B------:R-:W-:Y:S01]  /*15e50*/  SHF.R.S32.HI R52, RZ, 0x1f, R204 ;  /* 0x0000001fff347819 */ /* 0x000fe200000114cc */
[----:B------:R-:W4:Y:S01]  /*15e60*/  LDL.64 R206, [R1+0x58] ;  /* 0x0000580001ce7983 */ /* 0x000f220000100a00 */
[----:B------:R-:W-:Y:S01]  /*15e70*/  SHF.L.U64.HI R3, R3, R53, c[0x0][0x20c] ;  /* 0x0000830003037619 */ /* 0x000fe20000010235 */
[----:B------:R-:W-:Y:S01]  /*15e80*/  IMAD.WIDE.U32 R144, R204, UR4, R230 ;  /* 0x00000004cc907c25 */ /* 0x000fe2000f8e00e6 */
[----:B------:R-:W-:Y:S02]  /*15e90*/  LEA R200, P1, R184, c[0x0][0x1f8], 0x1 ;  /* 0x00007e00b8c87a11 */ /* 0x000fe400078208ff */
[----:B------:R-:W-:Y:S01]  /*15ea0*/  MOV R188, UR8 ;  /* 0x0000000800bc7c02 */ /* 0x000fe20008000f00 */
[----:B------:R-:W-:Y:S01]  /*15eb0*/  BAR.SYNC.DEFER_BLOCKING 0x0 ;  /* 0x0000000000007b1d */ /* 0x000fe20000010000 */
[----:B------:R-:W-:Y:S01]  /*15ec0*/  IMAD R3, R3, R204, RZ ;  /* 0x000000cc03037224 */ /* 0x000fe200078e02ff */
[----:B------:R-:W-:Y:S02]  /*15ed0*/  MOV R189, UR5 ;  /* 0x0000000500bd7c02 */ /* 0x000fe40008000f00 */
[----:B------:R-:W-:Y:S01]  /*15ee0*/  LEA R198, P0, R144, c[0x0][0x1f8], 0x1 ;  /* 0x00007e0090c67a11 */ /* 0x000fe200078008ff */
[----:B------:R-:W-:Y:S01]  /*15ef0*/  IMAD R3, R52, UR4, R3 ;  /* 0x0000000434037c24 */ /* 0x000fe2000f8e0203 */
[----:B------:R-:W-:Y:S02]  /*15f00*/  MOV R227, 0x5 ;  /* 0x0000000500e37802 */ /* 0x000fe40000000f00 */
[----:B------:R-:W-:Y:S02]  /*15f10*/  MOV R226, c[0x0][0x1e0] ;  /* 0x0000780000e27a02 */ /* 0x000fe40000000f00 */
[C---:B------:R-:W-:Y:S02]  /*15f20*/  IADD3 R185, R3.reuse, R185, RZ ;  /* 0x000000b903b97210 */ /* 0x040fe40007ffe0ff */
[----:B------:R-:W-:Y:S02]  /*15f30*/  SHF.L.U32 R226, R226, 0x5, RZ ;  /* 0x00000005e2e27819 */ /* 0x000fe400000006ff */
[----:B------:R-:W-:Y:S01]  /*15f40*/  LEA.HI.X R201, R184, c[0x0][0x1fc], R185, 0x1, P1 ;  /* 0x00007f00b8c97a11 */ /* 0x000fe200008f0cb9 */
[----:B------:R-:W-:Y:S08]  /*15f50*/  LDSM.16.M88.4 R64, [R211+0x6100] ;  /* 0x00610000d340783b */ /* 0x000ff00000000200 */
[----:B------:R-:W1:Y:S08]  /*15f60*/  LDSM.16.M88.4 R16, [R208+0x3100] ;  /* 0x00310000d010783b */ /* 0x000e700000000200 */
[----:B------:R-:W1:Y:S08]  /*15f70*/  LDSM.16.M88.4 R60, [R211+0x7100] ;  /* 0x00710000d33c783b */ /* 0x000e700000000200 */
[----:B------:R-:W1:Y:S08]  /*15f80*/  LDSM.16.M88.4 R32, [R208+0x3500] ;  /* 0x00350000d020783b */ /* 0x000e700000000200 */
[----:B------:R-:W4:Y:S06]  /*15f90*/  LDL.64 R228, [R1+0x38] ;  /* 0x0000380001e47983 */ /* 0x000f2c0000100a00 */
[----:B------:R-:W1:Y:S08]  /*15fa0*/  LDSM.16.M88.4 R48, [R208+0x3900] ;  /* 0x00390000d030783b */ /* 0x000e700000000200 */
[----:B------:R-:W1:Y:S02]  /*15fb0*/  LDSM.16.M88.4 R140, [R208+0x3d00] ;  /* 0x003d0000d08c783b */ /* 0x000e640000000200 */
[-C--:B-1----:R-:W-:Y:S06]  /*15fc0*/  HMMA.16816.F32 R4, R64, R16.reuse, RZ ;  /* 0x000000104004723c */ /* 0x082fec00000018ff */
[----:B------:R-:W-:Y:S02]  /*15fd0*/  LDSM.16.M88.4 R148, [R212+0x6100] ;  /* 0x00610000d494783b */ /* 0x000fe40000000200 */
[C---:B------:R-:W-:Y:S06]  /*15fe0*/  HMMA.16816.F32 R8, R60.reuse, R16, RZ ;  /* 0x000000103c08723c */ /* 0x040fec00000018ff */
[----:B-----5:R-:W1:Y:S02]  /*15ff0*/  LDSM.16.M88.4 R176, [R213] ;  /* 0x00000000d5b0783b */ /* 0x020e640000000200 */
[-C--:B------:R-:W-:Y:S06]  /*16000*/  HMMA.16816.F32 R12, R60, R18.reuse, RZ ;  /* 0x000000123c0c723c */ /* 0x080fec00000018ff */
[----:B------:R-:W1:Y:S02]  /*16010*/  LDSM.16.M88.4 R180, [R212+0x7100] ;  /* 0x00710000d4b4783b */ /* 0x000e640000000200 */
[C---:B------:R-:W-:Y:S06]  /*16020*/  HMMA.16816.F32 R16, R64.reuse, R18, RZ ;  /* 0x000000124010723c */ /* 0x040fec00000018ff */
[----:B------:R-:W-:Y:S02]  /*16030*/  LDSM.16.M88.4 R192, [R222] ;  /* 0x00000000dec0783b */ /* 0x000fe40000000200 */
[-C--:B------:R-:W-:Y:S08]  /*16040*/  HMMA.16816.F32 R20, R64, R32.reuse, RZ ;  /* 0x000000204014723c */ /* 0x080ff000000018ff */
[C---:B------:R-:W-:Y:S08]  /*16050*/  HMMA.16816.F32 R24, R60.reuse, R32, RZ ;  /* 0x000000203c18723c */ /* 0x040ff000000018ff */
[-C--:B------:R-:W-:Y:S08]  /*16060*/  HMMA.16816.F32 R28, R60, R34.reuse, RZ ;  /* 0x000000223c1c723c */ /* 0x080ff000000018ff */
[C---:B------:R-:W-:Y:S08]  /*16070*/  HMMA.16816.F32 R32, R64.reuse, R34, RZ ;  /* 0x000000224020723c */ /* 0x040ff000000018ff */
[-C--:B------:R-:W-:Y:S08]  /*16080*/  HMMA.16816.F32 R36, R64, R48.reuse, RZ ;  /* 0x000000304024723c */ /* 0x080ff000000018ff */
[C---:B------:R-:W-:Y:S08]  /*16090*/  HMMA.16816.F32 R40, R60.reuse, R48, RZ ;  /* 0x000000303c28723c */ /* 0x040ff000000018ff */
[-C--:B------:R-:W-:Y:S08]  /*160a0*/  HMMA.16816.F32 R44, R60, R50.reuse, RZ ;  /* 0x000000323c2c723c */ /* 0x080ff000000018ff */
[C---:B------:R-:W-:Y:S08]  /*160b0*/  HMMA.16816.F32 R48, R64.reuse, R50, RZ ;  /* 0x000000324030723c */ /* 0x040ff000000018ff */
[-C--:B------:R-:W-:Y:S08]  /*160c0*/  HMMA.16816.F32 R52, R64, R140.reuse, RZ ;  /* 0x0000008c4034723c */ /* 0x080ff000000018ff */
[C---:B------:R-:W-:Y:S07]  /*160d0*/  HMMA.16816.F32 R56, R60.reuse, R140, RZ ;  /* 0x0000008c3c38723c */ /* 0x040fee00000018ff */
[----:B------:R-:W-:Y:S01]  /*160e0*/  IADD3 R140, R3, R145, RZ ;  /* 0x00000091038c7210 */ /* 0x000fe20007ffe0ff */
[-C--:B------:R-:W-:Y:S04]  /*160f0*/  HMMA.16816.F32 R60, R60, R142.reuse, RZ ;  /* 0x0000008e3c3c723c */ /* 0x080fe800000018ff */
[----:B------:R-:W-:Y:S01]  /*16100*/  LEA.HI.X R199, R144, c[0x0][0x1fc], R140, 0x1, P0 ;  /* 0x00007f0090c77a11 */ /* 0x000fe200000f0c8c */
[C---:B------:R-:W-:Y:S02]  /*16110*/  IMAD.WIDE.U32 R140, R204.reuse, UR4, R188 ;  /* 0x00000004cc8c7c25 */ /* 0x040fe4000f8e00bc */
[----:B------:R-:W-:Y:S01]  /*16120*/  LDSM.16.M88.4 R188, [R223] ;  /* 0x00000000dfbc783b */ /* 0x000fe20000000200 */
[----:B------:R-:W-:Y:S08]  /*16130*/  HMMA.16816.F32 R64, R64, R142, RZ ;  /* 0x0000008e4040723c */ /* 0x000ff000000018ff */
[-C--:B-1----:R-:W-:Y:S08]  /*16140*/  HMMA.16816.F32 R4, R148, R176.reuse, R4 ;  /* 0x000000b09404723c */ /* 0x082ff00000001804 */
[C---:B------:R-:W-:Y:S08]  /*16150*/  HMMA.16816.F32 R8, R180.reuse, R176, R8 ;  /* 0x000000b0b408723c */ /* 0x040ff00000001808 */
[-C--:B------:R-:W-:Y:S08]  /*16160*/  HMMA.16816.F32 R12, R180, R178.reuse, R12 ;  /* 0x000000b2b40c723c */ /* 0x080ff0000000180c */
[C---:B------:R-:W-:Y:S04]  /*16170*/  HMMA.16816.F32 R16, R148.reuse, R178, R16 ;  /* 0x000000b29410723c */ /* 0x040fe80000001810 */
[----:B--2---:R-:W-:Y:S05]  /*16180*/  IMAD.WIDE.U32 R186, R204, UR4, R202 ;  /* 0x00000004ccba7c25 */ /* 0x004fea000f8e00ca */
[----:B------:R-:W-:Y:S03]  /*16190*/  IADD3 R187, R187, R3, RZ ;  /* 0x00000003bbbb7210 */ /* 0x000fe60007ffe0ff */
[C---:B------:R-:W-:Y:S02]  /*161a0*/  LEA R196, P2, R186.reuse, c[0x0][0x1f8], 0x1 ;  /* 0x00007e00bac47a11 */ /* 0x040fe400078408ff */
[----:B---3--:R-:W-:Y:S02]  /*161b0*/  ISETP.NE.AND P3, PT, R205, RZ, PT ;  /* 0x000000ffcd00720c */ /* 0x008fe40003f65270 */
[----:B------:R-:W-:Y:S02]  /*161c0*/  LEA.HI.X R197, R186, c[0x0][0x1fc], R187, 0x1, P2 ;  /* 0x00007f00bac57a11 */ /* 0x000fe400010f0cbb */
[----:B------:R-:W1:Y:S01]  /*161d0*/  LDSM.16.M88.4 R184, [R224] ;  /* 0x00000000e0b8783b */ /* 0x000e620000000200 */
[-C--:B----4-:R-:W-:Y:S02]  /*161e0*/  IADD3 R144, P0, R206, R140.reuse, RZ ;  /* 0x0000008cce907210 */ /* 0x090fe40007f1e0ff */
[----:B------:R-:W-:Y:S04]  /*161f0*/  IADD3 R3, R3, R141, RZ ;  /* 0x0000008d03037210 */ /* 0x000fe80007ffe0ff */
[C---:B------:R-:W-:Y:S01]  /*16200*/  IADD3.X R142, R3.reuse, R203, RZ, P0, !PT ;  /* 0x000000cb038e7210 */ /* 0x040fe200007fe4ff */
[----:B------:R-:W-:Y:S01]  /*16210*/  @!PT LDS RZ, [RZ] ;  /* 0x00000000fffff984 */ /* 0x000fe20000000800 */
[----:B------:R-:W-:Y:S01]  /*16220*/  @!PT LDS RZ, [RZ] ;  /* 0x00000000fffff984 */ /* 0x000fe20000000800 */
[----:B------:R-:W-:Y:S01]  /*16230*/  @!PT LDS RZ, [RZ] ;  /* 0x00000000fffff984 */ /* 0x000fe20000000800 */
[----:B------:R2:W-:Y:S01]  /*16240*/  LDGSTS.E.BYPASS.LTC128B.128 [R225+0x100], [R196.64], !P5 ;  /* 0x00100000c4e17fae */ /* 0x0005e2000e901d46 */
[-C--:B------:R-:W-:Y:S02]  /*16250*/  IADD3 R141, P0, R232, R140.reuse, RZ ;  /* 0x0000008ce88d7210 */ /* 0x080fe40007f1e0ff */
[----:B------:R-:W-:Y:S05]  /*16260*/  IADD3 R140, P2, R230, R140, RZ ;  /* 0x0000008ce68c7210 */ /* 0x000fea0007f5e0ff */
[----:B------:R3:W-:Y:S08]  /*16270*/  LDGSTS.E.BYPASS.LTC128B.128 [R225+0x1100], [R200.64], !P6 ;  /* 0x01100000c8e17fae */ /* 0x0007f0000f101d46 */
[----:B------:R-:W4:Y:S06]  /*16280*/  LDL.64 R206, [R1+0x40] ;  /* 0x0000400001ce7983 */ /* 0x000f2c0000100a00 */
[----:B------:R-:W4:Y:S04]  /*16290*/  LDL.LU R252, [R1+0x4] ;  /* 0x0000040001fc7983 */ /* 0x000f280000300800 */
[----:B------:R-:W4:Y:S01]  /*162a0*/  LDL.LU R251, [R1+0x8] ;  /* 0x0000080001fb7983 */ /* 0x000f220000300800 */
[C---:B--2---:R-:W-:Y:S03]  /*162b0*/  LEA R196, P1, R144.reuse, c[0x0][0x1f8], 0x1 ;  /* 0x00007e0090c47a11 */ /* 0x044fe600078208ff */
[----:B------:R-:W2:Y:S01]  /*162c0*/  LDL.LU R250, [R1+0xc] ;  /* 0x00000c0001fa7983 */ /* 0x000ea20000300800 */
[----:B------:R-:W-:Y:S01]  /*162d0*/  LEA.HI.X R197, R144, c[0x0][0x1fc], R142, 0x1, P1 ;  /* 0x00007f0090c57a11 */ /* 0x000fe200008f0c8e */
[-C--:B-1----:R-:W-:Y:S02]  /*162e0*/  HMMA.16816.F32 R20, R148, R184.reuse, R20 ;  /* 0x000000b89414723c */ /* 0x082fe40000001814 */
[----:B------:R1:W-:Y:S01]  /*162f0*/  LDGSTS.E.BYPASS.LTC128B.128 [R225+0x2100], [R198.64], !P3 ;  /* 0x02100000c6e17fae */ /* 0x0003e2000d901d46 */
[----:B------:R-:W-:Y:S02]  /*16300*/  IADD3.X R142, R3, R233, RZ, P0, !PT ;  /* 0x000000e9038e7210 */ /* 0x000fe400007fe4ff */
[----:B------:R-:W-:Y:S02]  /*16310*/  LEA R144, P0, R141, c[0x0][0x1f8], 0x1 ;  /* 0x00007e008d907a11 */ /* 0x000fe400078008ff */
[----:B------:R-:W-:Y:S01]  /*16320*/  IADD3.X R3, R3, R231, RZ, P2, !PT ;  /* 0x000000e703037210 */ /* 0x000fe200017fe4ff */
[C---:B------:R-:W-:Y:S02]  /*16330*/  HMMA.16816.F32 R24, R180.reuse, R184, R24 ;  /* 0x000000b8b418723c */ /* 0x040fe40000001818 */
[----:B------:R1:W-:Y:S02]  /*16340*/  LDGSTS.E.BYPASS.LTC128B.128 [R225+0x900], [R196.64], !P5 ;  /* 0x00900000c4e17fae */ /* 0x0003e4000e901d46 */
[----:B------:R-:W-:Y:S02]  /*16350*/  LEA.HI.X R145, R141, c[0x0][0x1fc], R142, 0x1, P0 ;  /* 0x00007f008d917a11 */ /* 0x000fe400000f0c8e */
[C---:B------:R-:W-:Y:S02]  /*16360*/  LEA R142, P0, R140.reuse, c[0x0][0x1f8], 0x1 ;  /* 0x00007e008c8e7a11 */ /* 0x040fe400078008ff */
[-C--:B------:R-:W-:Y:S02]  /*16370*/  HMMA.16816.F32 R28, R180, R186.reuse, R28 ;  /* 0x000000bab41c723c */ /* 0x080fe4000000181c */
[----:B------:R1:W-:Y:S02]  /*16380*/  LDGSTS.E.BYPASS.LTC128B.128 [R225+0x1900], [R144.64], !P6 ;  /* 0x0190000090e17fae */ /* 0x0003e4000f101d46 */
[----:B------:R-:W-:Y:S02]  /*16390*/  LEA.HI.X R143, R140, c[0x0][0x1fc], R3, 0x1, P0 ;  /* 0x00007f008c8f7a11 */ /* 0x000fe400000f0c03 */
[C---:B------:R-:W-:Y:S02]  /*163a0*/  ISETP.GT.AND P0, PT, R204.reuse, RZ, PT ;  /* 0x000000ffcc00720c */ /* 0x040fe40003f04270 */
[C---:B------:R-:W-:Y:S02]  /*163b0*/  HMMA.16816.F32 R32, R148.reuse, R186, R32 ;  /* 0x000000ba9420723c */ /* 0x040fe40000001820 */
[----:B------:R1:W-:Y:S02]  /*163c0*/  LDGSTS.E.BYPASS.LTC128B.128 [R225+0x2900], [R142.64], !P3 ;  /* 0x029000008ee17fae */ /* 0x0003e4000d901d46 */
[----:B------:R-:W-:Y:S04]  /*163d0*/  IADD3 R204, R204, -0x1, RZ ;  /* 0xffffffffcccc7810 */ /* 0x000fe80007ffe0ff */
[-C--:B------:R-:W-:Y:S02]  /*163e0*/  HMMA.16816.F32 R36, R148, R188.reuse, R36 ;  /* 0x000000bc9424723c */ /* 0x080fe40000001824 */
[----:B---3--:R-:W-:Y:S06]  /*163f0*/  LDSM.16.M88.4 R200, [R211+0x9100] ;  /* 0x00910000d3c8783b */ /* 0x008fec0000000200 */
[C---:B------:R-:W-:Y:S02]  /*16400*/  HMMA.16816.F32 R40, R180.reuse, R188, R40 ;  /* 0x000000bcb428723c */ /* 0x040fe40000001828 */
[----:B------:R-:W0:Y:S06]  /*16410*/  LDGDEPBAR ;  /* 0x00000000000079af */ /* 0x000e2c0000000000 */
[-C--:B------:R-:W-:Y:S02]  /*16420*/  HMMA.16816.F32 R44, R180, R190.reuse, R44 ;  /* 0x000000beb42c723c */ /* 0x080fe4000000182c */
[----:B-1----:R-:W-:Y:S06]  /*16430*/  LDSM.16.M88.4 R196, [R208+0x4100] ;  /* 0x00410000d0c4783b */ /* 0x002fec0000000200 */
[C---:B------:R-:W-:Y:S02]  /*16440*/  HMMA.16816.F32 R48, R148.reuse, R190, R48 ;  /* 0x000000be9430723c */ /* 0x040fe40000001830 */
[----:B------:R-:W1:Y:S06]  /*16450*/  LDSM.16.M88.4 R140, [R211+0x8100] ;  /* 0x00810000d38c783b */ /* 0x000e6c0000000200 */
[-C--:B------:R-:W-:Y:S02]  /*16460*/  HMMA.16816.F32 R52, R148, R192.reuse, R52 ;  /* 0x000000c09434723c */ /* 0x080fe40000001834 */
[----:B------:R-:W3:Y:S04]  /*16470*/  LDL.LU R249, [R1+0x10] ;  /* 0x0000100001f97983 */ /* 0x000ee80000300800 */
[----:B------:R-:W1:Y:S02]  /*16480*/  LDSM.16.M88.4 R176, [R208+0x4500] ;  /* 0x00450000d0b0783b */ /* 0x000e640000000200 */
[C---:B------:R-:W-:Y:S06]  /*16490*/  HMMA.16816.F32 R56, R180.reuse, R192, R56 ;  /* 0x000000c0b438723c */ /* 0x040fec0000001838 */
[----:B------:R-:W1:Y:S02]  /*164a0*/  LDSM.16.M88.4 R184, [R208+0x4900] ;  /* 0x00490000d0b8783b */ /* 0x000e640000000200 */
[-C--:B------:R-:W-:Y:S06]  /*164b0*/  HMMA.16816.F32 R60, R180, R194.reuse, R60 ;  /* 0x000000c2b43c723c */ /* 0x080fec000000183c */
[----:B------:R-:W-:Y:S02]  /*164c0*/  LDSM.16.M88.4 R180, [R212+0x8100] ;  /* 0x00810000d4b4783b */ /* 0x000fe40000000200 */
[----:B------:R-:W-:Y:S06]  /*164d0*/  HMMA.16816.F32 R64, R148, R194, R64 ;  /* 0x000000c29440723c */ /* 0x000fec0000001840 */
[----:B------:R-:W1:Y:S02]  /*164e0*/  LDSM.16.M88.4 R148, [R208+0x4d00] ;  /* 0x004d0000d094783b */ /* 0x000e640000000200 */
[-C--:B-1----:R-:W-:Y:S06]  /*164f0*/  HMMA.16816.F32 R4, R140, R196.reuse, R4 ;  /* 0x000000c48c04723c */ /* 0x082fec0000001804 */
[----:B------:R-:W1:Y:S02]  /*16500*/  LDSM.16.M88.4 R188, [R221] ;  /* 0x00000000ddbc783b */ /* 0x000e640000000200 */
[C---:B------:R-:W-:Y:S06]  /*16510*/  HMMA.16816.F32 R8, R200.reuse, R196, R8 ;  /* 0x000000c4c808723c */ /* 0x040fec0000001808 */
[----:B------:R-:W1:Y:S02]  /*16520*/  LDSM.16.M88.4 R192, [R212+0x9100] ;  /* 0x00910000d4c0783b */ /* 0x000e640000000200 */
[-C--:B------:R-:W-:Y:S08]  /*16530*/  HMMA.16816.F32 R12, R200, R198.reuse, R12 ;  /* 0x000000c6c80c723c */ /* 0x080ff0000000180c */
[C---:B------:R-:W-:Y:S01]  /*16540*/  HMMA.16816.F32 R16, R140.reuse, R198, R16 ;  /* 0x000000c68c10723c */ /* 0x040fe20000001810 */
[----:B------:R-:W-:Y:S07]  /*16550*/  LDSM.16.M88.4 R196, [R218] ;  /* 0x00000000dac4783b */ /* 0x000fee0000000200 */
[-C--:B------:R-:W-:Y:S08]  /*16560*/  HMMA.16816.F32 R20, R140, R176.reuse, R20 ;  /* 0x000000b08c14723c */ /* 0x080ff00000001814 */
[C---:B------:R-:W-:Y:S08]  /*16570*/  HMMA.16816.F32 R24, R200.reuse, R176, R24 ;  /* 0x000000b0c818723c */ /* 0x040ff00000001818 */
[-C--:B------:R-:W-:Y:S08]  /*16580*/  HMMA.16816.F32 R28, R200, R178.reuse, R28 ;  /* 0x000000b2c81c723c */ /* 0x080ff0000000181c */
[C---:B------:R-:W-:Y:S01]  /*16590*/  HMMA.16816.F32 R32, R140.reuse, R178, R32 ;  /* 0x000000b28c20723c */ /* 0x040fe20000001820 */
[----:B------:R-:W1:Y:S07]  /*165a0*/  LDSM.16.M88.4 R176, [R220] ;  /* 0x00000000dcb0783b */ /* 0x000e6e0000000200 */
[-C--:B------:R-:W-:Y:S08]  /*165b0*/  HMMA.16816.F32 R36, R140, R184.reuse, R36 ;  /* 0x000000b88c24723c */ /* 0x080ff00000001824 */
[C---:B------:R-:W-:Y:S08]  /*165c0*/  HMMA.16816.F32 R40, R200.reuse, R184, R40 ;  /* 0x000000b8c828723c */ /* 0x040ff00000001828 */
[-C--:B------:R-:W-:Y:S08]  /*165d0*/  HMMA.16816.F32 R44, R200, R186.reuse, R44 ;  /* 0x000000bac82c723c */ /* 0x080ff0000000182c */
[C---:B------:R-:W-:Y:S01]  /*165e0*/  HMMA.16816.F32 R48, R140.reuse, R186, R48 ;  /* 0x000000ba8c30723c */ /* 0x040fe20000001830 */
[----:B------:R-:W1:Y:S07]  /*165f0*/  LDSM.16.M88.4 R184, [R219] ;  /* 0x00000000dbb8783b */ /* 0x000e6e0000000200 */
[-C--:B------:R-:W-:Y:S08]  /*16600*/  HMMA.16816.F32 R52, R140, R148.reuse, R52 ;  /* 0x000000948c34723c */ /* 0x080ff00000001834 */
[C---:B------:R-:W-:Y:S08]  /*16610*/  HMMA.16816.F32 R56, R200.reuse, R148, R56 ;  /* 0x00000094c838723c */ /* 0x040ff00000001838 */
[-C--:B------:R-:W-:Y:S01]  /*16620*/  HMMA.16816.F32 R60, R200, R150.reuse, R60 ;  /* 0x00000096c83c723c */ /* 0x080fe2000000183c */
[----:B------:R-:W-:Y:S07]  /*16630*/  LDSM.16.M88.4 R200, [R211+0xb100] ;  /* 0x00b10000d3c8783b */ /* 0x000fee0000000200 */
[----:B------:R-:W-:Y:S01]  /*16640*/  HMMA.16816.F32 R64, R140, R150, R64 ;  /* 0x000000968c40723c */ /* 0x000fe20000001840 */
[----:B------:R-:W-:Y:S07]  /*16650*/  LDSM.16.M88.4 R140, [R211+0xa100] ;  /* 0x00a10000d38c783b */ /* 0x000fee0000000200 */
[-C--:B-1----:R-:W-:Y:S01]  /*16660*/  HMMA.16816.F32 R4, R180, R188.reuse, R4 ;  /* 0x000000bcb404723c */ /* 0x082fe20000001804 */
[----:B------:R-:W1:Y:S07]  /*16670*/  LDSM.16.M88.4 R148, [R208+0x5100] ;  /* 0x00510000d094783b */ /* 0x000e6e0000000200 */
        /* <DEDUP_REMOVED lines=43> */
[C---:B--2---:R-:W-:Y:S08]  /*16930*/  HMMA.16816.F32 R8, R188.reuse, R184, R8 ;  /* 0x000000b8bc08723c */ /* 0x044ff00000001808 */
        /* <DEDUP_REMOVED lines=80> */
[----:B-1----:R-:W-:Y:S05]  /*16e40*/  FMNMX.FTZ R145, R145, R143, !PT ;  /* 0x0000008f91917209 */ /* 0x002fea0007810000 */
        /* <DEDUP_REMOVED lines=14> */
[----:B------:R3:W3:Y:S01]  /*16f30*/  MUFU.EX2 R141, R0 ;  /* 0x00000000008d7308 */ /* 0x0006e20000000800 */
        /* <DEDUP_REMOVED lines=40> */
[----:B------:R-:W-:Y:S01]  /*171c0*/  MUFU.EX2 R243, R17 ;  /* 0x0000001100f37308 */ /* 0x000fe20000000800 */
[----:B------:R-:W-:Y:S01]  /*171d0*/  @P0 SHF.L.U32 R4, R6, 0x6, RZ ;  /* 0x0000000606040819 */ /* 0x000fe200000006ff */
[----:B------:R-:W-:Y:S02]  /*171e0*/  FFMA.FTZ R45, R45, c[0x0][0x2d0], -R186 ;  /* 0x0000b4002d2d7a23 */ /* 0x000fe400000108ba */
[----:B--2---:R-:W-:Y:S02]  /*171f0*/  FMUL.FTZ R3, R2, c[0x0][0x2d0] ;  /* 0x0000b40002037a20 */ /* 0x004fe40000410000 */
[----:B------:R-:W1:Y:S01]  /*17200*/  SHFL.BFLY PT, R2, R0, 0x2, 0x1f ;  /* 0x0c401f0000027f89 */ /* 0x000e6200000e0000 */
[C---:B---3--:R-:W-:Y:S02]  /*17210*/  FMUL.FTZ R102, R140.reuse, R102 ;  /* 0x000000668c667220 */ /* 0x048fe40000410000 */
[C---:B------:R-:W-:Y:S01]  /*17220*/  FMUL.FTZ R103, R140.reuse, R103 ;  /* 0x000000678c677220 */ /* 0x040fe20000410000 */
[----:B------:R-:W2:Y:S01]  /*17230*/  MUFU.EX2 R244, R16 ;  /* 0x0000001000f47308 */ /* 0x000ea20000000800 */
[C---:B------:R-:W-:Y:S02]  /*17240*/  FMUL.FTZ R114, R140.reuse, R114 ;  /* 0x000000728c727220 */ /* 0x040fe40000410000 */
[C---:B------:R-:W-:Y:S02]  /*17250*/  FMUL.FTZ R115, R140.reuse, R115 ;  /* 0x000000738c737220 */ /* 0x040fe40000410000 */
[C---:B------:R-:W-:Y:S02]  /*17260*/  FMUL.FTZ R116, R141.reuse, R116 ;  /* 0x000000748d747220 */ /* 0x040fe40000410000 */
[C---:B------:R-:W-:Y:S02]  /*17270*/  FMUL.FTZ R117, R141.reuse, R117 ;  /* 0x000000758d757220 */ /* 0x040fe40000410000 */
[C---:B------:R-:W-:Y:S01]  /*17280*/  FMUL.FTZ R118, R140.reuse, R118 ;  /* 0x000000768c767220 */ /* 0x040fe20000410000 */
[----:B------:R-:W3:Y:S01]  /*17290*/  MUFU.EX2 R238, R19 ;  /* 0x0000001300ee7308 */ /* 0x000ee20000000800 */
[C---:B------:R-:W-:Y:S02]  /*172a0*/  FMUL.FTZ R119, R140.reuse, R119 ;  /* 0x000000778c777220 */ /* 0x040fe40000410000 */
[C---:B------:R-:W-:Y:S02]  /*172b0*/  FMUL.FTZ R128, R141.reuse, R128 ;  /* 0x000000808d807220 */ /* 0x040fe40000410000 */
[C---:B------:R-:W-:Y:S02]  /*172c0*/  FMUL.FTZ R129, R141.reuse, R129 ;  /* 0x000000818d817220 */ /* 0x040fe40000410000 */
[C---:B------:R-:W-:Y:S02]  /*172d0*/  FMUL.FTZ R130, R140.reuse, R130 ;  /* 0x000000828c827220 */ /* 0x040fe40000410000 */
[----:B------:R-:W-:Y:S01]  /*172e0*/  FMUL.FTZ R131, R140, R131 ;  /* 0x000000838c837220 */ /* 0x000fe20000410000 */
[----:B-1----:R-:W-:Y:S01]  /*172f0*/  FMNMX.FTZ R0, R0, R2, !PT ;  /* 0x0000000200007209 */ /* 0x002fe20007810000 */
[----:B------:R-:W-:Y:S01]  /*17300*/  MUFU.EX2 R236, R8 ;  /* 0x0000000800ec7308 */ /* 0x000fe20000000800 */
[----:B------:R-:W-:Y:S01]  /*17310*/  FMUL.FTZ R136, R141, R136 ;  /* 0x000000888d887220 */ /* 0x000fe20000410000 */
[----:B--2---:R-:W-:Y:S02]  /*17320*/  F2FP.PACK_AB R150, R243, R244 ;  /* 0x000000f4f396723e */ /* 0x004fe400000000ff */
[----:B------:R-:W1:Y:S01]  /*17330*/  SHFL.BFLY PT, R2, R0, 0x1, 0x1f ;  /* 0x0c201f0000027f89 */ /* 0x000e6200000e0000 */
[C---:B------:R-:W-:Y:S02]  /*17340*/  FMUL.FTZ R137, R141.reuse, R137 ;  /* 0x000000898d897220 */ /* 0x040fe40000410000 */
[C---:B------:R-:W-:Y:S02]  /*17350*/  FMUL.FTZ R138, R140.reuse, R138 ;  /* 0x0000008a8c8a7220 */ /* 0x040fe40000410000 */
[----:B------:R-:W-:Y:S01]  /*17360*/  FMUL.FTZ R139, R140, R139 ;  /* 0x0000008b8c8b7220 */ /* 0x000fe20000410000 */
[----:B------:R-:W2:Y:S01]  /*17370*/  MUFU.EX2 R3, R3 ;  /* 0x0000000300037308 */ /* 0x000ea20000000800 */
[C---:B------:R-:W-:Y:S01]  /*17380*/  FMUL.FTZ R68, R141.reuse, R68 ;  /* 0x000000448d447220 */ /* 0x040fe20000410000 */
[----:B---3--:R-:W-:Y:S01]  /*17390*/  F2FP.PACK_AB R151, R238, R241 ;  /* 0x000000f1ee97723e */ /* 0x008fe200000000ff */
[C---:B------:R-:W-:Y:S02]  /*173a0*/  FMUL.FTZ R69, R141.reuse, R69 ;  /* 0x000000458d457220 */ /* 0x040fe40000410000 */
[C---:B------:R-:W-:Y:S02]  /*173b0*/  FMUL.FTZ R70, R140.reuse, R70 ;  /* 0x000000468c467220 */ /* 0x040fe40000410000 */
[C---:B------:R-:W-:Y:S03]  /*173c0*/  FMUL.FTZ R71, R140.reuse, R71 ;  /* 0x000000478c477220 */ /* 0x040fe60000410000 */
[----:B------:R3:W-:Y:S01]  /*173d0*/  MUFU.EX2 R234, R12 ;  /* 0x0000000c00ea7308 */ /* 0x0007e20000000800 */
[C---:B------:R-:W-:Y:S02]  /*173e0*/  FMUL.FTZ R80, R141.reuse, R80 ;  /* 0x000000508d507220 */ /* 0x040fe40000410000 */
[C---:B------:R-:W-:Y:S02]  /*173f0*/  FMUL.FTZ R81, R141.reuse, R81 ;  /* 0x000000518d517220 */ /* 0x040fe40000410000 */
[C---:B------:R-:W-:Y:S02]  /*17400*/  FMUL.FTZ R82, R140.reuse, R82 ;  /* 0x000000528c527220 */ /* 0x040fe40000410000 */
[----:B------:R-:W-:Y:S01]  /*17410*/  FMUL.FTZ R83, R140, R83 ;  /* 0x000000538c537220 */ /* 0x000fe20000410000 */
        /* <DEDUP_REMOVED lines=19> */
[----:B------:R-:W-:Y:S01]  /*17550*/  @P0 IADD3 R4, P3, R226, R4, RZ ;  /* 0x00000004e2040210 */ /* 0x000fe20007f7e0ff */
[C---:B------:R-:W-:Y:S01]  /*17560*/  FMUL.FTZ R109, R3.reuse, R109 ;  /* 0x0000006d036d7220 */ /* 0x040fe20000410000 */
[----:B------:R-:W-:Y:S01]  /*17570*/  @P0 IADD3.X R7, R2, R247, RZ, P1, !PT ;  /* 0x000000f702070210 */ /* 0x000fe20000ffe4ff */
[C---:B------:R-:W-:Y:S01]  /*17580*/  FMUL.FTZ R120, R3.reuse, R120 ;  /* 0x0000007803787220 */ /* 0x040fe20000410000 */
[C---:B------:R-:W-:Y:S01]  /*17590*/  @P0 LEA R18, P1, R6.reuse, c[0x0][0x1c8], 0x1 ;  /* 0x0000720006120a11 */ /* 0x040fe200078208ff */
[----:B------:R-:W-:Y:S01]  /*175a0*/  MUFU.EX2 R197, R36 ;  /* 0x0000002400c57308 */ /* 0x000fe20000000800 */
[----:B------:R-:W-:Y:S01]  /*175b0*/  MOV R226, c[0x0][0x1e0] ;  /* 0x0000780000e27a02 */ /* 0x000fe20000000f00 */
[----:B-1----:R-:W-:Y:S01]  /*175c0*/  FMUL.FTZ R13, R3, R161 ;  /* 0x000000a1030d7220 */ /* 0x002fe20000410000 */
[----:B------:R-:W-:Y:S01]  /*175d0*/  @P0 LEA.HI.X R19, R6, c[0x0][0x1cc], R7, 0x1, P1 ;  /* 0x0000730006130a11 */ /* 0x000fe200008f0c07 */
[----:B------:R-:W-:Y:S01]  /*175e0*/  FFMA.FTZ R6, R9, c[0x0][0x2d0], -R186 ;  /* 0x0000b40009067a23 */ /* 0x000fe200000108ba */
[----:B------:R-:W-:Y:S01]  /*175f0*/  @P0 IADD3.X R17, R2, R248, RZ, P2, !PT ;  /* 0x000000f802110210 */ /* 0x000fe200017fe4ff */
[----:B------:R-:W-:Y:S01]  /*17600*/  FMUL.FTZ R121, R3, R121 ;  /* 0x0000007903797220 */ /* 0x000fe20000410000 */
[----:B------:R-:W-:Y:S01]  /*17610*/  @P0 LEA R16, P2, R5, c[0x0][0x1c8], 0x1 ;  /* 0x0000720005100a11 */ /* 0x000fe200078408ff */
[----:B------:R-:W-:Y:S01]  /*17620*/  FMUL.FTZ R124, R3, R124 ;  /* 0x0000007c037c7220 */ /* 0x000fe20000410000 */
[----:B------:R-:W-:Y:S01]  /*17630*/  SHF.L.U64.HI R226, R226, R227, c[0x0][0x1e4] ;  /* 0x00007900e2e27619 */ /* 0x000fe200000102e3 */
[----:B------:R1:W4:Y:S01]  /*17640*/  MUFU.EX2 R235, R6 ;  /* 0x0000000600eb7308 */ /* 0x0003220000000800 */
[----:B------:R-:W-:Y:S01]  /*17650*/  @P0 LEA.HI.X R17, R5, c[0x0][0x1cc], R17, 0x1, P2 ;  /* 0x0000730005110a11 */ /* 0x000fe200010f0c11 */
[----:B------:R-:W-:Y:S01]  /*17660*/  FMUL.FTZ R125, R3, R125 ;  /* 0x0000007d037d7220 */ /* 0x000fe20000410000 */
[----:B------:R-:W-:Y:S01]  /*17670*/  @P0 IADD3 R146, P2, R4, R228, RZ ;  /* 0x000000e404920210 */ /* 0x000fe20007f5e0ff */
[----:B--2---:R-:W-:Y:S01]  /*17680*/  FMUL.FTZ R106, R0, R106 ;  /* 0x0000006a006a7220 */ /* 0x004fe20000410000 */
[----:B------:R-:W-:Y:S01]  /*17690*/  @P0 IADD3 R7, P1, R4, R246, RZ ;  /* 0x000000f604070210 */ /* 0x000fe20007f3e0ff */
[----:B------:R2:W-:Y:S01]  /*176a0*/  @P0 LDGSTS.E.BYPASS.LTC128B.128 [R225+0x4100], [R16.64], !P6 ;  /* 0x0410000010e10fae */ /* 0x0005e2000f101d46 */
[----:B------:R-:W-:Y:S01]  /*176b0*/  @P0 IADD3.X R2, R226, R2, RZ, P3, !PT ;  /* 0x00000002e2020210 */ /* 0x000fe20001ffe4ff */
[----:B------:R-:W-:Y:S01]  /*176c0*/  FMUL.FTZ R107, R0, R107 ;  /* 0x0000006b006b7220 */ /* 0x000fe20000410000 */
[----:B------:R-:W-:Y:S01]  /*176d0*/  @P0 IADD3 R5, P3, R4, R245, RZ ;  /* 0x000000f504050210 */ /* 0x000fe20007f7e0ff */
[----:B------:R-:W-:Y:S01]  /*176e0*/  FMUL.FTZ R110, R0, R110 ;  /* 0x0000006e006e7220 */ /* 0x000fe20000410000 */
[----:B------:R-:W-:Y:S01]  /*176f0*/  @P0 IADD3.X R9, R2, R207, RZ, P2, !PT ;  /* 0x000000cf02090210 */ /* 0x000fe200017fe4ff */
[----:B------:R-:W-:Y:S01]  /*17700*/  FMUL.FTZ R111, R0, R111 ;  /* 0x0000006f006f7220 */ /* 0x000fe20000410000 */
[C---:B------:R-:W-:Y:S01]  /*17710*/  @P0 IADD3.X R147, R2.reuse, R248, RZ, P1, !PT ;  /* 0x000000f802930210 */ /* 0x040fe20000ffe4ff */
[----:B------:R-:W-:Y:S01]  /*17720*/  MUFU.EX2 R226, R32 ;  /* 0x0000002000e27308 */ /* 0x000fe20000000800 */
[----:B------:R-:W-:Y:S01]  /*17730*/  @P0 IADD3.X R2, R2, R247, RZ, P3, !PT ;  /* 0x000000f702020210 */ /* 0x000fe20001ffe4ff */
[C---:B------:R-:W-:Y:S01]  /*17740*/  FMUL.FTZ R122, R0.reuse, R122 ;  /* 0x0000007a007a7220 */ /* 0x040fe20000410000 */
[----:B------:R-:W-:Y:S01]  /*17750*/  ISETP.NE.AND P3, PT, R205, RZ, PT ;  /* 0x000000ffcd00720c */ /* 0x000fe20003f65270 */
[----:B------:R-:W-:Y:S01]  /*17760*/  FMUL.FTZ R123, R0, R123 ;  /* 0x0000007b007b7220 */ /* 0x000fe20000410000 */
[----:B------:R-:W-:Y:S01]  /*17770*/  @P0 LEA R8, P4, R146, c[0x0][0x1c8], 0x1 ;  /* 0x0000720092080a11 */ /* 0x000fe200078808ff */
[C---:B------:R-:W-:Y:S01]  /*17780*/  FMUL.FTZ R126, R0.reuse, R126 ;  /* 0x0000007e007e7220 */ /* 0x040fe20000410000 */
[----:B------:R-:W-:Y:S01]  /*17790*/  @P0 LEA R4, P1, R5, c[0x0][0x1c8], 0x1 ;  /* 0x0000720005040a11 */ /* 0x000fe200078208ff */
[----:B------:R-:W-:Y:S01]  /*177a0*/  FMUL.FTZ R127, R0, R127 ;  /* 0x0000007f007f7220 */ /* 0x000fe20000410000 */
[----:B------:R-:W-:Y:S01]  /*177b0*/  @P0 LEA.HI.X R9, R146, c[0x0][0x1cc], R9, 0x1, P4 ;  /* 0x0000730092090a11 */ /* 0x000fe200020f0c09 */
[----:B------:R-:W-:Y:S01]  /*177c0*/  MUFU.EX2 R196, R37 ;  /* 0x0000002500c47308 */ /* 0x000fe20000000800 */
[----:B-1----:R-:W-:Y:S01]  /*177d0*/  @P0 LEA R6, P2, R7, c[0x0][0x1c8], 0x1 ;  /* 0x0000720007060a11 */ /* 0x002fe200078408ff */
[----:B------:R-:W-:Y:S01]  /*177e0*/  FMUL.FTZ R132, R3, R132 ;  /* 0x0000008403847220 */ /* 0x000fe20000410000 */
[----:B------:R-:W-:Y:S01]  /*177f0*/  @P0 LEA.HI.X R5, R5, c[0x0][0x1cc], R2, 0x1, P1 ;  /* 0x0000730005050a11 */ /* 0x000fe200008f0c02 */
[----:B------:R-:W-:Y:S01]  /*17800*/  FMUL.FTZ R2, R142, c[0x0][0x2d0] ;  /* 0x0000b4008e027a20 */ /* 0x000fe20000410000 */
[----:B------:R-:W-:Y:S01]  /*17810*/  @P0 LEA.HI.X R7, R7, c[0x0][0x1cc], R147, 0x1, P2 ;  /* 0x0000730007070a11 */ /* 0x000fe200010f0c93 */
[----:B------:R1:W-:Y:S01]  /*17820*/  @P0 LDGSTS.E.BYPASS.LTC128B.128 [R225+0x5100], [R18.64], !P3 ;  /* 0x0510000012e10fae */ /* 0x0003e2000d901d46 */
[----:B---3--:R-:W-:Y:S01]  /*17830*/  F2FP.PACK_AB R148, R242, R239 ;  /* 0x000000eff294723e */ /* 0x008fe200000000ff */
[--C-:B------:R-:W-:Y:S01]  /*17840*/  FFMA.FTZ R10, R10, c[0x0][0x2d0], -R2.reuse ;  /* 0x0000b4000a0a7a23 */ /* 0x100fe20000010802 */
[----:B------:R-:W-:Y:S01]  /*17850*/  F2FP.PACK_AB R149, R240, R237 ;  /* 0x000000edf095723e */ /* 0x000fe200000000ff */
[--C-:B------:R-:W-:Y:S01]  /*17860*/  FFMA.FTZ R11, R11, c[0x0][0x2d0], -R2.reuse ;  /* 0x0000b4000b0b7a23 */ /* 0x100fe20000010802 */
[----:B------:R-:W-:Y:S01]  /*17870*/  MUFU.EX2 R193, R38 ;  /* 0x0000002600c17308 */ /* 0x000fe20000000800 */
[--C-:B------:R-:W-:Y:S02]  /*17880*/  FFMA.FTZ R14, R14, c[0x0][0x2d0], -R2.reuse ;  /* 0x0000b4000e0e7a23 */ /* 0x100fe40000010802 */
[----:B------:R3:W-:Y:S01]  /*17890*/  @P0 LDGSTS.E.BYPASS.LTC128B.128 [R225+0x3900], [R8.64], !P5 ;  /* 0x0390000008e10fae */ /* 0x0007e2000e901d46 */
[--C-:B------:R-:W-:Y:S02]  /*178a0*/  FFMA.FTZ R15, R15, c[0x0][0x2d0], -R2.reuse ;  /* 0x0000b4000f0f7a23 */ /* 0x100fe40000010802 */
[C---:B--2---:R-:W-:Y:S02]  /*178b0*/  FMUL.FTZ R16, R141.reuse, R164 ;  /* 0x000000a48d107220 */ /* 0x044fe40000410000 */
[----:B------:R-:W-:Y:S02]  /*178c0*/  FMUL.FTZ R17, R141, R165 ;  /* 0x000000a58d117220 */ /* 0x000fe40000410000 */
[----:B------:R2:W-:Y:S01]  /*178d0*/  MUFU.EX2 R188, R10 ;  /* 0x0000000a00bc7308 */ /* 0x0005e20000000800 */
[----:B------:R4:W-:Y:S01]  /*178e0*/  @P0 LDGSTS.E.BYPASS.LTC128B.128 [R225+0x4900], [R6.64], !P6 ;  /* 0x0490000006e10fae */ /* 0x0009e2000f101d46 */
[--C-:B------:R-:W-:Y:S02]  /*178f0*/  FFMA.FTZ R42, R42, c[0x0][0x2d0], -R2.reuse ;  /* 0x0000b4002a2a7a23 */ /* 0x100fe40000010802 */
[--C-:B------:R-:W-:Y:S02]  /*17900*/  FFMA.FTZ R43, R43, c[0x0][0x2d0], -R2.reuse ;  /* 0x0000b4002b2b7a23 */ /* 0x100fe40000010802 */
[--C-:B------:R-:W-:Y:S02]  /*17910*/  FFMA.FTZ R46, R46, c[0x0][0x2d0], -R2.reuse ;  /* 0x0000b4002e2e7a23 */ /* 0x100fe40000010802 */
[----:B------:R-:W-:Y:S01]  /*17920*/  FFMA.FTZ R47, R47, c[0x0][0x2d0], -R2 ;  /* 0x0000b4002f2f7a23 */ /* 0x000fe20000010802 */
[----:B------:R4:W-:Y:S01]  /*17930*/  @P0 LDGSTS.E.BYPASS.LTC128B.128 [R225+0x5900], [R4.64], !P3 ;  /* 0x0590000004e10fae */ /* 0x0009e2000d901d46 */
[----:B------:R4:W4:Y:S01]  /*17940*/  MUFU.EX2 R187, R11 ;  /* 0x0000000b00bb7308 */ /* 0x0009220000000800 */
[C---:B------:R-:W-:Y:S02]  /*17950*/  FMUL.FTZ R133, R3.reuse, R133 ;  /* 0x0000008503857220 */ /* 0x040fe40000410000 */
[C---:B-1----:R-:W-:Y:S02]  /*17960*/  FMUL.FTZ R18, R140.reuse, R166 ;  /* 0x000000a68c127220 */ /* 0x042fe40000410000 */
[----:B------:R-:W-:Y:S02]  /*17970*/  FMUL.FTZ R19, R140, R167 ;  /* 0x000000a78c137220 */ /* 0x000fe40000410000 */
[----:B------:R-:W1:Y:S01]  /*17980*/  LDSM.16.MT88.4 R176, [R209+0x100] ;  /* 0x00010000d1b0783b */ /* 0x000e620000004200 */
[C---:B------:R-:W-:Y:S02]  /*17990*/  FMUL.FTZ R134, R0.reuse, R134 ;  /* 0x0000008600867220 */ /* 0x040fe40000410000 */
[----:B------:R4:W-:Y:S01]  /*179a0*/  MUFU.EX2 R189, R14 ;  /* 0x0000000e00bd7308 */ /* 0x0009e20000000800 */
[C---:B---3--:R-:W-:Y:S02]  /*179b0*/  FMUL.FTZ R8, R3.reuse, R156 ;  /* 0x0000009c03087220 */ /* 0x048fe40000410000 */
[----:B------:R-:W-:Y:S02]  /*179c0*/  FMUL.FTZ R9, R3, R157 ;  /* 0x0000009d03097220 */ /* 0x000fe40000410000 */
[----:B------:R-:W3:Y:S01]  /*179d0*/  LDSM.16.MT88.4 R180, [R210+0x100] ;  /* 0x00010000d2b4783b */ /* 0x000ee20000004200 */
[----:B--2---:R-:W-:Y:S02]  /*179e0*/  FMUL.FTZ R10, R0, R158 ;  /* 0x0000009e000a7220 */ /* 0x004fe40000410000 */
[C---:B----4-:R-:W-:Y:S01]  /*179f0*/  FMUL.FTZ R6, R140.reuse, R154 ;  /* 0x0000009a8c067220 */ /* 0x050fe20000410000 */
[----:B------:R-:W-:Y:S01]  /*17a00*/  F2FP.PACK_AB R154, R229, R234 ;  /* 0x000000eae59a723e */ /* 0x000fe200000000ff */
[----:B------:R-:W2:Y:S01]  /*17a10*/  MUFU.EX2 R190, R15 ;  /* 0x0000000f00be7308 */ /* 0x000ea20000000800 */
[----:B------:R-:W-:Y:S02]  /*17a20*/  FMUL.FTZ R7, R140, R155 ;  /* 0x0000009b8c077220 */ /* 0x000fe40000410000 */
[----:B------:R-:W-:Y:S01]  /*17a30*/  LDSM.16.MT88.4 R164, [R210+0x500] ;  /* 0x00050000d2a4783b */ /* 0x000fe20000004200 */
[C---:B------:R-:W-:Y:S02]  /*17a40*/  FMUL.FTZ R11, R0.reuse, R159 ;  /* 0x0000009f000b7220 */ /* 0x040fe40000410000 */
[----:B------:R-:W-:Y:S01]  /*17a50*/  FMUL.FTZ R4, R141, R152 ;  /* 0x000000988d047220 */ /* 0x000fe20000410000 */
[----:B------:R-:W-:Y:S01]  /*17a60*/  F2FP.PACK_AB R152, R235, R236 ;  /* 0x000000eceb98723e */ /* 0x000fe200000000ff */
[----:B------:R-:W-:Y:S01]  /*17a70*/  FMUL.FTZ R5, R141, R153 ;  /* 0x000000998d057220 */ /* 0x000fe20000410000 */
[----:B------:R-:W-:Y:S01]  /*17a80*/  F2FP.PACK_AB R153, R187, R188 ;  /* 0x000000bcbb99723e */ /* 0x000fe200000000ff */
[----:B------:R4:W-:Y:S01]  /*17a90*/  MUFU.EX2 R191, R39 ;  /* 0x0000002700bf7308 */ /* 0x0009e20000000800 */
[----:B------:R-:W3:Y:S01]  /*17aa0*/  LDSM.16.MT88.4 R156, [R209+0x1100] ;  /* 0x00110000d19c783b */ /* 0x000ee20000004200 */
[C---:B------:R-:W-:Y:S02]  /*17ab0*/  FMUL.FTZ R135, R0.reuse, R135 ;  /* 0x0000008700877220 */ /* 0x040fe40000410000 */
[C---:B------:R-:W-:Y:S02]  /*17ac0*/  FMUL.FTZ R14, R0.reuse, R162 ;  /* 0x000000a2000e7220 */ /* 0x040fe40000410000 */
[--C-:B------:R-:W-:Y:S02]  /*17ad0*/  FFMA.FTZ R146, R35, c[0x0][0x2d0], -R185.reuse ;  /* 0x0000b40023927a23 */ /* 0x100fe400000108b9 */
[----:B------:R-:W-:Y:S01]  /*17ae0*/  FMUL.FTZ R35, R0, R175 ;  /* 0x000000af00237220 */ /* 0x000fe20000410000 */
[----:B------:R-:W0:Y:S01]  /*17af0*/  LDGDEPBAR ;  /* 0x00000000000079af */ /* 0x000e220000000000 */
[----:B------:R-:W-:Y:S01]  /*17b00*/  MUFU.EX2 R195, R48 ;  /* 0x0000003000c37308 */ /* 0x000fe20000000800 */
[C---:B------:R-:W-:Y:S02]  /*17b10*/  FMUL.FTZ R72, R3.reuse, R72 ;  /* 0x0000004803487220 */ /* 0x040fe40000410000 */
[C---:B------:R-:W-:Y:S01]  /*17b20*/  FMUL.FTZ R73, R3.reuse, R73 ;  /* 0x0000004903497220 */ /* 0x040fe20000410000 */
[----:B--2---:R-:W-:Y:S01]  /*17b30*/  F2FP.PACK_AB R155, R190, R189 ;  /* 0x000000bdbe9b723e */ /* 0x004fe200000000ff */
[C---:B------:R-:W-:Y:S01]  /*17b40*/  FMUL.FTZ R15, R0.reuse, R163 ;  /* 0x000000a3000f7220 */ /* 0x040fe20000410000 */
[-C--:B-1----:R-:W-:Y:S01]  /*17b50*/  HMMA.16816.F32 R4, R148, R176.reuse, R4 ;  /* 0x000000b09404723c */ /* 0x082fe20000001804 */
[----:B------:R-:W1:Y:S03]  /*17b60*/  LDSM.16.MT88.4 R160, [R210+0x1100] ;  /* 0x00110000d2a0783b */ /* 0x000e660000004200 */
[----:B------:R-:W-:Y:S01]  /*17b70*/  MUFU.EX2 R194, R49 ;  /* 0x0000003100c27308 */ /* 0x000fe20000000800 */
[C---:B------:R-:W-:Y:S02]  /*17b80*/  FMUL.FTZ R74, R0.reuse, R74 ;  /* 0x0000004a004a7220 */ /* 0x040fe40000410000 */
[C---:B------:R-:W-:Y:S01]  /*17b90*/  FMUL.FTZ R75, R0.reuse, R75 ;  /* 0x0000004b004b7220 */ /* 0x040fe20000410000 */
[C---:B------:R-:W-:Y:S01]  /*17ba0*/  HMMA.16816.F32 R8, R152.reuse, R176, R8 ;  /* 0x000000b09808723c */ /* 0x040fe20000001808 */
[----:B----4-:R-:W-:Y:S03]  /*17bb0*/  LDSM.16.MT88.4 R36, [R210+0x2500] ;  /* 0x00250000d224783b */ /* 0x010fe60000004200 */
[C---:B------:R-:W-:Y:S02]  /*17bc0*/  FMUL.FTZ R76, R3.reuse, R76 ;  /* 0x0000004c034c7220 */ /* 0x040fe40000410000 */
[----:B------:R-:W-:Y:S01]  /*17bd0*/  MUFU.EX2 R192, R51 ;  /* 0x0000003300c07308 */ /* 0x000fe20000000800 */
[----:B------:R-:W-:Y:S01]  /*17be0*/  FMUL.FTZ R77, R3, R77 ;  /* 0x0000004d034d7220 */ /* 0x000fe20000410000 */
[-C--:B------:R-:W-:Y:S04]  /*17bf0*/  HMMA.16816.F32 R12, R152, R178.reuse, R12 ;  /* 0x000000b2980c723c */ /* 0x080fe8000000180c */
[C---:B------:R-:W-:Y:S02]  /*17c00*/  FMUL.FTZ R78, R0.reuse, R78 ;  /* 0x0000004e004e7220 */ /* 0x040fe40000410000 */
[----:B------:R-:W-:Y:S02]  /*17c10*/  FMUL.FTZ R79, R0, R79 ;  /* 0x0000004f004f7220 */ /* 0x000fe40000410000 */
[----:B------:R-:W-:Y:S01]  /*17c20*/  MUFU.EX2 R147, R46 ;  /* 0x0000002e00937308 */ /* 0x000fe20000000800 */
[C---:B------:R-:W-:Y:S04]  /*17c30*/  HMMA.16816.F32 R16, R148.reuse, R178, R16 ;  /* 0x000000b29410723c */ /* 0x040fe80000001810 */
[----:B------:R-:W-:Y:S02]  /*17c40*/  FMUL.FTZ R85, R141, R85 ;  /* 0x000000558d557220 */ /* 0x000fe40000410000 */
[C---:B------:R-:W-:Y:S02]  /*17c50*/  FMUL.FTZ R86, R140.reuse, R86 ;  /* 0x000000568c567220 */ /* 0x040fe40000410000 */
[-C--:B---3--:R-:W-:Y:S01]  /*17c60*/  HMMA.16816.F32 R100, R148, R180.reuse, R100 ;  /* 0x000000b49464723c */ /* 0x088fe20000001864 */
[----:B------:R-:W-:Y:S03]  /*17c70*/  MUFU.EX2 R202, R146 ;  /* 0x0000009200ca7308 */ /* 0x000fe60000000800 */
[----:B------:R-:W-:Y:S02]  /*17c80*/  FMUL.FTZ R87, R140, R87 ;  /* 0x000000578c577220 */ /* 0x000fe40000410000 */
[C---:B------:R-:W-:Y:S02]  /*17c90*/  FMUL.FTZ R88, R3.reuse, R88 ;  /* 0x0000005803587220 */ /* 0x040fe40000410000 */
[C---:B------:R-:W-:Y:S03]  /*17ca0*/  HMMA.16816.F32 R104, R152.reuse, R180, R104 ;  /* 0x000000b49868723c */ /* 0x040fe60000001868 */
[----:B------:R-:W-:Y:S01]  /*17cb0*/  MUFU.EX2 R181, R40 ;  /* 0x0000002800b57308 */ /* 0x000fe20000000800 */
[C---:B------:R-:W-:Y:S02]  /*17cc0*/  FMUL.FTZ R89, R3.reuse, R89 ;  /* 0x0000005903597220 */ /* 0x040fe40000410000 */
        /* <DEDUP_REMOVED lines=9> */
[-C--:B------:R-:W-:Y:S04]  /*17d60*/  HMMA.16816.F32 R116, R148, R156.reuse, R116 ;  /* 0x0000009c9474723c */ /* 0x080fe80000001874 */
        /* <DEDUP_REMOVED lines=10> */
[----:B--2---:R-:W-:Y:S01]  /*17e10*/  LDSM.16.MT88.4 R48, [R209+0x900] ;  /* 0x00090000d130783b */ /* 0x004fe20000004200 */
[C---:B------:R-:W-:Y:S04]  /*17e20*/  HMMA.16816.F32 R128, R148.reuse, R158, R128 ;  /* 0x0000009e9480723c */ /* 0x040fe80000001880 */
[C---:B------:R-:W-:Y:S01]  /*17e30*/  FMUL.FTZ R94, R0.reuse, R94 ;  /* 0x0000005e005e7220 */ /* 0x040fe20000410000 */
[----:B------:R2:W-:Y:S01]  /*17e40*/  MUFU.EX2 R206, R22 ;  /* 0x0000001600ce7308 */ /* 0x0005e20000000800 */
[----:B------:R-:W-:Y:S01]  /*17e50*/  FMUL.FTZ R95, R0, R95 ;  /* 0x0000005f005f7220 */ /* 0x000fe20000410000 */
[----:B------:R-:W1:Y:S01]  /*17e60*/  LDSM.16.MT88.4 R156, [R209+0x2100] ;  /* 0x00210000d19c783b */ /* 0x000e620000004200 */
[C---:B------:R-:W-:Y:S04]  /*17e70*/  FMUL.FTZ R96, R141.reuse, R96 ;  /* 0x000000608d607220 */ /* 0x040fe80000410000 */
[C---:B---3--:R-:W-:Y:S02]  /*17e80*/  FMUL.FTZ R20, R141.reuse, R168 ;  /* 0x000000a88d147220 */ /* 0x048fe40000410000 */
[C---:B------:R-:W-:Y:S01]  /*17e90*/  FMUL.FTZ R97, R141.reuse, R97 ;  /* 0x000000618d617220 */ /* 0x040fe20000410000 */
[----:B------:R3:W-:Y:S01]  /*17ea0*/  MUFU.EX2 R207, R33 ;  /* 0x0000002100cf7308 */ /* 0x0007e20000000800 */
[C---:B------:R-:W-:Y:S02]  /*17eb0*/  FMUL.FTZ R98, R140.reuse, R98 ;  /* 0x000000628c627220 */ /* 0x040fe40000410000 */
[----:B------:R-:W-:Y:S02]  /*17ec0*/  FMUL.FTZ R99, R140, R99 ;  /* 0x000000638c637220 */ /* 0x000fe40000410000 */
[----:B----4-:R-:W-:Y:S02]  /*17ed0*/  FMUL.FTZ R21, R141, R169 ;  /* 0x000000a98d157220 */ /* 0x010fe40000410000 */
[--C-:B------:R-:W-:Y:S02]  /*17ee0*/  FFMA.FTZ R24, R24, c[0x0][0x2d0], -R186.reuse ;  /* 0x0000b40018187a23 */ /* 0x100fe400000108ba */
[----:B------:R-:W-:Y:S01]  /*17ef0*/  FFMA.FTZ R25, R25, c[0x0][0x2d0], -R186 ;  /* 0x0000b40019197a23 */ /* 0x000fe200000108ba */
[----:B------:R4:W4:Y:S01]  /*17f00*/  MUFU.EX2 R205, R32 ;  /* 0x0000002000cd7308 */ /* 0x0009220000000800 */
[--C-:B------:R-:W-:Y:S02]  /*17f10*/  FFMA.FTZ R26, R26, c[0x0][0x2d0], -R2.reuse ;  /* 0x0000b4001a1a7a23 */ /* 0x100fe40000010802 */
[----:B------:R-:W-:Y:S02]  /*17f20*/  FFMA.FTZ R27, R27, c[0x0][0x2d0], -R2 ;  /* 0x0000b4001b1b7a23 */ /* 0x000fe40000010802 */
[----:B--2---:R-:W-:Y:S02]  /*17f30*/  FMUL.FTZ R22, R140, R170 ;  /* 0x000000aa8c167220 */ /* 0x004fe40000410000 */
[--C-:B------:R-:W-:Y:S02]  /*17f40*/  FFMA.FTZ R28, R28, c[0x0][0x2d0], -R186.reuse ;  /* 0x0000b4001c1c7a23 */ /* 0x100fe400000108ba */
[----:B------:R-:W-:Y:S01]  /*17f50*/  FFMA.FTZ R29, R29, c[0x0][0x2d0], -R186 ;  /* 0x0000b4001d1d7a23 */ /* 0x000fe200000108ba */
[----:B------:R2:W2:Y:S01]  /*17f60*/  MUFU.EX2 R203, R34 ;  /* 0x0000002200cb7308 */ /* 0x0004a20000000800 */
[--C-:B------:R-:W-:Y:S01]  /*17f70*/  FFMA.FTZ R30, R30, c[0x0][0x2d0], -R2.reuse ;  /* 0x0000b4001e1e7a23 */ /* 0x100fe20000010802 */
[-C--:B-1----:R-:W-:Y:S03]  /*17f80*/  HMMA.16816.F32 R20, R148, R160.reuse, R20 ;  /* 0x000000a09414723c */ /* 0x082fe60000001814 */
[----:B---3--:R-:W-:Y:S02]  /*17f90*/  FMUL.FTZ R33, R3, R173 ;  /* 0x000000ad03217220 */ /* 0x008fe40000410000 */
[----:B------:R-:W-:Y:S02]  /*17fa0*/  FFMA.FTZ R31, R31, c[0x0][0x2d0], -R2 ;  /* 0x0000b4001f1f7a23 */ /* 0x000fe40000010802 */
[--C-:B------:R-:W-:Y:S01]  /*17fb0*/  FFMA.FTZ R65, R65, c[0x0][0x2d0], -R184.reuse ;  /* 0x0000b40041417a23 */ /* 0x100fe200000108b8 */
[C---:B------:R-:W-:Y:S01]  /*17fc0*/  HMMA.16816.F32 R132, R152.reuse, R160, R132 ;  /* 0x000000a09884723c */ /* 0x040fe20000001884 */
[----:B------:R1:W-:Y:S03]  /*17fd0*/  MUFU.EX2 R201, R24 ;  /* 0x0000001800c97308 */ /* 0x0003e60000000800 */
[----:B----4-:R-:W-:Y:S02]  /*17fe0*/  FMUL.FTZ R32, R3, R172 ;  /* 0x000000ac03207220 */ /* 0x010fe40000410000 */
[--C-:B------:R-:W-:Y:S02]  /*17ff0*/  FFMA.FTZ R67, R67, c[0x0][0x2d0], -R185.reuse ;  /* 0x0000b40043437a23 */ /* 0x100fe400000108b9 */
[----:B------:R-:W-:Y:S03]  /*18000*/  FFMA.FTZ R52, R52, c[0x0][0x2d0], -R184 ;  /* 0x0000b40034347a23 */ /* 0x000fe600000108b8 */
[----:B------:R3:W4:Y:S01]  /*18010*/  MUFU.EX2 R200, R25 ;  /* 0x0000001900c87308 */ /* 0x0007220000000800 */
[----:B------:R-:W-:Y:S02]  /*18020*/  FFMA.FTZ R61, R61, c[0x0][0x2d0], -R186 ;  /* 0x0000b4003d3d7a23 */ /* 0x000fe400000108ba */
[----:B--2---:R-:W-:Y:S02]  /*18030*/  FMUL.FTZ R34, R0, R174 ;  /* 0x000000ae00227220 */ /* 0x004fe40000410000 */
[--C-:B------:R-:W-:Y:S02]  /*18040*/  FFMA.FTZ R53, R53, c[0x0][0x2d0], -R184.reuse ;  /* 0x0000b40035357a23 */ /* 0x100fe400000108b8 */
[----:B------:R-:W-:Y:S02]  /*18050*/  FFMA.FTZ R64, R64, c[0x0][0x2d0], -R184 ;  /* 0x0000b40040407a23 */ /* 0x000fe400000108b8 */
[--C-:B------:R-:W-:Y:S01]  /*18060*/  FFMA.FTZ R54, R54, c[0x0][0x2d0], -R185.reuse ;  /* 0x0000b40036367a23 */ /* 0x100fe200000108b9 */
[-C--:B------:R-:W-:Y:S01]  /*18070*/  HMMA.16816.F32 R32, R152, R162.reuse, R32 ;  /* 0x000000a29820723c */ /* 0x080fe20000001820 */
[----:B------:R-:W-:Y:S02]  /*18080*/  MUFU.EX2 R182, R41 ;  /* 0x0000002900b67308 */ /* 0x000fe40000000800 */
[--C-:B------:R-:W-:Y:S01]  /*18090*/  FFMA.FTZ R55, R55, c[0x0][0x2d0], -R185.reuse ;  /* 0x0000b40037377a23 */ /* 0x100fe200000108b9 */
[----:B-1----:R-:W-:Y:S01]  /*180a0*/  F2FP.PACK_AB R24, R227, R228 ;  /* 0x000000e4e318723e */ /* 0x002fe200000000ff */
[----:B------:R-:W-:Y:S02]  /*180b0*/  FFMA.FTZ R66, R66, c[0x0][0x2d0], -R185 ;  /* 0x0000b40042427a23 */ /* 0x000fe400000108b9 */
[--C-:B------:R-:W-:Y:S01]  /*180c0*/  FFMA.FTZ R57, R57, c[0x0][0x2d0], -R186.reuse ;  /* 0x0000b40039397a23 */ /* 0x100fe200000108ba */
[C---:B------:R-:W-:Y:S01]  /*180d0*/  HMMA.16816.F32 R136, R148.reuse, R162, R136 ;  /* 0x000000a29488723c */ /* 0x040fe20000001888 */
[----:B------:R-:W1:Y:S02]  /*180e0*/  LDSM.16.MT88.4 R160, [R210+0x2100] ;  /* 0x00210000d2a0783b */ /* 0x000e640000004200 */
[----:B------:R-:W-:Y:S01]  /*180f0*/  MUFU.EX2 R146, R47 ;  /* 0x0000002f00927308 */ /* 0x000fe20000000800 */
[----:B------:R-:W-:Y:S01]  /*18100*/  FFMA.FTZ R60, R60, c[0x0][0x2d0], -R186 ;  /* 0x0000b4003c3c7a23 */ /* 0x000fe200000108ba */
[----:B---3--:R-:W-:Y:S01]  /*18110*/  F2FP.PACK_AB R25, R205, R206 ;  /* 0x000000cecd19723e */ /* 0x008fe200000000ff */
[--C-:B------:R-:W-:Y:S02]  /*18120*/  FFMA.FTZ R58, R58, c[0x0][0x2d0], -R2.reuse ;  /* 0x0000b4003a3a7a23 */ /* 0x100fe40000010802 */
[-C--:B------:R-:W-:Y:S04]  /*18130*/  HMMA.16816.F32 R68, R148, R156.reuse, R68 ;  /* 0x0000009c9444723c */ /* 0x080fe80000001844 */
[--C-:B------:R-:W-:Y:S01]  /*18140*/  FFMA.FTZ R59, R59, c[0x0][0x2d0], -R2.reuse ;  /* 0x0000b4003b3b7a23 */ /* 0x100fe20000010802 */
[----:B------:R-:W-:Y:S01]  /*18150*/  MUFU.EX2 R65, R65 ;  /* 0x0000004100417308 */ /* 0x000fe20000000800 */
[--C-:B------:R-:W-:Y:S02]  /*18160*/  FFMA.FTZ R62, R62, c[0x0][0x2d0], -R2.reuse ;  /* 0x0000b4003e3e7a23 */ /* 0x100fe40000010802 */
[C---:B------:R-:W-:Y:S04]  /*18170*/  HMMA.16816.F32 R72, R152.reuse, R156, R72 ;  /* 0x0000009c9848723c */ /* 0x040fe80000001848 */
[----:B------:R-:W-:Y:S02]  /*18180*/  FFMA.FTZ R2, R63, c[0x0][0x2d0], -R2 ;  /* 0x0000b4003f027a23 */ /* 0x000fe40000010802 */
[----:B------:R-:W-:Y:S01]  /*18190*/  FFMA.FTZ R56, R56, c[0x0][0x2d0], -R186 ;  /* 0x0000b40038387a23 */ /* 0x000fe200000108ba */
[----:B------:R-:W-:Y:S01]  /*181a0*/  MUFU.EX2 R67, R67 ;  /* 0x0000004300437308 */ /* 0x000fe20000000800 */
[-C--:B------:R-:W-:Y:S04]  /*181b0*/  HMMA.16816.F32 R76, R152, R158.reuse, R76 ;  /* 0x0000009e984c723c */ /* 0x080fe8000000184c */
[----:B------:R-:W-:Y:S02]  /*181c0*/  FFMA.FTZ R3, R3, R250, R236 ;  /* 0x000000fa03037223 */ /* 0x000fe400000100ec */
[----:B------:R-:W-:Y:S02]  /*181d0*/  FFMA.FTZ R0, R0, R249, R188 ;  /* 0x000000f900007223 */ /* 0x000fe400000100bc */
[C---:B------:R-:W-:Y:S01]  /*181e0*/  HMMA.16816.F32 R80, R148.reuse, R158, R80 ;  /* 0x0000009e9450723c */ /* 0x040fe20000001850 */
[----:B------:R-:W2:Y:S01]  /*181f0*/  LDSM.16.MT88.4 R156, [R209+0x500] ;  /* 0x00050000d19c783b */ /* 0x000ea20000004200 */
[----:B------:R-:W-:Y:S02]  /*18200*/  MUFU.EX2 R61, R61 ;  /* 0x0000003d003d7308 */ /* 0x000fe40000000800 */
[----:B------:R-:W-:Y:S02]  /*18210*/  FADD.FTZ R3, R235, R3 ;  /* 0x00000003eb037221 */ /* 0x000fe40000010000 */
[----:B------:R-:W-:Y:S02]  /*18220*/  FADD.FTZ R0, R187, R0 ;  /* 0x00000000bb007221 */ /* 0x000fe40000010000 */
[----:B------:R-:W-:Y:S01]  /*18230*/  FADD.FTZ R3, R234, R3 ;  /* 0x00000003ea037221 */ /* 0x000fe20000010000 */
[-C--:B-1----:R-:W-:Y:S03]  /*18240*/  HMMA.16816.F32 R84, R148, R160.reuse, R84 ;  /* 0x000000a09454723c */ /* 0x082fe60000001854 */
[----:B------:R1:W-:Y:S01]  /*18250*/  MUFU.EX2 R179, R26 ;  /* 0x0000001a00b37308 */ /* 0x0003e20000000800 */
[----:B------:R-:W-:Y:S02]  /*18260*/  FFMA.FTZ R141, R141, R252, R239 ;  /* 0x000000fc8d8d7223 */ /* 0x000fe400000100ef */
[----:B------:R-:W-:Y:S02]  /*18270*/  FFMA.FTZ R140, R140, R251, R237 ;  /* 0x000000fb8c8c7223 */ /* 0x000fe400000100ed */
[C---:B------:R-:W-:Y:S05]  /*18280*/  HMMA.16816.F32 R88, R152.reuse, R160, R88 ;  /* 0x000000a09858723c */ /* 0x040fea0000001858 */
[----:B------:R3:W2:Y:S03]  /*18290*/  MUFU.EX2 R178, R27 ;  /* 0x0000001b00b27308 */ /* 0x0006a60000000800 */
[-C--:B------:R-:W-:Y:S01]  /*182a0*/  HMMA.16816.F32 R92, R152, R162.reuse, R92 ;  /* 0x000000a2985c723c */ /* 0x080fe2000000185c */
[----:B------:R-:W-:Y:S06]  /*182b0*/  LDSM.16.MT88.4 R152, [R210+0x1500] ;  /* 0x00150000d298783b */ /* 0x000fec0000004200 */
[----:B------:R4:W-:Y:S01]  /*182c0*/  MUFU.EX2 R199, R28 ;  /* 0x0000001c00c77308 */ /* 0x0009e20000000800 */
[----:B------:R-:W-:Y:S01]  /*182d0*/  HMMA.16816.F32 R96, R148, R162, R96 ;  /* 0x000000a29460723c */ /* 0x000fe20000001860 */
[----:B------:R-:W4:Y:S03]  /*182e0*/  LDSM.16.MT88.4 R148, [R209+0x1500] ;  /* 0x00150000d194783b */ /* 0x000f260000004200 */
[----:B-1----:R-:W-:Y:S05]  /*182f0*/  F2FP.PACK_AB R26, R207, R226 ;  /* 0x000000e2cf1a723e */ /* 0x002fea00000000ff */
[----:B------:R1:W1:Y:S03]  /*18300*/  MUFU.EX2 R198, R29 ;  /* 0x0000001d00c67308 */ /* 0x0002660000000800 */
[----:B---3--:R-:W-:Y:S07]  /*18310*/  F2FP.PACK_AB R27, R202, R203 ;  /* 0x000000cbca1b723e */ /* 0x008fee00000000ff */
[----:B------:R3:W-:Y:S01]  /*18320*/  MUFU.EX2 R177, R30 ;  /* 0x0000001e00b17308 */ /* 0x0007e20000000800 */
[-C--:B--2---:R-:W-:Y:S05]  /*18330*/  HMMA.16816.F32 R4, R24, R156.reuse, R4 ;  /* 0x0000009c1804723c */ /* 0x084fea0000001804 */
        /* <DEDUP_REMOVED lines=186> */
.L_x_734:
[----:B------:R-:W2:Y:S04]  /*18ee0*/  LDL.LU R5, [R1+0x4] ;  /* 0x0000040001057983 */ /* 0x000ea80000300800 */
        /* <DEDUP_REMOVED lines=152> */
.L_x_681:
        /* <DEDUP_REMOVED lines=153> */
.L_x_737:
        /* <DEDUP_REMOVED lines=11> */
[----:B------:R-:W-:Y:S01]  /*1a2b0*/  IMAD R12, R29, 0x20, R52 ;  /* 0x000000201d0c7824 */ /* 0x000fe200078e0234 */
[----:B------:R-:W-:Y:S01]  /*1a2c0*/  LOP3.LUT R4, R4, 0xffffffc, RZ, 0xc0, !PT ;  /* 0x0ffffffc04047812 */ /* 0x000fe200078ec0ff */
[----:B-----5:R-:W-:Y:S01]  /*1a2d0*/  IMAD R24, R24, c[0x0][0x4e8], RZ ;  /* 0x00013a0018187a24 */ /* 0x020fe200078e02ff */
[----:B------:R-:W-:Y:S01]  /*1a2e0*/  LEA.HI R7, R7, R8, RZ, 0x2 ;  /* 0x0000000807077211 */ /* 0x000fe200078f10ff */
[----:B------:R-:W-:Y:S01]  /*1a2f0*/  BSSY B0, `(.L_x_738) ;  /* 0x0000085000007945 */ /* 0x000fe20003800000 */
[----:B------:R-:W-:-:S02]  /*1a300*/  IADD3 R6, R29, -R5, RZ ;  /* 0x800000051d067210 */ /* 0x000fc40007ffe0ff */
[----:B------:R-:W-:Y:S01]  /*1a310*/  LOP3.LUT R5, R0, 0xffffffc0, RZ, 0xc0, !PT ;  /* 0xffffffc000057812 */ /* 0x000fe200078ec0ff */
[----:B------:R-:W-:Y:S01]  /*1a320*/  IMAD.IADD R0, R49, 0x1, -R4 ;  /* 0x0000000131007824 */ /* 0x000fe200078e0a04 */
[----:B------:R-:W-:Y:S02]  /*1a330*/  SHF.R.S32.HI R4, RZ, 0x2, R7 ;  /* 0x00000002ff047819 */ /* 0x000fe40000011407 */
[----:B------:R-:W-:Y:S01]  /*1a340*/  ISETP.NE.AND P2, PT, R9, 0x1, PT ;  /* 0x000000010900780c */ /* 0x000fe20003f45270 */
[----:B------:R-:W-:Y:S01]  /*1a350*/  IMAD R6, R6, 0x8, R5 ;  /* 0x0000000806067824 */ /* 0x000fe200078e0205 */
[----:B------:R-:W-:Y:S01]  /*1a360*/  LEA R16, R0, R4, 0x4 ;  /* 0x0000000400107211 */ /* 0x000fe200078e20ff */
[----:B------:R-:W-:Y:S01]  /*1a370*/  IMAD R0, R3, c[0x0][0x3a0], RZ ;  /* 0x0000e80003007a24 */ /* 0x000fe200078e02ff */
[----:B------:R-:W-:Y:S01]  /*1a380*/  LEA.HI R10, R52, R52, RZ, 0x1 ;  /* 0x00000034340a7211 */ /* 0x000fe200078f08ff */
[----:B------:R-:W-:Y:S01]  /*1a390*/  IMAD.WIDE.U32 R4, R69, c[0x0][0x490], R2 ;  /* 0x0001240045047a25 */ /* 0x000fe200078e0002 */
[----:B------:R-:W-:-:S02]  /*1a3a0*/  LOP3.LUT P0, RZ, R8, 0x3, RZ, 0xc0, !PT ;  /* 0x0000000308ff7812 */ /* 0x000fc4000780c0ff */
[----:B------:R-:W-:Y:S01]  /*1a3b0*/  LOP3.LUT R10, R10, 0x3fffffe, RZ, 0xc0, !PT ;  /* 0x03fffffe0a0a7812 */ /* 0x000fe200078ec0ff */
[----:B------:R-:W-:Y:S01]  /*1a3c0*/  IMAD.IADD R6, R16, 0x1, R6 ;  /* 0x0000000110067824 */ /* 0x000fe200078e0206 */
[----:B------:R-:W-:Y:S01]  /*1a3d0*/  LEA.HI R13, R56, R55, RZ, 0x3 ;  /* 0x00000037380d7211 */ /* 0x000fe200078f18ff */
[C---:B------:R-:W-:Y:S02]  /*1a3e0*/  IMAD R7, R2.reuse, c[0x0][0x3a4], R0 ;  /* 0x0000e90002077a24 */ /* 0x040fe400078e0200 */
[----:B------:R-:W-:-:S04]  /*1a3f0*/  IMAD.WIDE.U32 R2, R2, c[0x0][0x3a0], RZ ;  /* 0x0000e80002027a25 */ /* 0x000fc800078e00ff */
[----:B-1----:R-:W-:Y:S02]  /*1a400*/  IMAD R0, R21, 0x80, R6 ;  /* 0x0000008015007824 */ /* 0x002fe400078e0206 */
[----:B------:R-:W-:Y:S02]  /*1a410*/  IMAD R9, R57, c[0x0][0x490], RZ ;  /* 0x0001240039097a24 */ /* 0x000fe400078e02ff */
[----:B------:R-:W-:Y:S01]  /*1a420*/  IMAD.IADD R3, R3, 0x1, R7 ;  /* 0x0000000103037824 */ /* 0x000fe200078e0207 */
        /* <DEDUP_REMOVED lines=113> */
.L_x_739:
[----:B---3--:R-:W-:Y:S05]  /*1ab40*/  BSYNC B0 ;  /* 0x0000000000007941 */ /* 0x008fea0003800000 */
.L_x_738:
        /* <DEDUP_REMOVED lines=23> */
.L_x_741:
[----:B------:R-:W-:Y:S05]  /*1acc0*/  BSYNC B0 ;  /* 0x0000000000007941 */ /* 0x000fea0003800000 */
.L_x_740:
        /* <DEDUP_REMOVED lines=23> */
.L_x_743:
[----:B------:R-:W-:Y:S05]  /*1ae40*/  BSYNC B0 ;  /* 0x0000000000007941 */ /* 0x000fea0003800000 */
.L_x_742:
        /* <DEDUP_REMOVED lines=24> */
.L_x_736:
        /* <DEDUP_REMOVED lines=19> */
.L_x_744:
        /* <DEDUP_REMOVED lines=40> */
.L_x_746:
[----:B------:R-:W-:Y:S05]  /*1b380*/  BSYNC B0 ;  /* 0x0000000000007941 */ /* 0x000fea0003800000 */
.L_x_745:
        /* <DEDUP_REMOVED lines=64> */
.L_x_748:
[----:B------:R-:W-:Y:S05]  /*1b790*/  BSYNC B0 ;  /* 0x0000000000007941 */ /* 0x000fea0003800000 */
.L_x_747:
        /* <DEDUP_REMOVED lines=21> */
.L_x_750:
[----:B------:R-:W-:Y:S05]  /*1b8f0*/  BSYNC B0 ;  /* 0x0000000000007941 */ /* 0x000fea0003800000 */
.L_x_749:
        /* <DEDUP_REMOVED lines=21> */
.L_x_752:
[----:B------:R-:W-:Y:S05]  /*1ba50*/  BSYNC B0 ;  /* 0x0000000000007941 */ /* 0x000fea0003800000 */
.L_x_751:
        /* <DEDUP_REMOVED lines=22> */
.L_x_753:
        /* <DEDUP_REMOVED lines=12> */
.L_x_764:


//--------------------- .nv.shared._ZN7cutlass13device_kernelIN5flash19enable_sm80_to_sm89INS1_16FlashAttnFwdSm80INS1_25CollectiveMainloopFwdSm80ILi4ELi1ELb0EN4cute5tupleIJNS5_1CILi128EEENS7_ILi64EEENS7_ILi96EEEEEELi96ENS_6half_tEfNS_4arch4Sm80ELb0ELb0ELb0ELb0ELb0ELb0ELb1ELb0EEENS1_21CollectiveEpilogueFwdINS6_IJS8_SA_S9_EEENS6_IJNS7_ILi1EEESI_SI_EEESC_SE_Li128ELb0ELb1ELb0ELb0EEENS1_19SingleTileSchedulerILb0ELb0ELb1ELi128EEEEEEEEEvNT_6ParamsE --------------------------
	.section	.nv.shared._ZN7cutlass13device_kernelIN5flash19enable_sm80_to_sm89INS1_16FlashAttnFwdSm80INS1_25CollectiveMainloopFwdSm80ILi4ELi1ELb0EN4cute5tupleIJNS5_1CILi128EEENS7_ILi64EEENS7_ILi96EEEEEELi96ENS_6half_tEfNS_4arch4Sm80ELb0ELb0ELb0ELb0ELb0ELb0ELb1ELb0EEENS1_21CollectiveEpilogueFwdINS6_IJS8_SA_S9_EEENS6_IJNS7_ILi1EEESI_SI_EEESC_SE_Li128ELb0ELb1ELb0ELb0EEENS1_19SingleTileSchedulerILb0ELb0ELb1ELi128EEEEEEEEEvNT_6ParamsE,"aw",@nobits
	.sectionflags	@""
	.align	16


//--------------------- .nv.global                --------------------------
	.section	.nv.global,"aw",@nobits
.nv.global:
	.type		_ZN65_INTERNAL_1b41c762_29_flash_fwd_hdim96_fp16_sm80_cu_ceb34e2a_36004cute1_E,@object
	.size		_ZN65_INTERNAL_1b41c762_29_flash_fwd_hdim96_fp16_sm80_cu_ceb34e2a_36004cute1_E,(_ZN65_INTERNAL_1b41c762_29_flash_fwd_hdim96_fp16_sm80_cu_ceb34e2a_36004cuda3std3__45__cpo6cbeginE - _ZN65_INTERNAL_1b41c762_29_flash_fwd_hdim96_fp16_sm80_cu_ceb34e2a_36004cute1_E)
_ZN65_INTERNAL_1b41c762_29_flash_fwd_hdim96_fp16_sm80_cu_ceb34e2a_36004cute1_E:
	.zero		1
	.type		_ZN65_INTERNAL_1b41c762_29_flash_fwd_hdim96_fp16_sm80_cu_ceb34e2a_36004cuda3std3__45__cpo6cbeginE,@object
	.size		_ZN65_INTERNAL_1b41c762_29_flash_fwd_hdim96_fp16_sm80_cu_ceb34e2a_36004cuda3std3__45__cpo6cbeginE,(_ZN65_INTERNAL_1b41c762_29_flash_fwd_hdim96_fp16_sm80_cu_ceb34e2a_36004cuda3std3__48in_placeE - _ZN65_INTERNAL_1b41c762_29_flash_fwd_hdim96_fp16_sm80_cu_ceb34e2a_36004cuda3std3__45__cpo6cbeginE)
_ZN65_INTERNAL_1b41c762_29_flash_fwd_hdim96_fp16_sm80_cu_ceb34e2a_36004cuda3std3__45__cpo6cbeginE:
	.zero		1
	.type		_ZN65_INTERNAL_1b41c762_29_flash_fwd_hdim96_fp16_sm80_cu_ceb34e2a_36004cuda3std3__48in_placeE,@object
	.size		_ZN65_INTERNAL_1b41c762_29_flash_fwd_hdim96_fp16_sm80_cu_ceb34e2a_36004cuda3std3__48in_placeE,(_ZN65_INTERNAL_1b41c762_29_flash_fwd_hdim96_fp16_sm80_cu_ceb34e2a_36004cuda3std6ranges3__45__cpo9iter_moveE - _ZN65_INTERNAL_1b41c762_29_flash_fwd_hdim96_fp16_sm80_cu_ceb34e2a_36004cuda3std3__48in_placeE)
_ZN65_INTERNAL_1b41c762_29_flash_fwd_hdim96_fp16_sm80_cu_ceb34e2a_36004cuda3std3__48in_placeE:
	.zero		1
	.type		_ZN65_INTERNAL_1b41c762_29_flash_fwd_hdim96_fp16_sm80_cu_ceb34e2a_36004cuda3std6ranges3__45__cpo9iter_moveE,@object
	.size		_ZN65_INTERNAL_1b41c762_29_flash_fwd_hdim96_fp16_sm80_cu_ceb34e2a_36004cuda3std6ranges3__45__cpo9iter_moveE,(_ZN65_INTERNAL_1b41c762_29_flash_fwd_hdim96_fp16_sm80_cu_ceb34e2a_36004cuda3std3__45__cpo5beginE - _ZN65_INTERNAL_1b41c762_29_flash_fwd_hdim96_fp16_sm80_cu_ceb34e2a_36004cuda3std6ranges3__45__cpo9iter_moveE)
_ZN65_INTERNAL_1b41c762_29_flash_fwd_hdim96_fp16_sm80_cu_ceb34e2a_36004cuda3std6ranges3__45__cpo9iter_moveE:
	.zero		1
	.type		_ZN65_INTERNAL_1b41c762_29_flash_fwd_hdim96_fp16_sm80_cu_ceb34e2a_36004cuda3std3__45__cpo5beginE,@object
	.size		_ZN65_INTERNAL_1b41c762_29_flash_fwd_hdim96_fp16_sm80_cu_ceb34e2a_36004cuda3std3__45__cpo5beginE,(_ZN65_INTERNAL_1b41c762_29_flash_fwd_hdim96_fp16_sm80_cu_ceb34e2a_36004cuda3std3__467_GLOBAL__N__1b41c762_29_flash_fwd_hdim96_fp16_sm80_cu_ceb34e2a_36006ignoreE - _ZN65_INTERNAL_1b41c762_29_flash_fwd_hdim96_fp16_sm80_cu_ceb34e2a_36004cuda3std3__45__cpo5beginE)
_ZN65_INTERNAL_1b41c762_29_flash_fwd_hdim96_fp16_sm80_cu_ceb34e2a_36004cuda3std3__45__cpo5beginE:
	.zero		1
	.type		_ZN65_INTERNAL_1b41c762_29_flash_fwd_hdim96_fp16_sm80_cu_ceb34e2a_36004cuda3std3__467_GLOBAL__N__1b41c762_29_flash_fwd_hdim96_fp16_sm80_cu_ceb34e2a_36006ignoreE,@object
	.size		_ZN65_INTERNAL_1b41c762_29_flash_fwd_hdim96_fp16_sm80_cu_ceb34e2a_36004cuda3std3__467_GLOBAL__N__1b41c762_29_flash_fwd_hdim96_fp16_sm80_cu_ceb34e2a_36006ignoreE,(_ZN65_INTERNAL_1b41c762_29_flash_fwd_hdim96_fp16_sm80_cu_ceb34e2a_36004cute7productE - _ZN65_INTERNAL_1b41c762_29_flash_fwd_hdim96_fp16_sm80_cu_ceb34e2a_36004cuda3std3__467_GLOBAL__N__1b41c762_29_flash_fwd_hdim96_fp16_sm80_cu_ceb34e2a_36006ignoreE)
_ZN65_INTERNAL_1b41c762_29_flash_fwd_hdim96_fp16_sm80_cu_ceb34e2a_36004cuda3std3__467_GLOBAL__N__1b41c762_29_flash_fwd_hdim96_fp16_sm80_cu_ceb34e2a_36006ignoreE:
	.zero		1
	.type		_ZN65_INTERNAL_1b41c762_29_flash_fwd_hdim96_fp16_sm80_cu_ceb34e2a_36004cute7productE,@object
	.size		_ZN65_INTERNAL_1b41c762_29_flash_fwd_hdim96_fp16_sm80_cu_ceb34e2a_36004cute7productE,(_ZN65_INTERNAL_1b41c762_29_flash_fwd_hdim96_fp16_sm80_cu_ceb34e2a_36004cuda3std3__45__cpo3endE - _ZN65_INTERNAL_1b41c762_29_flash_fwd_hdim96_fp16_sm80_cu_ceb34e2a_36004cute7productE)
_ZN65_INTERNAL_1b41c762_29_flash_fwd_hdim96_fp16_sm80_cu_ceb34e2a_36004cute7productE:
	.zero		1
	.type		_ZN65_INTERNAL_1b41c762_29_flash_fwd_hdim96_fp16_sm80_cu_ceb34e2a_36004cuda3std3__45__cpo3endE,@object
	.size		_ZN65_INTERNAL_1b41c762_29_flash_fwd_hdim96_fp16_sm80_cu_ceb34e2a_36004cuda3std3__45__cpo3endE,(_ZN65_INTERNAL_1b41c762_29_flash_fwd_hdim96_fp16_sm80_cu_ceb34e2a_36004cuda3std3__419piecewise_constructE - _ZN65_INTERNAL_1b41c762_29_flash_fwd_hdim96_fp16_sm80_cu_ceb34e2a_36004cuda3std3__45__cpo3endE)
_ZN65_INTERNAL_1b41c762_29_flash_fwd_hdim96_fp16_sm80_cu_ceb34e2a_36004cuda3std3__45__cpo3endE:
	.zero		1
	.type		_ZN65_INTERNAL_1b41c762_29_flash_fwd_hdim96_fp16_sm80_cu_ceb34e2a_36004cuda3std3__419piecewise_constructE,@object
	.size		_ZN65_INTERNAL_1b41c762_29_flash_fwd_hdim96_fp16_sm80_cu_ceb34e2a_36004cuda3std3__419piecewise_constructE,(_ZN65_INTERNAL_1b41c762_29_flash_fwd_hdim96_fp16_sm80_cu_ceb34e2a_36004cuda3std3__45__cpo4cendE - _ZN65_INTERNAL_1b41c762_29_flash_fwd_hdim96_fp16_sm80_cu_ceb34e2a_36004cuda3std3__419piecewise_constructE)
_ZN65_INTERNAL_1b41c762_29_flash_fwd_hdim96_fp16_sm80_cu_ceb34e2a_36004cuda3std3__419piecewise_constructE:
	.zero		1
	.type		_ZN65_INTERNAL_1b41c762_29_flash_fwd_hdim96_fp16_sm80_cu_ceb34e2a_36004cuda3std3__45__cpo4cendE,@object
	.size		_ZN65_INTERNAL_1b41c762_29_flash_fwd_hdim96_fp16_sm80_cu_ceb34e2a_36004cuda3std3__45__cpo4cendE,(_ZN65_INTERNAL_1b41c762_29_flash_fwd_hdim96_fp16_sm80_cu_ceb34e2a_36004cuda3std6ranges3__45__cpo4swapE - _ZN65_INTERNAL_1b41c762_29_flash_fwd_hdim96_fp16_sm80_cu_ceb34e2a_36004cuda3std3__45__cpo4cendE)
_ZN65_INTERNAL_1b41c762_29_flash_fwd_hdim96_fp16_sm80_cu_ceb34e2a_36004cuda3std3__45__cpo4cendE:
	.zero		1
	.type		_ZN65_INTERNAL_1b41c762_29_flash_fwd_hdim96_fp16_sm80_cu_ceb34e2a_36004cuda3std6ranges3__45__cpo4swapE,@object
	.size		_ZN65_INTERNAL_1b41c762_29_flash_fwd_hdim96_fp16_sm80_cu_ceb34e2a_36004cuda3std6ranges3__45__cpo4swapE,(.L_7 - _ZN65_INTERNAL_1b41c762_29_flash_fwd_hdim96_fp16_sm80_cu_ceb34e2a_36004cuda3std6ranges3__45__cpo4swapE)
_ZN65_INTERNAL_1b41c762_29_flash_fwd_hdim96_fp16_sm80_cu_ceb34e2a_36004cuda3std6ranges3__45__cpo4swapE:
	.zero		1
.L_7:


//--------------------- .nv.shared._ZN7cutlass13device_kernelIN5flash19enable_sm80_to_sm89INS1_16FlashAttnFwdSm80INS1_25CollectiveMainloopFwdSm80ILi4ELi1ELb0EN4cute5tupleIJNS5_1CILi128EEENS7_ILi64EEENS7_ILi96EEEEEELi96ENS_6half_tEfNS_4arch4Sm80ELb0ELb0ELb0ELb1ELb0ELb0ELb1ELb0EEENS1_21CollectiveEpilogueFwdINS6_IJS8_SA_S9_EEENS6_IJNS7_ILi1EEESI_SI_EEESC_SE_Li128ELb1ELb1ELb0ELb0EEENS1_19SingleTileSchedulerILb1ELb0ELb1ELi128EEEEEEEEEvNT_6ParamsE --------------------------
	.section	.nv.shared._ZN7cutlass13device_kernelIN5flash19enable_sm80_to_sm89INS1_16FlashAttnFwdSm80INS1_25CollectiveMainloopFwdSm80ILi4ELi1ELb0EN4cute5tupleIJNS5_1CILi128EEENS7_ILi64EEENS7_ILi96EEEEEELi96ENS_6half_tEfNS_4arch4Sm80ELb0ELb0ELb0ELb1ELb0ELb0ELb1ELb0EEENS1_21CollectiveEpilogueFwdINS6_IJS8_SA_S9_EEENS6_IJNS7_ILi1EEESI_SI_EEESC_SE_Li128ELb1ELb1ELb0ELb0EEENS1_19SingleTileSchedulerILb1ELb0ELb1ELi128EEEEEEEEEvNT_6ParamsE,"aw",@nobits
	.sectionflags	@""
	.align	16


//--------------------- .nv.shared._ZN7cutlass13device_kernelIN5flash19enable_sm80_to_sm89INS1_16FlashAttnFwdSm80INS1_25CollectiveMainloopFwdSm80ILi4ELi1ELb0EN4cute5tupleIJNS5_1CILi128EEENS7_ILi64EEENS7_ILi96EEEEEELi96ENS_6half_tEfNS_4arch4Sm80ELb0ELb0ELb0ELb1ELb0ELb1ELb1ELb0EEENS1_21CollectiveEpilogueFwdINS6_IJS8_SA_S9_EEENS6_IJNS7_ILi1EEESI_SI_EEESC_SE_Li128ELb1ELb1ELb0ELb0EEENS1_19SingleTileSchedulerILb1ELb0ELb1ELi128EEEEEEEEEvNT_6ParamsE --------------------------
	.section	.nv.shared._ZN7cutlass13device_kernelIN5flash19enable_sm80_to_sm89INS1_16FlashAttnFwdSm80INS1_25CollectiveMainloopFwdSm80ILi4ELi1ELb0EN4cute5tupleIJNS5_1CILi128EEENS7_ILi64EEENS7_ILi96EEEEEELi96ENS_6half_tEfNS_4arch4Sm80ELb0ELb0ELb0ELb1ELb0ELb1ELb1ELb0EEENS1_21CollectiveEpilogueFwdINS6_IJS8_SA_S9_EEENS6_IJNS7_ILi1EEESI_SI_EEESC_SE_Li128ELb1ELb1ELb0ELb0EEENS1_19SingleTileSchedulerILb1ELb0ELb1ELi128EEEEEEEEEvNT_6ParamsE,"aw",@nobits
	.sectionflags	@""
	.align	16


//--------------------- .nv.shared._ZN7cutlass13device_kernelIN5flash19enable_sm80_to_sm89INS1_16FlashAttnFwdSm80INS1_25CollectiveMainloopFwdSm80ILi4ELi1ELb0EN4cute5tupleIJNS5_1CILi128EEENS7_ILi48EEENS7_ILi96EEEEEELi96ENS_6half_tEfNS_4arch4Sm80ELb0ELb1ELb0ELb0ELb0ELb0ELb1ELb0EEENS1_21CollectiveEpilogueFwdINS6_IJS8_SA_S9_EEENS6_IJNS7_ILi1EEESI_SI_EEESC_SE_Li128ELb0ELb1ELb0ELb0EEENS1_19SingleTileSchedulerILb0ELb0ELb1ELi128EEEEEEEEEvNT_6ParamsE --------------------------
	.section	.nv.shared._ZN7cutlass13device_kernelIN5flash19enable_sm80_to_sm89INS1_16FlashAttnFwdSm80INS1_25CollectiveMainloopFwdSm80ILi4ELi1ELb0EN4cute5tupleIJNS5_1CILi128EEENS7_ILi48EEENS7_ILi96EEEEEELi96ENS_6half_tEfNS_4arch4Sm80ELb0ELb1ELb0ELb0ELb0ELb0ELb1ELb0EEENS1_21CollectiveEpilogueFwdINS6_IJS8_SA_S9_EEENS6_IJNS7_ILi1EEESI_SI_EEESC_SE_Li128ELb0ELb1ELb0ELb0EEENS1_19SingleTileSchedulerILb0ELb0ELb1ELi128EEEEEEEEEvNT_6ParamsE,"aw",@nobits
	.sectionflags	@""
	.align	16


//--------------------- .nv.shared._ZN7cutlass13device_kernelIN5flash19enable_sm80_to_sm89INS1_16FlashAttnFwdSm80INS1_25CollectiveMainloopFwdSm80ILi4ELi1ELb0EN4cute5tupleIJNS5_1CILi128EEENS7_ILi48EEENS7_ILi96EEEEEELi96ENS_6half_tEfNS_4arch4Sm80ELb0ELb1ELb0ELb1ELb0ELb0ELb1ELb0EEENS1_21CollectiveEpilogueFwdINS6_IJS8_SA_S9_EEENS6_IJNS7_ILi1EEESI_SI_EEESC_SE_Li128ELb1ELb1ELb0ELb0EEENS1_19SingleTileSchedulerILb1ELb0ELb1ELi128EEEEEEEEEvNT_6ParamsE --------------------------
	.section	.nv.shared._ZN7cutlass13device_kernelIN5flash19enable_sm80_to_sm89INS1_16FlashAttnFwdSm80INS1_25CollectiveMainloopFwdSm80ILi4ELi1ELb0EN4cute5tupleIJNS5_1CILi128EEENS7_ILi48EEENS7_ILi96EEEEEELi96ENS_6half_tEfNS_4arch4Sm80ELb0ELb1ELb0ELb1ELb0ELb0ELb1ELb0EEENS1_21CollectiveEpilogueFwdINS6_IJS8_SA_S9_EEENS6_IJNS7_ILi1EEESI_SI_EEESC_SE_Li128ELb1ELb1ELb0ELb0EEENS1_19SingleTileSchedulerILb1ELb0ELb1ELi128EEEEEEEEEvNT_6ParamsE,"aw",@nobits
	.sectionflags	@""
	.align	16


//--------------------- .nv.shared._ZN7cutlass13device_kernelIN5flash19enable_sm80_to_sm89INS1_16FlashAttnFwdSm80INS1_25CollectiveMainloopFwdSm80ILi4ELi1ELb0EN4cute5tupleIJNS5_1CILi128EEENS7_ILi48EEENS7_ILi96EEEEEELi96ENS_6half_tEfNS_4arch4Sm80ELb0ELb1ELb0ELb1ELb0ELb1ELb1ELb0EEENS1_21CollectiveEpilogueFwdINS6_IJS8_SA_S9_EEENS6_IJNS7_ILi1EEESI_SI_EEESC_SE_Li128ELb1ELb1ELb0ELb0EEENS1_19SingleTileSchedulerILb1ELb0ELb1ELi128EEEEEEEEEvNT_6ParamsE --------------------------
	.section	.nv.shared._ZN7cutlass13device_kernelIN5flash19enable_sm80_to_sm89INS1_16FlashAttnFwdSm80INS1_25CollectiveMainloopFwdSm80ILi4ELi1ELb0EN4cute5tupleIJNS5_1CILi128EEENS7_ILi48EEENS7_ILi96EEEEEELi96ENS_6half_tEfNS_4arch4Sm80ELb0ELb1ELb0ELb1ELb0ELb1ELb1ELb0EEENS1_21CollectiveEpilogueFwdINS6_IJS8_SA_S9_EEENS6_IJNS7_ILi1EEESI_SI_EEESC_SE_Li128ELb1ELb1ELb0ELb0EEENS1_19SingleTileSchedulerILb1ELb0ELb1ELi128EEEEEEEEEvNT_6ParamsE,"aw",@nobits
	.sectionflags	@""
	.align	16


//--------------------- .nv.shared._ZN7cutlass13device_kernelIN5flash19enable_sm80_to_sm89INS1_16FlashAttnFwdSm80INS1_25CollectiveMainloopFwdSm80ILi4ELi1ELb0EN4cute5tupleIJNS5_1CILi128EEENS7_ILi64EEENS7_ILi96EEEEEELi96ENS_6half_tEfNS_4arch4Sm80ELb1ELb0ELb0ELb0ELb0ELb0ELb1ELb0EEENS1_21CollectiveEpilogueFwdINS6_IJS8_SA_S9_EEENS6_IJNS7_ILi1EEESI_SI_EEESC_SE_Li128ELb0ELb1ELb0ELb0EEENS1_30DynamicPersistentTileSchedulerILi128ELi128ELb0ELb1ELb0EEEEEEEEEvNT_6ParamsE --------------------------
	.section	.nv.shared._ZN7cutlass13device_kernelIN5flash19enable_sm80_to_sm89INS1_16FlashAttnFwdSm80INS1_25CollectiveMainloopFwdSm80ILi4ELi1ELb0EN4cute5tupleIJNS5_1CILi128EEENS7_ILi64EEENS7_ILi96EEEEEELi96ENS_6half_tEfNS_4arch4Sm80ELb1ELb0ELb0ELb0ELb0ELb0ELb1ELb0EEENS1_21CollectiveEpilogueFwdINS6_IJS8_SA_S9_EEENS6_IJNS7_ILi1EEESI_SI_EEESC_SE_Li128ELb0ELb1ELb0ELb0EEENS1_30DynamicPersistentTileSchedulerILi128ELi128ELb0ELb1ELb0EEEEEEEEEvNT_6ParamsE,"aw",@nobits
	.sectionflags	@""
	.align	16


//--------------------- .nv.shared._ZN7cutlass13device_kernelIN5flash19enable_sm80_to_sm89INS1_16FlashAttnFwdSm80INS1_25CollectiveMainloopFwdSm80ILi4ELi1ELb0EN4cute5tupleIJNS5_1CILi128EEENS7_ILi64EEENS7_ILi96EEEEEELi96ENS_6half_tEfNS_4arch4Sm80ELb1ELb0ELb0ELb1ELb0ELb0ELb1ELb0EEENS1_21CollectiveEpilogueFwdINS6_IJS8_SA_S9_EEENS6_IJNS7_ILi1EEESI_SI_EEESC_SE_Li128ELb1ELb1ELb0ELb0EEENS1_19SingleTileSchedulerILb1ELb0ELb1ELi128EEEEEEEEEvNT_6ParamsE --------------------------
	.section	.nv.shared._ZN7cutlass13device_kernelIN5flash19enable_sm80_to_sm89INS1_16FlashAttnFwdSm80INS1_25CollectiveMainloopFwdSm80ILi4ELi1ELb0EN4cute5tupleIJNS5_1CILi128EEENS7_ILi64EEENS7_ILi96EEEEEELi96ENS_6half_tEfNS_4arch4Sm80ELb1ELb0ELb0ELb1ELb0ELb0ELb1ELb0EEENS1_21CollectiveEpilogueFwdINS6_IJS8_SA_S9_EEENS6_IJNS7_ILi1EEESI_SI_EEESC_SE_Li128ELb1ELb1ELb0ELb0EEENS1_19SingleTileSchedulerILb1ELb0ELb1ELi128EEEEEEEEEvNT_6ParamsE,"aw",@nobits
	.sectionflags	@""
	.align	16


//--------------------- .nv.shared._ZN7cutlass13device_kernelIN5flash19enable_sm80_to_sm89INS1_16FlashAttnFwdSm80INS1_25CollectiveMainloopFwdSm80ILi4ELi1ELb0EN4cute5tupleIJNS5_1CILi128EEENS7_ILi64EEENS7_ILi96EEEEEELi96ENS_6half_tEfNS_4arch4Sm80ELb1ELb0ELb0ELb1ELb0ELb1ELb1ELb0EEENS1_21CollectiveEpilogueFwdINS6_IJS8_SA_S9_EEENS6_IJNS7_ILi1EEESI_SI_EEESC_SE_Li128ELb1ELb1ELb0ELb0EEENS1_19SingleTileSchedulerILb1ELb0ELb1ELi128EEEEEEEEEvNT_6ParamsE --------------------------
	.section	.nv.shared._ZN7cutlass13device_kernelIN5flash19enable_sm80_to_sm89INS1_16FlashAttnFwdSm80INS1_25CollectiveMainloopFwdSm80ILi4ELi1ELb0EN4cute5tupleIJNS5_1CILi128EEENS7_ILi64EEENS7_ILi96EEEEEELi96ENS_6half_tEfNS_4arch4Sm80ELb1ELb0ELb0ELb1ELb0ELb1ELb1ELb0EEENS1_21CollectiveEpilogueFwdINS6_IJS8_SA_S9_EEENS6_IJNS7_ILi1EEESI_SI_EEESC_SE_Li128ELb1ELb1ELb0ELb0EEENS1_19SingleTileSchedulerILb1ELb0ELb1ELi128EEEEEEEEEvNT_6ParamsE,"aw",@nobits
	.sectionflags	@""
	.align	16
